// auto-generated by cutlass_sweep.fmha — config: {"arch": "sm_90", "direction": "fwd", "dtype": "bf16", "head_dim": 32, "mask": "causal", "schedule": "tma", "tile_kv": 256, "tile_q": 64}
#include "cutlass/cutlass.h"
#include "cute/tensor.hpp"
#include "cutlass/device_kernel.h"
#include "cutlass/kernel_hardware_info.h"
#include "88_hopper_fmha/collective/fmha_fusion.hpp"
#include "88_hopper_fmha/kernel/fmha_kernel_builder.hpp"

using namespace cute;
using Element = cutlass::bfloat16_t;
using TileShape = Shape<_64, _256, _32>;
using StrideQ = cute::tuple<int, _1, cute::tuple<int, int>>;
using StrideK = cute::tuple<int, _1, cute::tuple<int, int>>;
using StrideV = cute::tuple<int, cute::_1, cute::tuple<int, int>>;

using Kernel = typename cutlass::fmha::kernel::FmhaBuilder<
    Element, float, float,
    TileShape, StrideQ, StrideK, StrideV,
    cutlass::fmha::collective::CausalFusion,
    cutlass::gemm::KernelTma
  >::Kernel;

auto* _anchor = &cutlass::device_kernel<Kernel>;


// ===== COMPILED SASS (sm_90a) =====

	.target	sm_90a

	.elftype	@"ET_EXEC"


//--------------------- .note.nv.tkinfo           --------------------------
	.section	.note.nv.tkinfo,"",@"SHT_NOTE"
	.sectionflags	@"SHF_NOTE_NV_TKINFO"
	.tkinfo
        /*0018*/ 	.word	0x00000002
        /*0030*/ 	.string	""
        /*0030*/ 	.string	"ptxas"
        /*0030*/ 	.string	"Cuda compilation tools, release 13.0, V13.0.88"
        /*0030*/ 	.string	"Build cuda_13.0.r13.0/compiler.36424714_0"
        /*0030*/ 	.string	"-arch sm_90a -m 64 "



//--------------------- .note.nv.cuinfo           --------------------------
	.section	.note.nv.cuinfo,"",@"SHT_NOTE"
	.sectionflags	@"SHF_NOTE_NV_CUINFO"
        /*0018*/ 	.short	0x0002
        /*001a*/ 	.short	0x005a
        /*001c*/ 	.short	0x0082
	.zero		2


//--------------------- .nv.info                  --------------------------
	.section	.nv.info,"",@"SHT_CUDA_INFO"
	.align	4


	//----- nvinfo : EIATTR_REGCOUNT
	.align		4
        /*0000*/ 	.byte	0x04, 0x2f
        /*0002*/ 	.short	(.L_15 - .L_14)
	.align		4
.L_14:
        /*0004*/ 	.word	index@(_ZN7cutlass13device_kernelINS_4fmha6kernel13FmhaKernelTmaINS1_10collective15FmhaMainloopTmaINS_10bfloat16_tEfN4cute5tupleIJNS7_1CILi64EEENS9_ILi256EEENS9_ILi32EEEEEENS4_12CausalFusionEJEEENS4_15FmhaFwdEpilogueIS6_fNS8_IJSA_SC_SB_EEEEEJEEEEEvNT_6ParamsE)
        /*0008*/ 	.word	0x000000dd


	//----- nvinfo : EIATTR_FRAME_SIZE
	.align		4
.L_15:
        /*000c*/ 	.byte	0x04, 0x11
        /*000e*/ 	.short	(.L_17 - .L_16)
	.align		4
.L_16:
        /*0010*/ 	.word	index@($__internal_0_$__cuda_sm20_rcp_rn_f32_slowpath)
        /*0014*/ 	.word	0x00000000


	//----- nvinfo : EIATTR_FRAME_SIZE
	.align		4
.L_17:
        /*0018*/ 	.byte	0x04, 0x11
        /*001a*/ 	.short	(.L_19 - .L_18)
	.align		4
.L_18:
        /*001c*/ 	.word	index@(_ZN7cutlass13device_kernelINS_4fmha6kernel13FmhaKernelTmaINS1_10collective15FmhaMainloopTmaINS_10bfloat16_tEfN4cute5tupleIJNS7_1CILi64EEENS9_ILi256EEENS9_ILi32EEEEEENS4_12CausalFusionEJEEENS4_15FmhaFwdEpilogueIS6_fNS8_IJSA_SC_SB_EEEEEJEEEEEvNT_6ParamsE)
        /*0020*/ 	.word	0x00000000


	//----- nvinfo : EIATTR_MIN_STACK_SIZE
	.align		4
.L_19:
        /*0024*/ 	.byte	0x04, 0x12
        /*0026*/ 	.short	(.L_21 - .L_20)
	.align		4
.L_20:
        /*0028*/ 	.word	index@(_ZN7cutlass13device_kernelINS_4fmha6kernel13FmhaKernelTmaINS1_10collective15FmhaMainloopTmaINS_10bfloat16_tEfN4cute5tupleIJNS7_1CILi64EEENS9_ILi256EEENS9_ILi32EEEEEENS4_12CausalFusionEJEEENS4_15FmhaFwdEpilogueIS6_fNS8_IJSA_SC_SB_EEEEEJEEEEEvNT_6ParamsE)
        /*002c*/ 	.word	0x00000000
.L_21:


//--------------------- .nv.compat                --------------------------
	.section	.nv.compat,"",@"SHT_CUDA_COMPAT_INFO"
	.align	4
        /*0000*/ 	.byte	0x02, 0x09, 0x01, 0x00, 0x02, 0x02, 0x04, 0x00, 0x02, 0x05, 0x05, 0x00, 0x03, 0x07, 0x01, 0x01
        /*0010*/ 	.byte	0x02, 0x03, 0x01, 0x00, 0x02, 0x06, 0x01, 0x00, 0x04, 0x0b, 0x08, 0x00, 0x00, 0x00, 0x00, 0x00
        /*0020*/ 	.byte	0x00, 0x00, 0x00, 0x00


//--------------------- .nv.info._ZN7cutlass13device_kernelINS_4fmha6kernel13FmhaKernelTmaINS1_10collective15FmhaMainloopTmaINS_10bfloat16_tEfN4cute5tupleIJNS7_1CILi64EEENS9_ILi256EEENS9_ILi32EEEEEENS4_12CausalFusionEJEEENS4_15FmhaFwdEpilogueIS6_fNS8_IJSA_SC_SB_EEEEEJEEEEEvNT_6ParamsE --------------------------
	.section	.nv.info._ZN7cutlass13device_kernelINS_4fmha6kernel13FmhaKernelTmaINS1_10collective15FmhaMainloopTmaINS_10bfloat16_tEfN4cute5tupleIJNS7_1CILi64EEENS9_ILi256EEENS9_ILi32EEEEEENS4_12CausalFusionEJEEENS4_15FmhaFwdEpilogueIS6_fNS8_IJSA_SC_SB_EEEEEJEEEEEvNT_6ParamsE,"",@"SHT_CUDA_INFO"
	.sectionflags	@""
	.align	4


	//----- nvinfo : EIATTR_CUDA_API_VERSION
	.align		4
        /*0000*/ 	.byte	0x04, 0x37
        /*0002*/ 	.short	(.L_23 - .L_22)
.L_22:
        /*0004*/ 	.word	0x00000082


	//----- nvinfo : EIATTR_KPARAM_INFO
	.align		4
.L_23:
        /*0008*/ 	.byte	0x04, 0x17
        /*000a*/ 	.short	(.L_25 - .L_24)
.L_24:
        /*000c*/ 	.word	0x00000000
        /*0010*/ 	.short	0x0000
        /*0012*/ 	.short	0x0070
        /*0014*/ 	.byte	0x00, 0xf0, 0x01, 0x20


	//----- nvinfo : EIATTR_SPARSE_MMA_MASK
	.align		4
.L_25:
        /*0018*/ 	.byte	0x03, 0x50
        /*001a*/ 	.short	0x0000


	//----- nvinfo : EIATTR_MAXREG_COUNT
	.align		4
        /*001c*/ 	.byte	0x03, 0x1b
        /*001e*/ 	.short	0x00ff


	//----- nvinfo : EIATTR_NUM_BARRIERS
	.align		4
        /*0020*/ 	.byte	0x02, 0x4c
        /*0022*/ 	.byte	0x02
	.zero		1


	//----- nvinfo : EIATTR_EXTERNS
	.align		4
        /*0024*/ 	.byte	0x04, 0x0f
        /*0026*/ 	.short	(.L_27 - .L_26)


	//   ....[0]....
	.align		4
.L_26:
        /*0028*/ 	.word	index@(__assertfail)


	//----- nvinfo : EIATTR_MERCURY_ISA_VERSION
	.align		4
.L_27:
        /*002c*/ 	.byte	0x03, 0x5f
        /*002e*/ 	.short	0x0101


	//----- nvinfo : EIATTR_COOP_GROUP_MASK_REGIDS
	.align		4
        /*0030*/ 	.byte	0x04, 0x29
        /*0032*/ 	.short	(.L_29 - .L_28)


	//   ....[0]....
.L_28:
        /*0034*/ 	.word	0xffffffff


	//   ....[1]....
        /*0038*/ 	.word	0xffffffff


	//   ....[2]....
        /*003c*/ 	.word	0xffffffff


	//   ....[3]....
        /*0040*/ 	.word	0xffffffff


	//   ....[4]....
        /*0044*/ 	.word	0xffffffff


	//   ....[5]....
        /*0048*/ 	.word	0xffffffff


	//   ....[6]....
        /*004c*/ 	.word	0xffffffff


	//   ....[7]....
        /*0050*/ 	.word	0xffffffff


	//   ....[8]....
        /*0054*/ 	.word	0xffffffff


	//   ....[9]....
        /*0058*/ 	.word	0xffffffff


	//   ....[10]....
        /*005c*/ 	.word	0xffffffff


	//   ....[11]....
        /*0060*/ 	.word	0xffffffff


	//   ....[12]....
        /*0064*/ 	.word	0xffffffff


	//   ....[13]....
        /*0068*/ 	.word	0xffffffff


	//   ....[14]....
        /*006c*/ 	.word	0xffffffff


	//   ....[15]....
        /*0070*/ 	.word	0xffffffff


	//   ....[16]....
        /*0074*/ 	.word	0xffffffff


	//   ....[17]....
        /*0078*/ 	.word	0xffffffff


	//   ....[18]....
        /*007c*/ 	.word	0xffffffff


	//   ....[19]....
        /*0080*/ 	.word	0xffffffff


	//   ....[20]....
        /*0084*/ 	.word	0xffffffff


	//----- nvinfo : EIATTR_COOP_GROUP_INSTR_OFFSETS
	.align		4
.L_29:
        /*0088*/ 	.byte	0x04, 0x28
        /*008a*/ 	.short	(.L_31 - .L_30)


	//   ....[0]....
.L_30:
        /*008c*/ 	.word	0x00000050


	//   ....[1]....
        /*0090*/ 	.word	0x00000140


	//   ....[2]....
        /*0094*/ 	.word	0x00000270


	//   ....[3]....
        /*0098*/ 	.word	0x00000410


	//   ....[4]....
        /*009c*/ 	.word	0x00000560


	//   ....[5]....
        /*00a0*/ 	.word	0x00002970


	//   ....[6]....
        /*00a4*/ 	.word	0x00002a10


	//   ....[7]....
        /*00a8*/ 	.word	0x00003ee0


	//   ....[8]....
        /*00ac*/ 	.word	0x00004000


	//   ....[9]....
        /*00b0*/ 	.word	0x00007550


	//   ....[10]....
        /*00b4*/ 	.word	0x00007560


	//   ....[11]....
        /*00b8*/ 	.word	0x00007590


	//   ....[12]....
        /*00bc*/ 	.word	0x000075a0


	//   ....[13]....
        /*00c0*/ 	.word	0x0000d6b0


	//   ....[14]....
        /*00c4*/ 	.word	0x0000d6c0


	//   ....[15]....
        /*00c8*/ 	.word	0x0000d6f0


	//   ....[16]....
        /*00cc*/ 	.word	0x0000d700


	//   ....[17]....
        /*00d0*/ 	.word	0x00011940


	//   ....[18]....
        /*00d4*/ 	.word	0x00011980


	//   ....[19]....
        /*00d8*/ 	.word	0x000119c0


	//   ....[20]....
        /*00dc*/ 	.word	0x000119e0


	//----- nvinfo : EIATTR_SYSCALL_OFFSETS
	.align		4
.L_31:
        /*00e0*/ 	.byte	0x04, 0x46
        /*00e2*/ 	.short	(.L_33 - .L_32)


	//   ....[0]....
.L_32:
        /*00e4*/ 	.word	0x00012220


	//   ....[1]....
        /*00e8*/ 	.word	0x00012340


	//----- nvinfo : EIATTR_MBARRIER_INSTR_OFFSETS
	.align		4
.L_33:
        /*00ec*/ 	.byte	0x04, 0x39
        /*00ee*/ 	.short	(.L_35 - .L_34)


	//   ....[0]....
.L_34:
        /*00f0*/ 	.word	0x00000240
        /*00f4*/ 	.word	0x000000ff
        /*00f8*/ 	.word	0x00011040
        /*00fc*/ 	.short	0x0100
        /*00fe*/ 	.byte	0x08
	.zero		1


	//   ....[1]....
        /*0100*/ 	.word	0x00000250
        /*0104*/ 	.word	0x000000ff
        /*0108*/ 	.word	0x00011048
        /*010c*/ 	.short	0x0100
        /*010e*/ 	.byte	0x08
	.zero		1


	//   ....[2]....
        /*0110*/ 	.word	0x00000380
        /*0114*/ 	.word	0x000000ff
        /*0118*/ 	.word	0x00011000
        /*011c*/ 	.short	0x0100
        /*011e*/ 	.byte	0x08
	.zero		1


	//   ....[3]....
        /*0120*/ 	.word	0x00000390
        /*0124*/ 	.word	0x000000ff
        /*0128*/ 	.word	0x00011020
        /*012c*/ 	.short	0x0100
        /*012e*/ 	.byte	0x08
	.zero		1


	//   ....[4]....
        /*0130*/ 	.word	0x000003a0
        /*0134*/ 	.word	0x000000ff
        /*0138*/ 	.word	0x00011008
        /*013c*/ 	.short	0x0100
        /*013e*/ 	.byte	0x08
	.zero		1


	//   ....[5]....
        /*0140*/ 	.word	0x000003b0
        /*0144*/ 	.word	0x000000ff
        /*0148*/ 	.word	0x00011028
        /*014c*/ 	.short	0x0100
        /*014e*/ 	.byte	0x08
	.zero		1


	//   ....[6]....
        /*0150*/ 	.word	0x000003c0
        /*0154*/ 	.word	0x000000ff
        /*0158*/ 	.word	0x00011010
        /*015c*/ 	.short	0x0100
        /*015e*/ 	.byte	0x08
	.zero		1


	//   ....[7]....
        /*0160*/ 	.word	0x000003d0
        /*0164*/ 	.word	0x000000ff
        /*0168*/ 	.word	0x00011030
        /*016c*/ 	.short	0x0100
        /*016e*/ 	.byte	0x08
	.zero		1


	//   ....[8]....
        /*0170*/ 	.word	0x000003e0
        /*0174*/ 	.word	0x000000ff
        /*0178*/ 	.word	0x00011018
        /*017c*/ 	.short	0x0100
        /*017e*/ 	.byte	0x08
	.zero		1


	//   ....[9]....
        /*0180*/ 	.word	0x000003f0
        /*0184*/ 	.word	0x000000ff
        /*0188*/ 	.word	0x00011038
        /*018c*/ 	.short	0x0100
        /*018e*/ 	.byte	0x08
	.zero		1


	//   ....[10]....
        /*0190*/ 	.word	0x00000520
        /*0194*/ 	.word	0x000000ff
        /*0198*/ 	.word	0x00011050
        /*019c*/ 	.short	0x0100
        /*019e*/ 	.byte	0x08
	.zero		1


	//   ....[11]....
        /*01a0*/ 	.word	0x00000530
        /*01a4*/ 	.word	0x000000ff
        /*01a8*/ 	.word	0x00011058
        /*01ac*/ 	.short	0x0100
        /*01ae*/ 	.byte	0x08
	.zero		1


	//   ....[12]....
        /*01b0*/ 	.word	0x00000740
        /*01b4*/ 	.word	0x00000004
        /*01b8*/ 	.word	0x00011048
        /*01bc*/ 	.short	0x010a
        /*01be*/ 	.byte	0x3f
	.zero		1


	//   ....[13]....
        /*01c0*/ 	.word	0x000009d0
        /*01c4*/ 	.word	0x00000004
        /*01c8*/ 	.word	0x00011020
        /*01cc*/ 	.short	0x010a
        /*01ce*/ 	.byte	0x3f
	.zero		1


	//   ....[14]....
        /*01d0*/ 	.word	0x00000ba0
        /*01d4*/ 	.word	0x00000003
        /*01d8*/ 	.word	0x00011020
        /*01dc*/ 	.short	0x010a
        /*01de*/ 	.byte	0x3f
	.zero		1


	//   ....[15]....
        /*01e0*/ 	.word	0x00000dd0
        /*01e4*/ 	.word	0x00000003
        /*01e8*/ 	.word	0x00011020
        /*01ec*/ 	.short	0x010a
        /*01ee*/ 	.byte	0x3f
	.zero		1


	//   ....[16]....
        /*01f0*/ 	.word	0x00001000
        /*01f4*/ 	.word	0x00000008
        /*01f8*/ 	.word	0x00011020
        /*01fc*/ 	.short	0x010a
        /*01fe*/ 	.byte	0x3f
	.zero		1


	//   ....[17]....
        /*0200*/ 	.word	0x00001280
        /*0204*/ 	.word	0x00000002
        /*0208*/ 	.word	0x00011040
        /*020c*/ 	.short	0x010a
        /*020e*/ 	.byte	0x3f
	.zero		1


	//   ....[18]....
        /*0210*/ 	.word	0x00001360
        /*0214*/ 	.word	0x00000002
        /*0218*/ 	.word	0x00011000
        /*021c*/ 	.short	0x010a
        /*021e*/ 	.byte	0x3f
	.zero		1


	//   ....[19]....
        /*0220*/ 	.word	0x00006320
        /*0224*/ 	.word	0x00000002
        /*0228*/ 	.word	0x00011008
        /*022c*/ 	.short	0x010a
        /*022e*/ 	.byte	0x3f
	.zero		1


	//   ....[20]....
        /*0230*/ 	.word	0x000068b0
        /*0234*/ 	.word	0x00000015
        /*0238*/ 	.word	0x00000000
        /*023c*/ 	.short	0x0101
        /*023e*/ 	.byte	0x3f
	.zero		1


	//   ....[21]....
        /*0240*/ 	.word	0x00006970
        /*0244*/ 	.word	0x00000013
        /*0248*/ 	.word	0x00011000
        /*024c*/ 	.short	0x010a
        /*024e*/ 	.byte	0x3f
	.zero		1


	//   ....[22]....
        /*0250*/ 	.word	0x00006af0
        /*0254*/ 	.word	0x00000012
        /*0258*/ 	.word	0x00011020
        /*025c*/ 	.short	0x010a
        /*025e*/ 	.byte	0x3f
	.zero		1


	//   ....[23]....
        /*0260*/ 	.word	0x000076a0
        /*0264*/ 	.word	0x00000017
        /*0268*/ 	.word	0x00000000
        /*026c*/ 	.short	0x0101
        /*026e*/ 	.byte	0x3f
	.zero		1


	//   ....[24]....
        /*0270*/ 	.word	0x00007830
        /*0274*/ 	.word	0x000000ae
        /*0278*/ 	.word	0x00011000
        /*027c*/ 	.short	0x010a
        /*027e*/ 	.byte	0x3f
	.zero		1


	//   ....[25]....
        /*0280*/ 	.word	0x0000b320
        /*0284*/ 	.word	0x0000000d
        /*0288*/ 	.word	0x00000000
        /*028c*/ 	.short	0x0101
        /*028e*/ 	.byte	0x3f
	.zero		1


	//   ....[26]....
        /*0290*/ 	.word	0x0000b3d0
        /*0294*/ 	.word	0x00000015
        /*0298*/ 	.word	0x00011020
        /*029c*/ 	.short	0x010a
        /*029e*/ 	.byte	0x3f
	.zero		1


	//   ....[27]....
        /*02a0*/ 	.word	0x0000b6a0
        /*02a4*/ 	.word	0x00000013
        /*02a8*/ 	.word	0x00011000
        /*02ac*/ 	.short	0x010a
        /*02ae*/ 	.byte	0x3f
	.zero		1


	//   ....[28]....
        /*02b0*/ 	.word	0x0000b860
        /*02b4*/ 	.word	0x00000012
        /*02b8*/ 	.word	0x00011020
        /*02bc*/ 	.short	0x010a
        /*02be*/ 	.byte	0x3f
	.zero		1


	//   ....[29]....
        /*02c0*/ 	.word	0x0000d830
        /*02c4*/ 	.word	0x00000017
        /*02c8*/ 	.word	0x00000000
        /*02cc*/ 	.short	0x0101
        /*02ce*/ 	.byte	0x3f
	.zero		1


	//   ....[30]....
        /*02d0*/ 	.word	0x0000d9e0
        /*02d4*/ 	.word	0x00000016
        /*02d8*/ 	.word	0x00011000
        /*02dc*/ 	.short	0x010a
        /*02de*/ 	.byte	0x3f
	.zero		1


	//   ....[31]....
        /*02e0*/ 	.word	0x000115a0
        /*02e4*/ 	.word	0x00000007
        /*02e8*/ 	.word	0x00000000
        /*02ec*/ 	.short	0x0101
        /*02ee*/ 	.byte	0x3f
	.zero		1


	//   ....[32]....
        /*02f0*/ 	.word	0x00011620
        /*02f4*/ 	.word	0x00000007
        /*02f8*/ 	.word	0x00011020
        /*02fc*/ 	.short	0x010a
        /*02fe*/ 	.byte	0x3f
	.zero		1


	//----- nvinfo : EIATTR_NUM_MBARRIERS
	.align		4
.L_35:
        /*0300*/ 	.byte	0x03, 0x38
        /*0302*/ 	.short	0x000c


	//----- nvinfo : EIATTR_EXIT_INSTR_OFFSETS
	.align		4
        /*0304*/ 	.byte	0x04, 0x1c
        /*0306*/ 	.short	(.L_37 - .L_36)


	//   ....[0]....
.L_36:
        /*0308*/ 	.word	0x000127d0


	//----- nvinfo : EIATTR_MAX_THREADS
	.align		4
.L_37:
        /*030c*/ 	.byte	0x04, 0x05
        /*030e*/ 	.short	(.L_39 - .L_38)
.L_38:
        /*0310*/ 	.word	0x00000080
        /*0314*/ 	.word	0x00000001
        /*0318*/ 	.word	0x00000001


	//----- nvinfo : EIATTR_CRS_STACK_SIZE
	.align		4
.L_39:
        /*031c*/ 	.byte	0x04, 0x1e
        /*031e*/ 	.short	(.L_41 - .L_40)
.L_40:
        /*0320*/ 	.word	0x00000000


	//----- nvinfo : EIATTR_CBANK_PARAM_SIZE
	.align		4
.L_41:
        /*0324*/ 	.byte	0x03, 0x19
        /*0326*/ 	.short	0x0870


	//----- nvinfo : EIATTR_PARAM_CBANK
	.align		4
        /*0328*/ 	.byte	0x04, 0x0a
        /*032a*/ 	.short	(.L_43 - .L_42)
	.align		4
.L_42:
        /*032c*/ 	.word	index@(.nv.constant0._ZN7cutlass13device_kernelINS_4fmha6kernel13FmhaKernelTmaINS1_10collective15FmhaMainloopTmaINS_10bfloat16_tEfN4cute5tupleIJNS7_1CILi64EEENS9_ILi256EEENS9_ILi32EEEEEENS4_12CausalFusionEJEEENS4_15FmhaFwdEpilogueIS6_fNS8_IJSA_SC_SB_EEEEEJEEEEEvNT_6ParamsE)
        /*0330*/ 	.short	0x0210
        /*0332*/ 	.short	0x0870


	//----- nvinfo : EIATTR_SW_WAR
	.align		4
.L_43:
        /*0334*/ 	.byte	0x04, 0x36
        /*0336*/ 	.short	(.L_45 - .L_44)
.L_44:
        /*0338*/ 	.word	0x00000008
.L_45:


//--------------------- .nv.callgraph             --------------------------
	.section	.nv.callgraph,"",@"SHT_CUDA_CALLGRAPH"
	.align	4
	.sectionentsize	8
	.align		4
        /*0000*/ 	.word	0x00000000
	.align		4
        /*0004*/ 	.word	0xffffffff
	.align		4
        /*0008*/ 	.word	index@(_ZN7cutlass13device_kernelINS_4fmha6kernel13FmhaKernelTmaINS1_10collective15FmhaMainloopTmaINS_10bfloat16_tEfN4cute5tupleIJNS7_1CILi64EEENS9_ILi256EEENS9_ILi32EEEEEENS4_12CausalFusionEJEEENS4_15FmhaFwdEpilogueIS6_fNS8_IJSA_SC_SB_EEEEEJEEEEEvNT_6ParamsE)
	.align		4
        /*000c*/ 	.word	index@(__assertfail)
	.align		4
        /*0010*/ 	.word	0x00000000
	.align		4
        /*0014*/ 	.word	0xfffffffe
	.align		4
        /*0018*/ 	.word	0x00000000
	.align		4
        /*001c*/ 	.word	0xfffffffd
	.align		4
        /*0020*/ 	.word	0x00000000
	.align		4
        /*0024*/ 	.word	0xfffffffc


//--------------------- .nv.constant4             --------------------------
	.section	.nv.constant4,"a",@progbits
	.align	8
	.align		8
.nv.constant4:
        /*0000*/ 	.dword	__assertfail
	.align		8
        /*0008*/ 	.dword	__unnamed_1
	.align		8
        /*0010*/ 	.dword	_ZN39_INTERNAL_afb0979f_4_k_cu_24fdaf5c_29384cuda3std3__45__cpo5beginE
	.align		8
        /*0018*/ 	.dword	_ZN39_INTERNAL_afb0979f_4_k_cu_24fdaf5c_29384cuda3std3__45__cpo3endE
	.align		8
        /*0020*/ 	.dword	_ZN39_INTERNAL_afb0979f_4_k_cu_24fdaf5c_29384cuda3std3__45__cpo6cbeginE
	.align		8
        /*0028*/ 	.dword	_ZN39_INTERNAL_afb0979f_4_k_cu_24fdaf5c_29384cuda3std3__45__cpo4cendE
	.align		8
        /*0030*/ 	.dword	_ZN39_INTERNAL_afb0979f_4_k_cu_24fdaf5c_29384cuda3std3__441_GLOBAL__N__afb0979f_4_k_cu_24fdaf5c_29386ignoreE
	.align		8
        /*0038*/ 	.dword	_ZN39_INTERNAL_afb0979f_4_k_cu_24fdaf5c_29384cuda3std3__419piecewise_constructE
	.align		8
        /*0040*/ 	.dword	_ZN39_INTERNAL_afb0979f_4_k_cu_24fdaf5c_29384cuda3std3__48in_placeE
	.align		8
        /*0048*/ 	.dword	_ZN39_INTERNAL_afb0979f_4_k_cu_24fdaf5c_29384cuda3std6ranges3__45__cpo4swapE
	.align		8
        /*0050*/ 	.dword	_ZN39_INTERNAL_afb0979f_4_k_cu_24fdaf5c_29384cuda3std6ranges3__45__cpo9iter_moveE
	.align		8
        /*0058*/ 	.dword	_ZN39_INTERNAL_afb0979f_4_k_cu_24fdaf5c_29384cute7productE
	.align		8
        /*0060*/ 	.dword	_ZN39_INTERNAL_afb0979f_4_k_cu_24fdaf5c_29384cute1_E
	.align		8
        /*0068*/ 	.dword	$str$23
	.align		8
        /*0070*/ 	.dword	$str$24


//--------------------- .text._ZN7cutlass13device_kernelINS_4fmha6kernel13FmhaKernelTmaINS1_10collective15FmhaMainloopTmaINS_10bfloat16_tEfN4cute5tupleIJNS7_1CILi64EEENS9_ILi256EEENS9_ILi32EEEEEENS4_12CausalFusionEJEEENS4_15FmhaFwdEpilogueIS6_fNS8_IJSA_SC_SB_EEEEEJEEEEEvNT_6ParamsE --------------------------
	.section	.text._ZN7cutlass13device_kernelINS_4fmha6kernel13FmhaKernelTmaINS1_10collective15FmhaMainloopTmaINS_10bfloat16_tEfN4cute5tupleIJNS7_1CILi64EEENS9_ILi256EEENS9_ILi32EEEEEENS4_12CausalFusionEJEEENS4_15FmhaFwdEpilogueIS6_fNS8_IJSA_SC_SB_EEEEEJEEEEEvNT_6ParamsE,"ax",@progbits
	.align	128
.text._ZN7cutlass13device_kernelINS_4fmha6kernel13FmhaKernelTmaINS1_10collective15FmhaMainloopTmaINS_10bfloat16_tEfN4cute5tupleIJNS7_1CILi64EEENS9_ILi256EEENS9_ILi32EEEEEENS4_12CausalFusionEJEEENS4_15FmhaFwdEpilogueIS6_fNS8_IJSA_SC_SB_EEEEEJEEEEEvNT_6ParamsE:
        .type           _ZN7cutlass13device_kernelINS_4fmha6kernel13FmhaKernelTmaINS1_10collective15FmhaMainloopTmaINS_10bfloat16_tEfN4cute5tupleIJNS7_1CILi64EEENS9_ILi256EEENS9_ILi32EEEEEENS4_12CausalFusionEJEEENS4_15FmhaFwdEpilogueIS6_fNS8_IJSA_SC_SB_EEEEEJEEEEEvNT_6ParamsE,@function
        .size           _ZN7cutlass13device_kernelINS_4fmha6kernel13FmhaKernelTmaINS1_10collective15FmhaMainloopTmaINS_10bfloat16_tEfN4cute5tupleIJNS7_1CILi64EEENS9_ILi256EEENS9_ILi32EEEEEENS4_12CausalFusionEJEEENS4_15FmhaFwdEpilogueIS6_fNS8_IJSA_SC_SB_EEEEEJEEEEEvNT_6ParamsE,(.L_x_76 - _ZN7cutlass13device_kernelINS_4fmha6kernel13FmhaKernelTmaINS1_10collective15FmhaMainloopTmaINS_10bfloat16_tEfN4cute5tupleIJNS7_1CILi64EEENS9_ILi256EEENS9_ILi32EEEEEENS4_12CausalFusionEJEEENS4_15FmhaFwdEpilogueIS6_fNS8_IJSA_SC_SB_EEEEEJEEEEEvNT_6ParamsE)
        .other          _ZN7cutlass13device_kernelINS_4fmha6kernel13FmhaKernelTmaINS1_10collective15FmhaMainloopTmaINS_10bfloat16_tEfN4cute5tupleIJNS7_1CILi64EEENS9_ILi256EEENS9_ILi32EEEEEENS4_12CausalFusionEJEEENS4_15FmhaFwdEpilogueIS6_fNS8_IJSA_SC_SB_EEEEEJEEEEEvNT_6ParamsE,@"STO_CUDA_ENTRY STV_DEFAULT"
_ZN7cutlass13device_kernelINS_4fmha6kernel13FmhaKernelTmaINS1_10collective15FmhaMainloopTmaINS_10bfloat16_tEfN4cute5tupleIJNS7_1CILi64EEENS9_ILi256EEENS9_ILi32EEEEEENS4_12CausalFusionEJEEENS4_15FmhaFwdEpilogueIS6_fNS8_IJSA_SC_SB_EEEEEJEEEEEvNT_6ParamsE:
[----:B------:R-:W1:Y:S01]  /*0000*/  LDC R1, c[0x0][0x28] ;  /* 0x00000a00ff017b82 */ /* 0x000e620000000800 */
[----:B------:R-:W2:Y:S01]  /*0010*/  S2R R16, SR_TID.X ;  /* 0x0000000000107919 */ /* 0x000ea20000002100 */
[----:B------:R-:W-:Y:S01]  /*0020*/  ELECT P0, URZ, PT ;  /* 0x00000000003f782f */ /* 0x000fe20003800000 */
[----:B------:R-:W-:Y:S01]  /*0030*/  BSSY B0, `(.L_x_0) ;  /* 0x0000010000007945 */ /* 0x000fe20003800000 */
[----:B--2---:R-:W-:-:S05]  /*0040*/  SHF.R.U32.HI R10, RZ, 0x5, R16 ;  /* 0x00000005ff0a7819 */ /* 0x004fca0000011610 */
[----:B------:R-:W2:Y:S02]  /*0050*/  SHFL.IDX PT, R0, R10, RZ, 0x1f ;  /* 0x00001fff0a007589 */ /* 0x000ea400000e0000 */
[----:B--2---:R-:W-:-:S13]  /*0060*/  ISETP.NE.OR P0, PT, R0, RZ, !P0 ;  /* 0x000000ff0000720c */ /* 0x004fda0004705670 */
[----:B-1----:R-:W-:Y:S05]  /*0070*/  @P0 BRA `(.L_x_1) ;  /* 0x00000000002c0947 */ /* 0x002fea0003800000 */
[----:B------:R-:W-:Y:S02]  /*0080*/  ULDC.64 UR4, c[0x0][0x198] ;  /* 0x0000660000047ab9 */ /* 0x000fe40000000a00 */
[----:B------:R-:W-:Y:S02]  /*0090*/  UIADD3 UR6, UP0, UR4, 0xf0, URZ ;  /* 0x000000f004067890 */ /* 0x000fe4000ff1e03f */
[----:B------:R-:W-:Y:S02]  /*00a0*/  UIADD3 UR8, UP1, UR4, 0x1f0, URZ ;  /* 0x000001f004087890 */ /* 0x000fe4000ff3e03f */
[----:B------:R-:W-:Y:S02]  /*00b0*/  UIADD3 UR4, UP2, UR4, 0x2f0, URZ ;  /* 0x000002f004047890 */ /* 0x000fe4000ff5e03f */
[----:B------:R-:W-:Y:S02]  /*00c0*/  UIADD3.X UR7, URZ, UR5, URZ, UP0, !UPT ;  /* 0x000000053f077290 */ /* 0x000fe400087fe43f */
[----:B------:R-:W-:-:S02]  /*00d0*/  UIADD3.X UR9, URZ, UR5, URZ, UP1, !UPT ;  /* 0x000000053f097290 */ /* 0x000fc40008ffe43f */
[----:B------:R-:W-:-:S05]  /*00e0*/  UIADD3.X UR5, URZ, UR5, URZ, UP2, !UPT ;  /* 0x000000053f057290 */ /* 0x000fca00097fe43f */
[----:B------:R1:W-:Y:S02]  /*00f0*/  UTMACCTL.PF [UR6] ;  /* 0x00000000060079b9 */ /* 0x0003e40008040000 */
[----:B------:R1:W-:Y:S02]  /*0100*/  UTMACCTL.PF [UR8] ;  /* 0x00000000080079b9 */ /* 0x0003e40008040000 */
[----:B------:R1:W-:Y:S02]  /*0110*/  UTMACCTL.PF [UR4] ;  /* 0x00000000040079b9 */ /* 0x0003e40008040000 */
[----:B-1----:R-:W-:Y:S01]  /*0120*/  NOP ;  /* 0x0000000000007918 */ /* 0x002fe20000000000 */
.L_x_1:
[----:B------:R-:W-:Y:S05]  /*0130*/  BSYNC B0 ;  /* 0x0000000000007941 */ /* 0x000fea0003800000 */
.L_x_0:
[----:B------:R-:W1:Y:S02]  /*0140*/  SHFL.IDX PT, R0, R10, RZ, 0x1f ;  /* 0x00001fff0a007589 */ /* 0x000e6400000e0000 */
[----:B-1----:R-:W-:-:S13]  /*0150*/  ISETP.NE.AND P0, PT, R0, RZ, PT ;  /* 0x000000ff0000720c */ /* 0x002fda0003f05270 */
[----:B------:R-:W-:Y:S05]  /*0160*/  @P0 BRA `(.L_x_2) ;  /* 0x0000000000400947 */ /* 0x000fea0003800000 */
[----:B------:R-:W1:Y:S01]  /*0170*/  S2UR UR8, SR_CgaCtaId ;  /* 0x00000000000879c3 */ /* 0x000e620000008800 */
[----:B------:R-:W-:Y:S01]  /*0180*/  UMOV UR4, 0x400 ;  /* 0x0000040000047882 */ /* 0x000fe20000000000 */
[----:B------:R-:W-:Y:S01]  /*0190*/  UMOV UR5, 0x1 ;  /* 0x0000000100057882 */ /* 0x000fe20000000000 */
[----:B------:R-:W-:Y:S01]  /*01a0*/  UMOV UR6, 0x80 ;  /* 0x0000008000067882 */ /* 0x000fe20000000000 */
[----:B------:R-:W-:Y:S01]  /*01b0*/  ELECT P0, URZ, PT ;  /* 0x00000000003f782f */ /* 0x000fe20003800000 */
[----:B------:R-:W-:-:S04]  /*01c0*/  UIADD3 UR6, -UR6, 0x100000, URZ ;  /* 0x0010000006067890 */ /* 0x000fc8000fffe13f */
[----:B------:R-:W-:Y:S02]  /*01d0*/  USHF.L.U32 UR7, UR6, 0xb, URZ ;  /* 0x0000000b06077899 */ /* 0x000fe4000800063f */
[----:B------:R-:W-:Y:S02]  /*01e0*/  USHF.L.U32 UR6, UR6, 0x1, URZ ;  /* 0x0000000106067899 */ /* 0x000fe4000800063f */
[----:B-1----:R-:W-:Y:S02]  /*01f0*/  ULEA UR8, UR8, UR4, 0x18 ;  /* 0x0000000408087291 */ /* 0x002fe4000f8ec03f */
[----:B------:R-:W-:-:S04]  /*0200*/  UIADD3 UR4, -UR5, 0x100000, URZ ;  /* 0x0010000005047890 */ /* 0x000fc8000fffe13f */
[----:B------:R-:W-:Y:S02]  /*0210*/  USHF.L.U32 UR5, UR4, 0xb, URZ ;  /* 0x0000000b04057899 */ /* 0x000fe4000800063f */
[----:B------:R-:W-:Y:S01]  /*0220*/  USHF.L.U32 UR4, UR4, 0x1, URZ ;  /* 0x0000000104047899 */ /* 0x000fe2000800063f */
[----:B------:R-:W1:Y:S11]  /*0230*/  FENCE.VIEW.ASYNC.S ;  /* 0x00000000000073c6 */ /* 0x000e760000000000 */
[----:B-1----:R1:W2:Y:S01]  /*0240*/  SYNCS.EXCH.64 URZ, [UR8+0x11040], UR4 ;  /* 0x01104004083f75b2 */ /* 0x0022a20008000100 */
[----:B------:R1:W3:Y:S01]  /*0250*/  SYNCS.EXCH.64 URZ, [UR8+0x11048], UR6 ;  /* 0x01104806083f75b2 */ /* 0x0002e20008000100 */
[----:B------:R-:W-:Y:S01]  /*0260*/  NOP ;  /* 0x0000000000007918 */ /* 0x000fe20000000000 */
.L_x_2:
[----:B------:R-:W4:Y:S01]  /*0270*/  SHFL.IDX PT, R0, R10, RZ, 0x1f ;  /* 0x00001fff0a007589 */ /* 0x000f2200000e0000 */
[----:B------:R-:W-:Y:S01]  /*0280*/  NOP ;  /* 0x0000000000007918 */ /* 0x000fe20000000000 */
[----:B----4-:R-:W-:-:S13]  /*0290*/  ISETP.NE.AND P0, PT, R0, RZ, PT ;  /* 0x000000ff0000720c */ /* 0x010fda0003f05270 */
[----:B------:R-:W-:Y:S05]  /*02a0*/  @P0 BRA `(.L_x_3) ;  /* 0x0000000000580947 */ /* 0x000fea0003800000 */
[----:B-1----:R-:W1:Y:S01]  /*02b0*/  S2UR UR5, SR_CgaCtaId ;  /* 0x00000000000579c3 */ /* 0x002e620000008800 */
[----:B------:R-:W-:Y:S01]  /*02c0*/  UMOV UR4, 0x400 ;  /* 0x0000040000047882 */ /* 0x000fe20000000000 */
[----:B------:R-:W-:Y:S01]  /*02d0*/  UMOV UR6, 0x1 ;  /* 0x0000000100067882 */ /* 0x000fe20000000000 */
[----:B------:R-:W-:Y:S01]  /*02e0*/  UMOV UR7, 0x80 ;  /* 0x0000008000077882 */ /* 0x000fe20000000000 */
[----:B------:R-:W-:Y:S01]  /*02f0*/  ELECT P0, URZ, PT ;  /* 0x00000000003f782f */ /* 0x000fe20003800000 */
[----:B-1----:R-:W-:Y:S02]  /*0300*/  ULEA UR8, UR5, UR4, 0x18 ;  /* 0x0000000405087291 */ /* 0x002fe4000f8ec03f */
[----:B------:R-:W-:-:S04]  /*0310*/  UIADD3 UR4, -UR6, 0x100000, URZ ;  /* 0x0010000006047890 */ /* 0x000fc8000fffe13f */
[----:B------:R-:W-:Y:S02]  /*0320*/  USHF.L.U32 UR5, UR4, 0xb, URZ ;  /* 0x0000000b04057899 */ /* 0x000fe4000800063f */
[----:B------:R-:W-:Y:S02]  /*0330*/  USHF.L.U32 UR4, UR4, 0x1, URZ ;  /* 0x0000000104047899 */ /* 0x000fe4000800063f */
[----:B------:R-:W-:-:S04]  /*0340*/  UIADD3 UR6, -UR7, 0x100000, URZ ;  /* 0x0010000007067890 */ /* 0x000fc8000fffe13f */
[----:B------:R-:W-:Y:S02]  /*0350*/  USHF.L.U32 UR7, UR6, 0xb, URZ ;  /* 0x0000000b06077899 */ /* 0x000fe4000800063f */
[----:B------:R-:W-:Y:S01]  /*0360*/  USHF.L.U32 UR6, UR6, 0x1, URZ ;  /* 0x0000000106067899 */ /* 0x000fe2000800063f */
[----:B------:R-:W1:Y:S03]  /*0370*/  FENCE.VIEW.ASYNC.S ;  /* 0x00000000000073c6 */ /* 0x000e660000000000 */
[----:B-1----:R4:W1:Y:S08]  /*0380*/  SYNCS.EXCH.64 URZ, [UR8+0x11000], UR4 ;  /* 0x01100004083f75b2 */ /* 0x0028700008000100 */
[----:B------:R4:W1:Y:S01]  /*0390*/  SYNCS.EXCH.64 URZ, [UR8+0x11020], UR6 ;  /* 0x01102006083f75b2 */ /* 0x0008620008000100 */
[----:B------:R4:W1:Y:S01]  /*03a0*/  SYNCS.EXCH.64 URZ, [UR8+0x11008], UR4 ;  /* 0x01100804083f75b2 */ /* 0x0008620008000100 */
[----:B------:R4:W1:Y:S01]  /*03b0*/  SYNCS.EXCH.64 URZ, [UR8+0x11028], UR6 ;  /* 0x01102806083f75b2 */ /* 0x0008620008000100 */
[----:B------:R4:W1:Y:S01]  /*03c0*/  SYNCS.EXCH.64 URZ, [UR8+0x11010], UR4 ;  /* 0x01101004083f75b2 */ /* 0x0008620008000100 */
[----:B------:R4:W1:Y:S01]  /*03d0*/  SYNCS.EXCH.64 URZ, [UR8+0x11030], UR6 ;  /* 0x01103006083f75b2 */ /* 0x0008620008000100 */
[----:B------:R4:W1:Y:S01]  /*03e0*/  SYNCS.EXCH.64 URZ, [UR8+0x11018], UR4 ;  /* 0x01101804083f75b2 */ /* 0x0008620008000100 */
[----:B------:R4:W1:Y:S02]  /*03f0*/  SYNCS.EXCH.64 URZ, [UR8+0x11038], UR6 ;  /* 0x01103806083f75b2 */ /* 0x0008640008000100 */
[----:B----4-:R-:W-:Y:S01]  /*0400*/  NOP ;  /* 0x0000000000007918 */ /* 0x010fe20000000000 */
.L_x_3:
        /* <DEDUP_REMOVED lines=18> */
[----:B------:R4:W1:Y:S02]  /*0530*/  SYNCS.EXCH.64 URZ, [UR8+0x11058], UR6 ;  /* 0x01105806083f75b2 */ /* 0x0008640008000100 */
[----:B----4-:R-:W-:Y:S01]  /*0540*/  NOP ;  /* 0x0000000000007918 */ /* 0x010fe20000000000 */
.L_x_4:
[----:B------:R-:W4:Y:S01]  /*0550*/  S2UR UR11, SR_CTAID.X ;  /* 0x00000000000b79c3 */ /* 0x000f220000002500 */
[----:B------:R-:W5:Y:S01]  /*0560*/  SHFL.IDX PT, R10, R10, RZ, 0x1f ;  /* 0x00001fff0a0a7589 */ /* 0x000f6200000e0000 */
[----:B-1----:R-:W-:Y:S01]  /*0570*/  ULDC UR4, c[0x0][0x28c] ;  /* 0x0000a30000047ab9 */ /* 0x002fe20000000800 */
[----:B------:R-:W-:Y:S02]  /*0580*/  ELECT P0, URZ, PT ;  /* 0x00000000003f782f */ /* 0x000fe40003800000 */
[----:B------:R-:W-:Y:S01]  /*0590*/  SHF.R.S32.HI R3, RZ, 0x1f, R16 ;  /* 0x0000001fff037819 */ /* 0x000fe20000011410 */
[----:B------:R-:W-:Y:S01]  /*05a0*/  UIADD3 UR4, UR4, 0xff, URZ ;  /* 0x000000ff04047890 */ /* 0x000fe2000fffe03f */
[----:B------:R-:W-:Y:S01]  /*05b0*/  NOP ;  /* 0x0000000000007918 */ /* 0x000fe20000000000 */
[----:B------:R-:W-:Y:S01]  /*05c0*/  BSSY B0, `(.L_x_5) ;  /* 0x000002e000007945 */ /* 0x000fe20003800000 */
[----:B------:R-:W-:Y:S01]  /*05d0*/  LEA.HI R3, R3, R16, RZ, 0x7 ;  /* 0x0000001003037211 */ /* 0x000fe200078f38ff */
[----:B------:R-:W-:Y:S01]  /*05e0*/  USHF.R.S32.HI UR5, URZ, 0x1f, UR4 ;  /* 0x0000001f3f057899 */ /* 0x000fe20008011404 */
[----:B------:R-:W1:Y:S01]  /*05f0*/  S2UR UR36, SR_CTAID.Y ;  /* 0x00000000002479c3 */ /* 0x000e620000002600 */
[----:B------:R-:W-:-:S02]  /*0600*/  MOV R9, RZ ;  /* 0x000000ff00097202 */ /* 0x000fc40000000f00 */
[----:B------:R-:W-:Y:S01]  /*0610*/  ULEA.HI UR5, UR5, UR4, URZ, 0x8 ;  /* 0x0000000405057291 */ /* 0x000fe2000f8f403f */
[----:B------:R-:W-:-:S03]  /*0620*/  LOP3.LUT R3, R3, 0xffffff80, RZ, 0xc0, !PT ;  /* 0xffffff8003037812 */ /* 0x000fc600078ec0ff */
[----:B------:R-:W-:Y:S01]  /*0630*/  USHF.R.S32.HI UR5, URZ, 0x8, UR5 ;  /* 0x000000083f057899 */ /* 0x000fe20008011405 */
[----:B------:R-:W1:Y:S01]  /*0640*/  S2UR UR37, SR_CTAID.Z ;  /* 0x00000000002579c3 */ /* 0x000e620000002700 */
[----:B----4-:R-:W-:-:S07]  /*0650*/  USHF.L.U32 UR11, UR11, 0x6, URZ ;  /* 0x000000060b0b7899 */ /* 0x010fce000800063f */
[----:B--23--:R-:W-:Y:S01]  /*0660*/  BAR.SYNC.DEFER_BLOCKING 0x0 ;  /* 0x0000000000007b1d */ /* 0x00cfe20000010000 */
[----:B-----5:R-:W-:Y:S01]  /*0670*/  ISETP.EQ.AND P1, PT, R10, RZ, P0 ;  /* 0x000000ff0a00720c */ /* 0x020fe20000722270 */
[----:B------:R-:W-:-:S04]  /*0680*/  IMAD.U32 R0, RZ, RZ, UR11 ;  /* 0x0000000bff007e24 */ /* 0x000fc8000f8e00ff */
[----:B------:R-:W-:-:S05]  /*0690*/  VIADD R0, R0, 0x13f ;  /* 0x0000013f00007836 */ /* 0x000fca0000000000 */
[----:B------:R-:W-:Y:S01]  /*06a0*/  SHF.R.U32.HI R20, RZ, 0x8, R0 ;  /* 0x00000008ff147819 */ /* 0x000fe20000011600 */
[----:B------:R-:W-:-:S03]  /*06b0*/  IMAD.IADD R0, R16, 0x1, -R3 ;  /* 0x0000000110007824 */ /* 0x000fc600078e0a03 */
[----:B------:R-:W-:Y:S01]  /*06c0*/  VIMNMX R2, R20, UR5, PT ;  /* 0x0000000514027c48 */ /* 0x000fe2000bfe0100 */
[----:B-1----:R-:W-:Y:S06]  /*06d0*/  @!P1 BRA `(.L_x_6) ;  /* 0x0000000000709947 */ /* 0x002fec0003800000 */
[----:B------:R-:W1:Y:S01]  /*06e0*/  S2R R4, SR_CgaCtaId ;  /* 0x0000000000047919 */ /* 0x000e620000008800 */
[----:B------:R-:W-:Y:S01]  /*06f0*/  MOV R3, 0x400 ;  /* 0x0000040000037802 */ /* 0x000fe20000000f00 */
[----:B------:R-:W-:Y:S01]  /*0700*/  IMAD.MOV.U32 R5, RZ, RZ, 0x1 ;  /* 0x00000001ff057424 */ /* 0x000fe200078e00ff */
[----:B------:R-:W-:Y:S02]  /*0710*/  ISETP.NE.AND P3, PT, R0, RZ, PT ;  /* 0x000000ff0000720c */ /* 0x000fe40003f65270 */
[----:B-1----:R-:W-:Y:S02]  /*0720*/  LEA R4, R4, R3, 0x18 ;  /* 0x0000000304047211 */ /* 0x002fe400078ec0ff */
[----:B------:R-:W-:-:S09]  /*0730*/  SHF.L.U32 R3, R5, 0x1f, RZ ;  /* 0x0000001f05037819 */ /* 0x000fd200000006ff */
.L_x_7:
[----:B-1----:R1:W2:Y:S02]  /*0740*/  SYNCS.PHASECHK.TRANS64.TRYWAIT P2, [R4+URZ+0x11048], R3 ;  /* 0x01104803040075a7 */ /* 0x0022a4000804017f */
[----:B--2---:R-:W-:Y:S05]  /*0750*/  @!P2 NANOSLEEP.SYNCS 0x989680 ;  /* 0x009896800000a95d */ /* 0x004fea0003900000 */
[----:B------:R-:W2:Y:S02]  /*0760*/  @!P2 SYNCS.PHASECHK.TRANS64 P2, [R4+URZ+0x11048], R3 ;  /* 0x011048030400a5a7 */ /* 0x000ea4000804007f */
[----:B--2---:R-:W-:Y:S05]  /*0770*/  @!P2 BRA `(.L_x_7) ;  /* 0xfffffffc00f0a947 */ /* 0x004fea000383ffff */
[----:B------:R-:W-:Y:S05]  /*0780*/  @P3 BRA `(.L_x_8) ;  /* 0x0000000000143947 */ /* 0x000fea0003800000 */
[----:B------:R-:W-:Y:S02]  /*0790*/  LOP3.LUT P2, RZ, R16, 0x1f, RZ, 0xc0, !PT ;  /* 0x0000001f10ff7812 */ /* 0x000fe4000784c0ff */
[----:B-1----:R-:W-:-:S04]  /*07a0*/  MOV R3, 0x1000 ;  /* 0x0000100000037802 */ /* 0x002fc80000000f00 */
[----:B------:R2:W-:Y:S07]  /*07b0*/  SYNCS.ARRIVE.TRANS64 RZ, [R4+URZ+0x11040], R3 ;  /* 0x0110400304ff79a7 */ /* 0x0005ee000800003f */
[----:B------:R-:W-:Y:S05]  /*07c0*/  @!P2 BRA `(.L_x_8) ;  /* 0x000000000004a947 */ /* 0x000fea0003800000 */
[----:B------:R-:W-:Y:S01]  /*07d0*/  BPT.TRAP 0x1 ;  /* 0x000000040000795c */ /* 0x000fe20000300000 */
.L_x_8:
[----:B------:R-:W-:Y:S01]  /*07e0*/  R2UR UR8, R4 ;  /* 0x00000000040872ca */ /* 0x000fe200000e0000 */
[----:B------:R-:W-:Y:S01]  /*07f0*/  ULDC.64 UR4, c[0x0][0x198] ;  /* 0x0000660000047ab9 */ /* 0x000fe20000000a00 */
[----:B------:R-:W-:Y:S01]  /*0800*/  UMOV UR6, 0x0 ;  /* 0x0000000000067882 */ /* 0x000fe20000000000 */
[----:B------:R-:W-:Y:S01]  /*0810*/  UIADD3 UR4, UP0, UR4, 0xf0, URZ ;  /* 0x000000f004047890 */ /* 0x000fe2000ff1e03f */
[----:B------:R-:W-:Y:S01]  /*0820*/  UMOV UR7, 0x10000000 ;  /* 0x1000000000077882 */ /* 0x000fe20000000000 */
[----:B------:R-:W-:Y:S02]  /*0830*/  UMOV UR10, URZ ;  /* 0x0000003f000a7c82 */ /* 0x000fe40008000000 */
[----:B------:R-:W-:Y:S01]  /*0840*/  UIADD3.X UR5, URZ, UR5, URZ, UP0, !UPT ;  /* 0x000000053f057290 */ /* 0x000fe200087fe43f */
[----:B------:R-:W-:Y:S01]  /*0850*/  UMOV UR12, UR36 ;  /* 0x00000024000c7c82 */ /* 0x000fe20008000000 */
[----:B------:R-:W-:-:S04]  /*0860*/  UMOV UR13, UR37 ;  /* 0x00000025000d7c82 */ /* 0x000fc80008000000 */
[----:B------:R-:W-:-:S09]  /*0870*/  UIADD3 UR9, UR8, 0x11040, URZ ;  /* 0x0001104008097890 */ /* 0x000fd2000fffe03f */
[----:B------:R3:W-:Y:S02]  /*0880*/  UTMALDG.4D [UR8], [UR4], desc[UR6] ;  /* 0x00000608040075b4 */ /* 0x0007e40008019000 */
[----:B---3--:R-:W-:Y:S01]  /*0890*/  NOP ;  /* 0x0000000000007918 */ /* 0x008fe20000000000 */
.L_x_6:
[----:B------:R-:W-:Y:S05]  /*08a0*/  BSYNC B0 ;  /* 0x0000000000007941 */ /* 0x000fea0003800000 */
.L_x_5:
[----:B------:R-:W-:Y:S01]  /*08b0*/  BSSY B0, `(.L_x_9) ;  /* 0x0000097000007945 */ /* 0x000fe20003800000 */
[----:B------:R-:W-:Y:S01]  /*08c0*/  IMAD.SHL.U32 R8, R2, 0x2, RZ ;  /* 0x0000000202087824 */ /* 0x000fe200078e00ff */
[----:B------:R-:W-:Y:S01]  /*08d0*/  MOV R6, 0x1 ;  /* 0x0000000100067802 */ /* 0x000fe20000000f00 */
[----:B------:R-:W-:Y:S02]  /*08e0*/  IMAD.MOV.U32 R7, RZ, RZ, 0x1 ;  /* 0x00000001ff077424 */ /* 0x000fe400078e00ff */
[----:B------:R-:W-:Y:S01]  /*08f0*/  IMAD.MOV.U32 R5, RZ, RZ, RZ ;  /* 0x000000ffff057224 */ /* 0x000fe200078e00ff */
[----:B------:R-:W-:Y:S06]  /*0900*/  @!P1 BRA `(.L_x_10) ;  /* 0x0000000800449947 */ /* 0x000fec0003800000 */
[----:B------:R-:W-:Y:S01]  /*0910*/  ISETP.GE.AND P1, PT, R2, 0x1, PT ;  /* 0x000000010200780c */ /* 0x000fe20003f26270 */
[----:B------:R-:W-:Y:S01]  /*0920*/  IMAD.MOV.U32 R9, RZ, RZ, RZ ;  /* 0x000000ffff097224 */ /* 0x000fe200078e00ff */
[----:B------:R-:W-:Y:S02]  /*0930*/  LOP3.LUT R11, R16, 0x1f, RZ, 0xc0, !PT ;  /* 0x0000001f100b7812 */ /* 0x000fe400078ec0ff */
[----:B------:R-:W-:-:S09]  /*0940*/  MOV R5, RZ ;  /* 0x000000ff00057202 */ /* 0x000fd20000000f00 */
[----:B------:R-:W-:Y:S05]  /*0950*/  @!P1 BRA `(.L_x_11) ;  /* 0x0000000000f49947 */ /* 0x000fea0003800000 */
[----:B-12---:R-:W1:Y:S01]  /*0960*/  S2R R4, SR_CgaCtaId ;  /* 0x0000000000047919 */ /* 0x006e620000008800 */
[----:B------:R-:W-:Y:S01]  /*0970*/  MOV R3, 0x400 ;  /* 0x0000040000037802 */ /* 0x000fe20000000f00 */
[----:B------:R-:W-:Y:S01]  /*0980*/  IMAD.MOV.U32 R6, RZ, RZ, 0x1 ;  /* 0x00000001ff067424 */ /* 0x000fe200078e00ff */
[----:B------:R-:W-:Y:S01]  /*0990*/  ISETP.NE.AND P2, PT, R0, RZ, PT ;  /* 0x000000ff0000720c */ /* 0x000fe20003f45270 */
[----:B------:R-:W-:Y:S01]  /*09a0*/  IMAD.MOV.U32 R5, RZ, RZ, 0x1 ;  /* 0x00000001ff057424 */ /* 0x000fe200078e00ff */
[----:B-1----:R-:W-:Y:S02]  /*09b0*/  LEA R4, R4, R3, 0x18 ;  /* 0x0000000304047211 */ /* 0x002fe400078ec0ff */
[----:B------:R-:W-:-:S09]  /*09c0*/  SHF.L.U32 R3, R6, 0x1f, RZ ;  /* 0x0000001f06037819 */ /* 0x000fd200000006ff */
.L_x_12:
[----:B-1----:R1:W2:Y:S02]  /*09d0*/  SYNCS.PHASECHK.TRANS64.TRYWAIT P1, [R4+URZ+0x11020], R3 ;  /* 0x01102003040075a7 */ /* 0x0022a4000802017f */
[----:B--2---:R-:W-:Y:S05]  /*09e0*/  @!P1 NANOSLEEP.SYNCS 0x989680 ;  /* 0x009896800000995d */ /* 0x004fea0003900000 */
[----:B------:R-:W2:Y:S02]  /*09f0*/  @!P1 SYNCS.PHASECHK.TRANS64 P1, [R4+URZ+0x11020], R3 ;  /* 0x01102003040095a7 */ /* 0x000ea4000802007f */
[----:B--2---:R-:W-:Y:S05]  /*0a00*/  @!P1 BRA `(.L_x_12) ;  /* 0xfffffffc00f09947 */ /* 0x004fea000383ffff */
[----:B------:R-:W-:Y:S05]  /*0a10*/  @P2 BRA `(.L_x_13) ;  /* 0x0000000000142947 */ /* 0x000fea0003800000 */
[----:B------:R-:W-:Y:S02]  /*0a20*/  ISETP.NE.AND P1, PT, R11, RZ, PT ;  /* 0x000000ff0b00720c */ /* 0x000fe40003f25270 */
[----:B-1----:R-:W-:-:S04]  /*0a30*/  MOV R3, 0x4000 ;  /* 0x0000400000037802 */ /* 0x002fc80000000f00 */
[----:B------:R2:W-:Y:S07]  /*0a40*/  SYNCS.ARRIVE.TRANS64 RZ, [R4+URZ+0x11000], R3 ;  /* 0x0110000304ff79a7 */ /* 0x0005ee000800003f */
[----:B------:R-:W-:Y:S05]  /*0a50*/  @!P1 BRA `(.L_x_13) ;  /* 0x0000000000049947 */ /* 0x000fea0003800000 */
[----:B------:R-:W-:Y:S01]  /*0a60*/  BPT.TRAP 0x1 ;  /* 0x000000040000795c */ /* 0x000fe20000300000 */
.L_x_13:
[----:B------:R-:W-:Y:S01]  /*0a70*/  R2UR UR33, R4 ;  /* 0x00000000042172ca */ /* 0x000fe200000e0000 */
[----:B------:R-:W-:Y:S01]  /*0a80*/  ULDC.64 UR4, c[0x0][0x198] ;  /* 0x0000660000047ab9 */ /* 0x000fe20000000a00 */
[----:B-12---:R-:W1:Y:S01]  /*0a90*/  S2R R4, SR_CgaCtaId ;  /* 0x0000000000047919 */ /* 0x006e620000008800 */
[----:B------:R-:W-:Y:S01]  /*0aa0*/  UIADD3 UR4, UP0, UR4, 0x1f0, URZ ;  /* 0x000001f004047890 */ /* 0x000fe2000ff1e03f */
[----:B------:R-:W-:Y:S01]  /*0ab0*/  MOV R3, 0x400 ;  /* 0x0000040000037802 */ /* 0x000fe20000000f00 */
[----:B------:R-:W-:Y:S01]  /*0ac0*/  UMOV UR6, 0x0 ;  /* 0x0000000000067882 */ /* 0x000fe20000000000 */
[----:B------:R-:W-:Y:S01]  /*0ad0*/  UMOV UR7, 0x10000000 ;  /* 0x1000000000077882 */ /* 0x000fe20000000000 */
[----:B------:R-:W-:Y:S01]  /*0ae0*/  UIADD3.X UR5, URZ, UR5, URZ, UP0, !UPT ;  /* 0x000000053f057290 */ /* 0x000fe200087fe43f */
[----:B------:R-:W-:Y:S01]  /*0af0*/  IMAD.MOV.U32 R6, RZ, RZ, 0x1 ;  /* 0x00000001ff067424 */ /* 0x000fe200078e00ff */
[----:B------:R-:W-:Y:S01]  /*0b00*/  UMOV UR34, URZ ;  /* 0x0000003f00227c82 */ /* 0x000fe20008000000 */
[----:B------:R-:W-:Y:S01]  /*0b10*/  UMOV UR35, URZ ;  /* 0x0000003f00237c82 */ /* 0x000fe20008000000 */
[----:B------:R-:W-:Y:S01]  /*0b20*/  ISETP.NE.AND P2, PT, R0, RZ, PT ;  /* 0x000000ff0000720c */ /* 0x000fe20003f45270 */
[----:B------:R-:W-:Y:S01]  /*0b30*/  IMAD.MOV.U32 R9, RZ, RZ, 0x1 ;  /* 0x00000001ff097424 */ /* 0x000fe200078e00ff */
[----:B------:R-:W-:Y:S01]  /*0b40*/  UIADD3 UR32, UR33, 0x1000, URZ ;  /* 0x0000100021207890 */ /* 0x000fe2000fffe03f */
[----:B------:R-:W-:Y:S01]  /*0b50*/  SHF.L.U32 R6, R6, 0x1f, RZ ;  /* 0x0000001f06067819 */ /* 0x000fe200000006ff */
[----:B------:R-:W-:-:S09]  /*0b60*/  UIADD3 UR33, UR33, 0x11000, URZ ;  /* 0x0001100021217890 */ /* 0x000fd2000fffe03f */
[----:B------:R2:W-:Y:S01]  /*0b70*/  UTMALDG.4D [UR32], [UR4], desc[UR6] ;  /* 0x00000620040075b4 */ /* 0x0005e20008019000 */
[----:B-1----:R-:W-:-:S04]  /*0b80*/  LEA R4, R4, R3, 0x18 ;  /* 0x0000000304047211 */ /* 0x002fc800078ec0ff */
[----:B--2---:R-:W-:-:S07]  /*0b90*/  LEA R3, R5, R4, 0x3 ;  /* 0x0000000405037211 */ /* 0x004fce00078e18ff */
.L_x_14:
[----:B-1----:R1:W2:Y:S02]  /*0ba0*/  SYNCS.PHASECHK.TRANS64.TRYWAIT P1, [R3+URZ+0x11020], R6 ;  /* 0x01102006030075a7 */ /* 0x0022a4000802017f */
[----:B--2---:R-:W-:Y:S05]  /*0bb0*/  @!P1 NANOSLEEP.SYNCS 0x989680 ;  /* 0x009896800000995d */ /* 0x004fea0003900000 */
[----:B------:R-:W2:Y:S02]  /*0bc0*/  @!P1 SYNCS.PHASECHK.TRANS64 P1, [R3+URZ+0x11020], R6 ;  /* 0x01102006030095a7 */ /* 0x000ea4000802007f */
[----:B--2---:R-:W-:Y:S05]  /*0bd0*/  @!P1 BRA `(.L_x_14) ;  /* 0xfffffffc00f09947 */ /* 0x004fea000383ffff */
[----:B------:R-:W-:Y:S05]  /*0be0*/  @P2 BRA `(.L_x_15) ;  /* 0x0000000000142947 */ /* 0x000fea0003800000 */
[----:B------:R-:W-:Y:S01]  /*0bf0*/  ISETP.NE.AND P1, PT, R11, RZ, PT ;  /* 0x000000ff0b00720c */ /* 0x000fe20003f25270 */
[----:B-1----:R-:W-:-:S04]  /*0c00*/  IMAD.MOV.U32 R6, RZ, RZ, 0x4000 ;  /* 0x00004000ff067424 */ /* 0x002fc800078e00ff */
[----:B------:R2:W-:Y:S08]  /*0c10*/  SYNCS.ARRIVE.TRANS64 RZ, [R3+URZ+0x11000], R6 ;  /* 0x0110000603ff79a7 */ /* 0x0005f0000800003f */
[----:B------:R-:W-:Y:S05]  /*0c20*/  @!P1 BRA `(.L_x_15) ;  /* 0x0000000000049947 */ /* 0x000fea0003800000 */
[----:B------:R-:W-:Y:S01]  /*0c30*/  BPT.TRAP 0x1 ;  /* 0x000000040000795c */ /* 0x000fe20000300000 */
.L_x_15:
[----:B------:R-:W-:Y:S01]  /*0c40*/  IMAD R4, R5, 0x4000, R4 ;  /* 0x0000400005047824 */ /* 0x000fe200078e0204 */
[----:B------:R-:W-:Y:S01]  /*0c50*/  R2UR UR33, R3 ;  /* 0x00000000032172ca */ /* 0x000fe200000e0000 */
[----:B------:R-:W-:Y:S01]  /*0c60*/  ULDC.64 UR4, c[0x0][0x198] ;  /* 0x0000660000047ab9 */ /* 0x000fe20000000a00 */
[----:B------:R-:W-:Y:S01]  /*0c70*/  UMOV UR6, 0x0 ;  /* 0x0000000000067882 */ /* 0x000fe20000000000 */
[----:B------:R-:W-:Y:S01]  /*0c80*/  UIADD3 UR4, UP0, UR4, 0x2f0, URZ ;  /* 0x000002f004047890 */ /* 0x000fe2000ff1e03f */
[----:B------:R-:W-:Y:S01]  /*0c90*/  R2UR UR32, R4 ;  /* 0x00000000042072ca */ /* 0x000fe200000e0000 */
[----:B------:R-:W-:Y:S01]  /*0ca0*/  UMOV UR7, 0x10000000 ;  /* 0x1000000000077882 */ /* 0x000fe20000000000 */
[----:B------:R-:W-:Y:S01]  /*0cb0*/  UMOV UR34, URZ ;  /* 0x0000003f00227c82 */ /* 0x000fe20008000000 */
[----:B------:R-:W-:Y:S01]  /*0cc0*/  UIADD3.X UR5, URZ, UR5, URZ, UP0, !UPT ;  /* 0x000000053f057290 */ /* 0x000fe200087fe43f */
[----:B------:R-:W-:Y:S01]  /*0cd0*/  IADD3 R5, R5, 0x1, RZ ;  /* 0x0000000105057810 */ /* 0x000fe20007ffe0ff */
[----:B------:R-:W-:-:S04]  /*0ce0*/  UMOV UR35, URZ ;  /* 0x0000003f00237c82 */ /* 0x000fc80008000000 */
[----:B------:R-:W-:-:S04]  /*0cf0*/  UIADD3 UR33, UR33, 0x11000, URZ ;  /* 0x0001100021217890 */ /* 0x000fc8000fffe03f */
[----:B------:R-:W-:-:S09]  /*0d00*/  UIADD3 UR32, UR32, 0x1000, URZ ;  /* 0x0000100020207890 */ /* 0x000fd2000fffe03f */
[----:B------:R3:W-:Y:S02]  /*0d10*/  UTMALDG.4D [UR32], [UR4], desc[UR6] ;  /* 0x00000620040075b4 */ /* 0x0007e40008019000 */
[----:B---3--:R-:W-:Y:S01]  /*0d20*/  NOP ;  /* 0x0000000000007918 */ /* 0x008fe20000000000 */
.L_x_11:
[----:B------:R-:W-:Y:S01]  /*0d30*/  ISETP.GE.AND P1, PT, R2, 0x2, PT ;  /* 0x000000020200780c */ /* 0x000fe20003f26270 */
[----:B-12---:R-:W-:-:S12]  /*0d40*/  IMAD.MOV.U32 R6, RZ, RZ, 0x1 ;  /* 0x00000001ff067424 */ /* 0x006fd800078e00ff */
[----:B------:R-:W-:Y:S05]  /*0d50*/  @!P1 BRA `(.L_x_16) ;  /* 0x0000000400249947 */ /* 0x000fea0003800000 */
[----:B------:R-:W1:Y:S01]  /*0d60*/  S2R R4, SR_CgaCtaId ;  /* 0x0000000000047919 */ /* 0x000e620000008800 */
[----:B------:R-:W-:Y:S01]  /*0d70*/  MOV R3, 0x400 ;  /* 0x0000040000037802 */ /* 0x000fe20000000f00 */
[----:B------:R-:W-:Y:S01]  /*0d80*/  IMAD.MOV.U32 R6, RZ, RZ, 0x1 ;  /* 0x00000001ff067424 */ /* 0x000fe200078e00ff */
[----:B------:R-:W-:-:S04]  /*0d90*/  ISETP.NE.AND P2, PT, R0, RZ, PT ;  /* 0x000000ff0000720c */ /* 0x000fc80003f45270 */
[----:B------:R-:W-:Y:S02]  /*0da0*/  SHF.L.U32 R6, R6, 0x1f, RZ ;  /* 0x0000001f06067819 */ /* 0x000fe400000006ff */
[----:B-1----:R-:W-:-:S04]  /*0db0*/  LEA R4, R4, R3, 0x18 ;  /* 0x0000000304047211 */ /* 0x002fc800078ec0ff */
[----:B------:R-:W-:-:S07]  /*0dc0*/  LEA R3, R5, R4, 0x3 ;  /* 0x0000000405037211 */ /* 0x000fce00078e18ff */
.L_x_17:
        /* <DEDUP_REMOVED lines=10> */
.L_x_18:
[----:B------:R-:W-:Y:S01]  /*0e70*/  IMAD R4, R5, 0x4000, R4 ;  /* 0x0000400005047824 */ /* 0x000fe200078e0204 */
[----:B------:R-:W-:Y:S01]  /*0e80*/  R2UR UR33, R3 ;  /* 0x00000000032172ca */ /* 0x000fe200000e0000 */
[----:B------:R-:W-:Y:S01]  /*0e90*/  ULDC.64 UR4, c[0x0][0x198] ;  /* 0x0000660000047ab9 */ /* 0x000fe20000000a00 */
[----:B------:R-:W-:Y:S01]  /*0ea0*/  R2UR UR35, R9 ;  /* 0x00000000092372ca */ /* 0x000fe200000e0000 */
[----:B------:R-:W-:Y:S01]  /*0eb0*/  UIADD3 UR4, UP0, UR4, 0x1f0, URZ ;  /* 0x000001f004047890 */ /* 0x000fe2000ff1e03f */
[----:B------:R-:W-:Y:S01]  /*0ec0*/  R2UR UR32, R4 ;  /* 0x00000000042072ca */ /* 0x000fe200000e0000 */
[----:B------:R-:W-:Y:S01]  /*0ed0*/  UMOV UR6, 0x0 ;  /* 0x0000000000067882 */ /* 0x000fe20000000000 */
[----:B------:R-:W3:Y:S01]  /*0ee0*/  S2R R4, SR_CgaCtaId ;  /* 0x0000000000047919 */ /* 0x000ee20000008800 */
[----:B------:R-:W-:Y:S01]  /*0ef0*/  UIADD3.X UR5, URZ, UR5, URZ, UP0, !UPT ;  /* 0x000000053f057290 */ /* 0x000fe200087fe43f */
[----:B------:R-:W-:Y:S01]  /*0f00*/  IADD3 R5, R5, 0x1, RZ ;  /* 0x0000000105057810 */ /* 0x000fe20007ffe0ff */
[----:B------:R-:W-:Y:S01]  /*0f10*/  UMOV UR7, 0x10000000 ;  /* 0x1000000000077882 */ /* 0x000fe20000000000 */
[----:B------:R-:W-:Y:S01]  /*0f20*/  UMOV UR34, URZ ;  /* 0x0000003f00227c82 */ /* 0x000fe20008000000 */
[----:B-12---:R-:W-:-:S02]  /*0f30*/  MOV R3, 0x400 ;  /* 0x0000040000037802 */ /* 0x006fc40000000f00 */
[----:B------:R-:W-:Y:S01]  /*0f40*/  UIADD3 UR33, UR33, 0x11000, URZ ;  /* 0x0001100021217890 */ /* 0x000fe2000fffe03f */
[C---:B------:R-:W-:Y:S01]  /*0f50*/  ISETP.NE.AND P2, PT, R5.reuse, 0x4, PT ;  /* 0x000000040500780c */ /* 0x040fe20003f45270 */
[----:B------:R-:W-:Y:S01]  /*0f60*/  USHF.L.U32 UR35, UR35, 0x8, URZ ;  /* 0x0000000823237899 */ /* 0x000fe2000800063f */
[C---:B------:R-:W-:Y:S01]  /*0f70*/  ISETP.NE.AND P1, PT, R5.reuse, 0x4, PT ;  /* 0x000000040500780c */ /* 0x040fe20003f25270 */
[----:B------:R-:W-:Y:S01]  /*0f80*/  UIADD3 UR32, UR32, 0x1000, URZ ;  /* 0x0000100020207890 */ /* 0x000fe2000fffe03f */
[----:B------:R-:W-:Y:S02]  /*0f90*/  SEL R5, R5, RZ, P2 ;  /* 0x000000ff05057207 */ /* 0x000fe40001000000 */
[----:B------:R-:W-:Y:S02]  /*0fa0*/  SEL R6, RZ, 0x1, !P1 ;  /* 0x00000001ff067807 */ /* 0x000fe40004800000 */
[----:B------:R-:W-:-:S04]  /*0fb0*/  ISETP.NE.AND P3, PT, R0, RZ, PT ;  /* 0x000000ff0000720c */ /* 0x000fc80003f65270 */
[----:B------:R1:W-:Y:S01]  /*0fc0*/  UTMALDG.4D [UR32], [UR4], desc[UR6] ;  /* 0x00000620040075b4 */ /* 0x0003e20008019000 */
[----:B---3--:R-:W-:Y:S02]  /*0fd0*/  LEA R4, R4, R3, 0x18 ;  /* 0x0000000304047211 */ /* 0x008fe400078ec0ff */
[----:B------:R-:W-:-:S03]  /*0fe0*/  SHF.L.U32 R3, R6, 0x1f, RZ ;  /* 0x0000001f06037819 */ /* 0x000fc600000006ff */
[----:B-1----:R-:W-:-:S07]  /*0ff0*/  IMAD R8, R5, 0x8, R4 ;  /* 0x0000000805087824 */ /* 0x002fce00078e0204 */
.L_x_19:
        /* <DEDUP_REMOVED lines=10> */
.L_x_20:
[----:B------:R-:W-:Y:S01]  /*10a0*/  LEA R4, R5, R4, 0xe ;  /* 0x0000000405047211 */ /* 0x000fe200078e70ff */
[----:B------:R-:W-:Y:S01]  /*10b0*/  ULDC.64 UR4, c[0x0][0x198] ;  /* 0x0000660000047ab9 */ /* 0x000fe20000000a00 */
[----:B------:R-:W-:Y:S01]  /*10c0*/  R2UR UR35, R9 ;  /* 0x00000000092372ca */ /* 0x000fe200000e0000 */
[----:B------:R-:W-:Y:S01]  /*10d0*/  UIADD3 UR4, UP0, UR4, 0x2f0, URZ ;  /* 0x000002f004047890 */ /* 0x000fe2000ff1e03f */
[----:B------:R-:W-:Y:S01]  /*10e0*/  R2UR UR33, R8 ;  /* 0x00000000082172ca */ /* 0x000fe200000e0000 */
[----:B------:R-:W-:Y:S01]  /*10f0*/  UMOV UR6, 0x0 ;  /* 0x0000000000067882 */ /* 0x000fe20000000000 */
[----:B------:R-:W-:Y:S01]  /*1100*/  R2UR UR32, R4 ;  /* 0x00000000042072ca */ /* 0x000fe200000e0000 */
[----:B------:R-:W-:Y:S01]  /*1110*/  UIADD3.X UR5, URZ, UR5, URZ, UP0, !UPT ;  /* 0x000000053f057290 */ /* 0x000fe200087fe43f */
[----:B------:R-:W-:Y:S01]  /*1120*/  VIADD R5, R5, 0x1 ;  /* 0x0000000105057836 */ /* 0x000fe20000000000 */
[----:B------:R-:W-:Y:S01]  /*1130*/  UMOV UR7, 0x10000000 ;  /* 0x1000000000077882 */ /* 0x000fe20000000000 */
[----:B------:R-:W-:Y:S01]  /*1140*/  UMOV UR34, URZ ;  /* 0x0000003f00227c82 */ /* 0x000fe20008000000 */
[----:B------:R-:W-:-:S02]  /*1150*/  VIADD R9, R9, 0x1 ;  /* 0x0000000109097836 */ /* 0x000fc40000000000 */
[C---:B------:R-:W-:Y:S02]  /*1160*/  ISETP.NE.AND P1, PT, R5.reuse, 0x4, PT ;  /* 0x000000040500780c */ /* 0x040fe40003f25270 */
[----:B------:R-:W-:Y:S02]  /*1170*/  USHF.L.U32 UR35, UR35, 0x8, URZ ;  /* 0x0000000823237899 */ /* 0x000fe4000800063f */
[----:B------:R-:W-:Y:S01]  /*1180*/  UIADD3 UR33, UR33, 0x11000, URZ ;  /* 0x0001100021217890 */ /* 0x000fe2000fffe03f */
[----:B-12---:R-:W-:Y:S01]  /*1190*/  SEL R3, RZ, 0x1, P1 ;  /* 0x00000001ff037807 */ /* 0x006fe20000800000 */
[----:B------:R-:W-:Y:S01]  /*11a0*/  UIADD3 UR32, UR32, 0x1000, URZ ;  /* 0x0000100020207890 */ /* 0x000fe2000fffe03f */
[----:B------:R-:W-:Y:S02]  /*11b0*/  SEL R5, R5, RZ, P1 ;  /* 0x000000ff05057207 */ /* 0x000fe40000800000 */
[----:B------:R-:W-:-:S06]  /*11c0*/  LOP3.LUT R6, R6, R3, RZ, 0x3c, !PT ;  /* 0x0000000306067212 */ /* 0x000fcc00078e3cff */
[----:B------:R1:W-:Y:S02]  /*11d0*/  UTMALDG.4D [UR32], [UR4], desc[UR6] ;  /* 0x00000620040075b4 */ /* 0x0003e40008019000 */
[----:B-1----:R-:W-:Y:S01]  /*11e0*/  NOP ;  /* 0x0000000000007918 */ /* 0x002fe20000000000 */
.L_x_16:
[----:B------:R-:W-:-:S04]  /*11f0*/  SHF.L.U32 R8, R2, 0x1, RZ ;  /* 0x0000000102087819 */ /* 0x000fc800000006ff */
[----:B------:R-:W-:-:S04]  /*1200*/  LOP3.LUT R8, R8, 0xfffffffe, RZ, 0x3c, !PT ;  /* 0xfffffffe08087812 */ /* 0x000fc800078e3cff */
[----:B------:R-:W-:-:S07]  /*1210*/  IADD3 R8, -R8, -0x6, RZ ;  /* 0xfffffffa08087810 */ /* 0x000fce0007ffe1ff */
.L_x_10:
[----:B------:R-:W-:Y:S05]  /*1220*/  BSYNC B0 ;  /* 0x0000000000007941 */ /* 0x000fea0003800000 */
.L_x_9:
[----:B------:R-:W3:Y:S01]  /*1230*/  S2R R11, SR_CgaCtaId ;  /* 0x00000000000b7919 */ /* 0x000ee20000008800 */
[----:B------:R-:W-:Y:S01]  /*1240*/  MOV R2, 0x400 ;  /* 0x0000040000027802 */ /* 0x000fe20000000f00 */
[----:B-12---:R-:W-:Y:S01]  /*1250*/  IMAD.MOV.U32 R4, RZ, RZ, RZ ;  /* 0x000000ffff047224 */ /* 0x006fe200078e00ff */
[----:B------:R-:W-:Y:S02]  /*1260*/  SHF.L.U32 R3, RZ, 0x1f, RZ ;  /* 0x0000001fff037819 */ /* 0x000fe400000006ff */
[----:B---3--:R-:W-:-:S07]  /*1270*/  LEA R2, R11, R2, 0x18 ;  /* 0x000000020b027211 */ /* 0x008fce00078ec0ff */
.L_x_21:
[----:B-1----:R1:W2:Y:S02]  /*1280*/  SYNCS.PHASECHK.TRANS64.TRYWAIT P1, [R2+URZ+0x11040], R3 ;  /* 0x01104003020075a7 */ /* 0x0022a4000802017f */
[----:B--2---:R-:W-:Y:S05]  /*1290*/  @!P1 NANOSLEEP.SYNCS 0x989680 ;  /* 0x009896800000995d */ /* 0x004fea0003900000 */
[----:B------:R-:W2:Y:S02]  /*12a0*/  @!P1 SYNCS.PHASECHK.TRANS64 P1, [R2+URZ+0x11040], R3 ;  /* 0x01104003020095a7 */ /* 0x000ea4000802007f */
[----:B--2---:R-:W-:Y:S05]  /*12b0*/  @!P1 BRA `(.L_x_21) ;  /* 0xfffffffc00f09947 */ /* 0x004fea000383ffff */
[----:B------:R-:W2:Y:S01]  /*12c0*/  LDC R11, c[0x0][0x28c] ;  /* 0x0000a300ff0b7b82 */ /* 0x000ea20000000800 */
[----:B-1----:R-:W-:Y:S02]  /*12d0*/  SHF.R.S32.HI R3, RZ, 0x1f, R0 ;  /* 0x0000001fff037819 */ /* 0x002fe40000011400 */
[----:B------:R-:W-:Y:S01]  /*12e0*/  SHF.L.U32 R17, RZ, 0x1f, RZ ;  /* 0x0000001fff117819 */ /* 0x000fe200000006ff */
[----:B--2---:R-:W-:Y:S01]  /*12f0*/  VIADD R12, R11, 0xff ;  /* 0x000000ff0b0c7836 */ /* 0x004fe20000000000 */
[----:B------:R-:W-:-:S04]  /*1300*/  LEA.HI R11, R3, R0, RZ, 0x5 ;  /* 0x00000000030b7211 */ /* 0x000fc800078f28ff */
[----:B------:R-:W-:Y:S02]  /*1310*/  SHF.R.S32.HI R13, RZ, 0x1f, R12 ;  /* 0x0000001fff0d7819 */ /* 0x000fe4000001140c */
[----:B------:R-:W-:Y:S02]  /*1320*/  SHF.R.S32.HI R11, RZ, 0x5, R11 ;  /* 0x00000005ff0b7819 */ /* 0x000fe4000001140b */
[----:B------:R-:W-:Y:S02]  /*1330*/  LEA.HI R13, R13, R12, RZ, 0x8 ;  /* 0x0000000c0d0d7211 */ /* 0x000fe400078f40ff */
[----:B------:R-:W-:Y:S02]  /*1340*/  LEA R11, R11, UR11, 0x4 ;  /* 0x0000000b0b0b7c11 */ /* 0x000fe4000f8e20ff */
[----:B------:R-:W-:-:S07]  /*1350*/  SHF.R.S32.HI R15, RZ, 0x8, R13 ;  /* 0x00000008ff0f7819 */ /* 0x000fce000001140d */
.L_x_22:
[----:B-1----:R1:W2:Y:S02]  /*1360*/  SYNCS.PHASECHK.TRANS64.TRYWAIT P1, [R2+URZ+0x11000], R17 ;  /* 0x01100011020075a7 */ /* 0x0022a4000802017f */
[----:B--2---:R-:W-:Y:S05]  /*1370*/  @!P1 NANOSLEEP.SYNCS 0x989680 ;  /* 0x009896800000995d */ /* 0x004fea0003900000 */
[----:B------:R-:W2:Y:S02]  /*1380*/  @!P1 SYNCS.PHASECHK.TRANS64 P1, [R2+URZ+0x11000], R17 ;  /* 0x01100011020095a7 */ /* 0x000ea4000802007f */
[----:B--2---:R-:W-:Y:S05]  /*1390*/  @!P1 BRA `(.L_x_22) ;  /* 0xfffffffc00f09947 */ /* 0x004fea000383ffff */
[----:B------:R-:W-:Y:S01]  /*13a0*/  LEA.HI R3, R3, R0, RZ, 0x2 ;  /* 0x0000000003037211 */ /* 0x000fe200078f10ff */
[----:B------:R-:W-:Y:S05]  /*13b0*/  WARPSYNC.ALL ;  /* 0x0000000000007948 */ /* 0x000fea0003800000 */
[--C-:B------:R-:W-:Y:S02]  /*13c0*/  SHF.R.S32.HI R14, RZ, 0x2, R3.reuse ;  /* 0x00000002ff0e7819 */ /* 0x100fe40000011403 */
[----:B------:R-:W-:Y:S02]  /*13d0*/  SHF.R.S32.HI R13, RZ, 0x1f, R3 ;  /* 0x0000001fff0d7819 */ /* 0x000fe40000011403 */
[----:B------:R-:W-:-:S02]  /*13e0*/  LOP3.LUT R3, R3, 0x7ffffffc, RZ, 0xc0, !PT ;  /* 0x7ffffffc03037812 */ /* 0x000fc400078ec0ff */
[----:B------:R-:W-:Y:S02]  /*13f0*/  LEA.HI R13, R13, R14, RZ, 0x3 ;  /* 0x0000000e0d0d7211 */ /* 0x000fe400078f18ff */
[----:B------:R-:W-:Y:S02]  /*1400*/  IADD3 R12, -R3, R0, RZ ;  /* 0x00000000030c7210 */ /* 0x000fe40007ffe1ff */
[----:B------:R-:W-:Y:S02]  /*1410*/  LOP3.LUT R3, R13, 0xfffffff8, RZ, 0xc0, !PT ;  /* 0xfffffff80d037812 */ /* 0x000fe400078ec0ff */
[----:B------:R-:W-:Y:S01]  /*1420*/  VIMNMX R20, R15, R20, PT ;  /* 0x000000140f147248 */ /* 0x000fe20003fe0100 */
[----:B------:R-:W-:Y:S01]  /*1430*/  IMAD.SHL.U32 R12, R12, 0x2, RZ ;  /* 0x000000020c0c7824 */ /* 0x000fe200078e00ff */
[----:B------:R-:W-:Y:S02]  /*1440*/  IADD3 R3, R11, R14, -R3 ;  /* 0x0000000e0b037210 */ /* 0x000fe40007ffe803 */
[C---:B------:R-:W-:Y:S01]  /*1450*/  R2UR UR14, R2.reuse ;  /* 0x00000000020e72ca */ /* 0x040fe200000e0000 */
[----:B------:R-:W-:Y:S01]  /*1460*/  WARPGROUP.ARRIVE ;  /* 0x00000000000079c5 */ /* 0x000fe20000000000 */
[----:B------:R-:W-:Y:S01]  /*1470*/  R2UR UR4, R2 ;  /* 0x00000000020472ca */ /* 0x000fe200000e0000 */
[----:B------:R-:W-:Y:S01]  /*1480*/  UMOV UR5, 0x80000020 ;  /* 0x8000002000057882 */ /* 0x000fe20000000000 */
[----:B------:R-:W-:Y:S01]  /*1490*/  UMOV UR7, 0x80000020 ;  /* 0x8000002000077882 */ /* 0x000fe20000000000 */
[----:B------:R-:W-:Y:S01]  /*14a0*/  UMOV UR17, 0x80000020 ;  /* 0x8000002000117882 */ /* 0x000fe20000000000 */
[----:B------:R-:W-:Y:S01]  /*14b0*/  UMOV UR19, 0x80000020 ;  /* 0x8000002000137882 */ /* 0x000fe20000000000 */
[C---:B------:R-:W-:Y:S01]  /*14c0*/  IADD3 R18, R12.reuse, 0x9, RZ ;  /* 0x000000090c127810 */ /* 0x040fe20007ffe0ff */
[C---:B------:R-:W-:Y:S01]  /*14d0*/  VIADD R14, R12.reuse, 0x8 ;  /* 0x000000080c0e7836 */ /* 0x040fe20000000000 */
[C---:B------:R-:W-:Y:S01]  /*14e0*/  ISETP.GT.AND P5, PT, R3.reuse, R12, PT ;  /* 0x0000000c0300720c */ /* 0x040fe20003fa4270 */
[C---:B------:R-:W-:Y:S01]  /*14f0*/  VIADD R152, R12.reuse, 0x11 ;  /* 0x000000110c987836 */ /* 0x040fe20000000000 */
[C---:B------:R-:W-:Y:S01]  /*1500*/  ISETP.GE.AND P2, PT, R3.reuse, R18, PT ;  /* 0x000000120300720c */ /* 0x040fe20003f46270 */
[C---:B------:R-:W-:Y:S01]  /*1510*/  VIADD R18, R12.reuse, 0x19 ;  /* 0x000000190c127836 */ /* 0x040fe20000000000 */
[----:B------:R-:W-:Y:S01]  /*1520*/  UIADD3 UR14, UR14, 0x1000, URZ ;  /* 0x000010000e0e7890 */ /* 0x000fe2000fffe03f */
[C---:B------:R-:W-:Y:S01]  /*1530*/  ISETP.GE.AND P1, PT, R3.reuse, R14, PT ;  /* 0x0000000e0300720c */ /* 0x040fe20003f26270 */
[----:B------:R-:W-:Y:S01]  /*1540*/  USHF.R.U32.HI UR4, URZ, 0x4, UR4 ;  /* 0x000000043f047899 */ /* 0x000fe20008011604 */
[C---:B------:R-:W-:Y:S01]  /*1550*/  ISETP.GE.AND P6, PT, R3.reuse, R12, PT ;  /* 0x0000000c0300720c */ /* 0x040fe20003fc6270 */
[----:B------:R-:W-:Y:S01]  /*1560*/  USHF.R.U32.HI UR14, URZ, 0x4, UR14 ;  /* 0x000000043f0e7899 */ /* 0x000fe2000801160e */
[C---:B------:R-:W-:Y:S01]  /*1570*/  IADD3 R14, R12.reuse, 0x18, RZ ;  /* 0x000000180c0e7810 */ /* 0x040fe20007ffe0ff */
[----:B------:R-:W-:Y:S01]  /*1580*/  ULOP3.LUT UR4, UR4, 0x3fff, URZ, 0xc0, !UPT ;  /* 0x00003fff04047892 */ /* 0x000fe2000f8ec03f */
[----:B------:R-:W-:Y:S01]  /*1590*/  VIADD R22, R12, 0x10 ;  /* 0x000000100c167836 */ /* 0x000fe20000000000 */
[----:B------:R-:W-:Y:S01]  /*15a0*/  ULOP3.LUT UR14, UR14, 0x3fff, URZ, 0xc0, !UPT ;  /* 0x00003fff0e0e7892 */ /* 0x000fe2000f8ec03f */
[C---:B------:R-:W-:Y:S01]  /*15b0*/  ISETP.GE.AND P4, PT, R3.reuse, R152, PT ;  /* 0x000000980300720c */ /* 0x040fe20003f86270 */
[----:B------:R-:W-:Y:S01]  /*15c0*/  ULOP3.LUT UR8, UR4, 0x10000, URZ, 0xfc, !UPT ;  /* 0x0001000004087892 */ /* 0x000fe2000f8efc3f */
[----:B------:R-:W-:Y:S01]  /*15d0*/  P2R R11, PR, RZ, 0x1 ;  /* 0x00000001ff0b7803 */ /* 0x000fe20000000000 */
[----:B------:R-:W-:Y:S01]  /*15e0*/  ULOP3.LUT UR20, UR14, 0x10000, URZ, 0xfc, !UPT ;  /* 0x000100000e147892 */ /* 0x000fe2000f8efc3f */
[----:B------:R-:W-:Y:S01]  /*15f0*/  ISETP.GE.AND P3, PT, R3, R22, PT ;  /* 0x000000160300720c */ /* 0x000fe20003f66270 */
[----:B------:R-:W-:-:S02]  /*1600*/  UIADD3 UR16, UR8, 0x2, URZ ;  /* 0x0000000208107890 */ /* 0x000fc4000fffe03f */
[----:B------:R-:W-:Y:S01]  /*1610*/  UIADD3 UR18, UR20, 0x2, URZ ;  /* 0x0000000214127890 */ /* 0x000fe2000fffe03f */
[----:B------:R-:W-:Y:S02]  /*1620*/  UMOV UR4, UR8 ;  /* 0x0000000800047c82 */ /* 0x000fe40008000000 */
[----:B------:R-:W-:Y:S02]  /*1630*/  UMOV UR6, UR20 ;  /* 0x0000001400067c82 */ /* 0x000fe40008000000 */
[----:B------:R-:W-:Y:S01]  /*1640*/  HGMMA.64x256x16.F32.BF16 R24, gdesc[UR4], RZ, !UPT, gsb0 ;  /* 0x03e00000041879f0 */ /* 0x000fe2000c0018ff */
[----:B------:R-:W-:Y:S02]  /*1650*/  ULDC UR6, c[0x0][0x604] ;  /* 0x0001810000067ab9 */ /* 0x000fe40000000800 */
[----:B------:R-:W-:Y:S02]  /*1660*/  WARPGROUP.DEPBAR.LE gsb0, 0x0 ;  /* 0x00008000000079c5 */ /* 0x000fe40000010000 */
[----:B------:R-:W-:-:S15]  /*1670*/  WARPGROUP.ARRIVE ;  /* 0x00000000000079c5 */ /* 0x000fde0000000000 */
[----:B------:R-:W-:-:S08]  /*1680*/  NOP ;  /* 0x0000000000007918 */ /* 0x000fd00000000000 */
[----:B------:R-:W-:Y:S03]  /*1690*/  HGMMA.64x256x16.F32.BF16 R24, gdesc[UR16], R24, gsb0 ;  /* 0x03e00000101879f0 */ /* 0x000fe60008001818 */
[----:B------:R-:W-:Y:S02]  /*16a0*/  WARPGROUP.DEPBAR.LE gsb0, 0x0 ;  /* 0x00008000000079c5 */ /* 0x000fe40000010000 */
[----:B------:R-:W-:Y:S02]  /*16b0*/  FSEL R25, R25, -INF , P5 ;  /* 0xff80000019197808 */ /* 0x000fe40002800000 */
[----:B------:R-:W-:Y:S02]  /*16c0*/  FSEL R31, R31, -INF , P5 ;  /* 0xff8000001f1f7808 */ /* 0x000fe40002800000 */
[----:B------:R-:W-:Y:S02]  /*16d0*/  ISETP.GE.AND P5, PT, R3, R18, PT ;  /* 0x000000120300720c */ /* 0x000fe40003fa6270 */
[----:B------:R-:W-:-:S02]  /*16e0*/  IADD3 R18, R12, 0x21, RZ ;  /* 0x000000210c127810 */ /* 0x000fc40007ffe0ff */
[----:B------:R-:W-:Y:S02]  /*16f0*/  FSEL R24, R24, -INF , P6 ;  /* 0xff80000018187808 */ /* 0x000fe40003000000 */
[----:B------:R-:W-:Y:S02]  /*1700*/  FSEL R30, R30, -INF , P6 ;  /* 0xff8000001e1e7808 */ /* 0x000fe40003000000 */
[----:B------:R-:W-:Y:S01]  /*1710*/  ISETP.GE.AND P6, PT, R3, R14, PT ;  /* 0x0000000e0300720c */ /* 0x000fe20003fc6270 */
[C---:B------:R-:W-:Y:S01]  /*1720*/  VIADD R14, R12.reuse, 0x20 ;  /* 0x000000200c0e7836 */ /* 0x040fe20000000000 */
[----:B------:R-:W-:Y:S02]  /*1730*/  FSEL R29, R29, -INF , P2 ;  /* 0xff8000001d1d7808 */ /* 0x000fe40001000000 */
[----:B------:R-:W-:Y:S02]  /*1740*/  FSEL R35, R35, -INF , P2 ;  /* 0xff80000023237808 */ /* 0x000fe40001000000 */
[----:B------:R-:W-:Y:S01]  /*1750*/  ISETP.GE.AND P2, PT, R3, R18, PT ;  /* 0x000000120300720c */ /* 0x000fe20003f46270 */
[----:B------:R-:W-:Y:S01]  /*1760*/  VIADD R18, R12, 0x29 ;  /* 0x000000290c127836 */ /* 0x000fe20000000000 */
[----:B------:R-:W-:-:S02]  /*1770*/  FSEL R28, R28, -INF , P1 ;  /* 0xff8000001c1c7808 */ /* 0x000fc40000800000 */
        /* <DEDUP_REMOVED lines=9> */
[----:B------:R-:W-:Y:S02]  /*1810*/  ISETP.GE.AND P3, PT, R3, R14, PT ;  /* 0x0000000e0300720c */ /* 0x000fe40003f66270 */
[----:B------:R-:W-:Y:S02]  /*1820*/  IADD3 R14, R12, 0x30, RZ ;  /* 0x000000300c0e7810 */ /* 0x000fe40007ffe0ff */
[----:B------:R-:W-:Y:S02]  /*1830*/  FSEL R37, R37, -INF , P5 ;  /* 0xff80000025257808 */ /* 0x000fe40002800000 */
[----:B------:R-:W-:Y:S02]  /*1840*/  FSEL R43, R43, -INF , P5 ;  /* 0xff8000002b2b7808 */ /* 0x000fe40002800000 */
[----:B------:R-:W-:-:S02]  /*1850*/  ISETP.GE.AND P5, PT, R3, R18, PT ;  /* 0x000000120300720c */ /* 0x000fc40003fa6270 */
[----:B------:R-:W-:Y:S02]  /*1860*/  IADD3 R18, R12, 0x39, RZ ;  /* 0x000000390c127810 */ /* 0x000fe40007ffe0ff */
[----:B------:R-:W-:Y:S02]  /*1870*/  FSEL R36, R36, -INF , P6 ;  /* 0xff80000024247808 */ /* 0x000fe40003000000 */
[----:B------:R-:W-:Y:S02]  /*1880*/  FSEL R42, R42, -INF , P6 ;  /* 0xff8000002a2a7808 */ /* 0x000fe40003000000 */
[----:B------:R-:W-:Y:S01]  /*1890*/  ISETP.GE.AND P6, PT, R3, R14, PT ;  /* 0x0000000e0300720c */ /* 0x000fe20003fc6270 */
[----:B------:R-:W-:Y:S01]  /*18a0*/  VIADD R14, R12, 0x38 ;  /* 0x000000380c0e7836 */ /* 0x000fe20000000000 */
[----:B------:R-:W-:Y:S02]  /*18b0*/  FSEL R41, R41, -INF , P2 ;  /* 0xff80000029297808 */ /* 0x000fe40001000000 */
[----:B------:R-:W-:-:S02]  /*18c0*/  FSEL R47, R47, -INF , P2 ;  /* 0xff8000002f2f7808 */ /* 0x000fc40001000000 */
[C---:B------:R-:W-:Y:S01]  /*18d0*/  ISETP.GE.AND P2, PT, R3.reuse, R18, PT ;  /* 0x000000120300720c */ /* 0x040fe20003f46270 */
[----:B------:R-:W-:Y:S01]  /*18e0*/  VIADD R18, R12, 0x41 ;  /* 0x000000410c127836 */ /* 0x000fe20000000000 */
        /* <DEDUP_REMOVED lines=10> */
[----:B------:R-:W-:Y:S02]  /*1990*/  FMNMX R13, R24, R25, !PT ;  /* 0x00000019180d7209 */ /* 0x000fe40007800000 */
[----:B------:R-:W-:Y:S02]  /*19a0*/  ISETP.GE.AND P3, PT, R3, R14, PT ;  /* 0x0000000e0300720c */ /* 0x000fe40003f66270 */
[----:B------:R-:W-:-:S02]  /*19b0*/  IADD3 R14, R12, 0x48, RZ ;  /* 0x000000480c0e7810 */ /* 0x000fc40007ffe0ff */
[----:B------:R-:W-:Y:S02]  /*19c0*/  FSEL R49, R49, -INF , P5 ;  /* 0xff80000031317808 */ /* 0x000fe40002800000 */
[----:B------:R-:W-:Y:S02]  /*19d0*/  FSEL R55, R55, -INF , P5 ;  /* 0xff80000037377808 */ /* 0x000fe40002800000 */
[----:B------:R-:W-:Y:S02]  /*19e0*/  ISETP.GE.AND P5, PT, R3, R18, PT ;  /* 0x000000120300720c */ /* 0x000fe40003fa6270 */
[----:B------:R-:W-:Y:S02]  /*19f0*/  FMNMX R18, R28, R13, !PT ;  /* 0x0000000d1c127209 */ /* 0x000fe40007800000 */
[----:B------:R-:W-:Y:S02]  /*1a00*/  FSEL R48, R48, -INF , P6 ;  /* 0xff80000030307808 */ /* 0x000fe40003000000 */
[----:B------:R-:W-:-:S02]  /*1a10*/  FSEL R54, R54, -INF , P6 ;  /* 0xff80000036367808 */ /* 0x000fc40003000000 */
[----:B------:R-:W-:Y:S01]  /*1a20*/  ISETP.GE.AND P6, PT, R3, R14, PT ;  /* 0x0000000e0300720c */ /* 0x000fe20003fc6270 */
[----:B------:R-:W-:Y:S01]  /*1a30*/  VIADD R14, R12, 0x50 ;  /* 0x000000500c0e7836 */ /* 0x000fe20000000000 */
[----:B------:R-:W-:Y:S02]  /*1a40*/  FMNMX R13, R29, R18, !PT ;  /* 0x000000121d0d7209 */ /* 0x000fe40007800000 */
[----:B------:R-:W-:Y:S02]  /*1a50*/  FSEL R52, R52, -INF , P1 ;  /* 0xff80000034347808 */ /* 0x000fe40000800000 */
[----:B------:R-:W-:Y:S02]  /*1a60*/  FSEL R58, R58, -INF , P1 ;  /* 0xff8000003a3a7808 */ /* 0x000fe40000800000 */
[----:B------:R-:W-:Y:S02]  /*1a70*/  ISETP.GE.AND P1, PT, R3, R14, PT ;  /* 0x0000000e0300720c */ /* 0x000fe40003f26270 */
[----:B------:R-:W-:-:S02]  /*1a80*/  FMNMX R18, R32, R13, !PT ;  /* 0x0000000d20127209 */ /* 0x000fc40007800000 */
[C---:B------:R-:W-:Y:S02]  /*1a90*/  IADD3 R14, R12.reuse, 0x51, RZ ;  /* 0x000000510c0e7810 */ /* 0x040fe40007ffe0ff */
[----:B------:R-:W-:Y:S02]  /*1aa0*/  FSEL R53, R53, -INF , P2 ;  /* 0xff80000035357808 */ /* 0x000fe40001000000 */
[----:B------:R-:W-:Y:S02]  /*1ab0*/  FSEL R59, R59, -INF , P2 ;  /* 0xff8000003b3b7808 */ /* 0x000fe40001000000 */
[----:B------:R-:W-:Y:S02]  /*1ac0*/  FMNMX R13, R33, R18, !PT ;  /* 0x00000012210d7209 */ /* 0x000fe40007800000 */
[----:B------:R-:W-:Y:S01]  /*1ad0*/  ISETP.GE.AND P2, PT, R3, R14, PT ;  /* 0x0000000e0300720c */ /* 0x000fe20003f46270 */
[----:B------:R-:W-:Y:S01]  /*1ae0*/  VIADD R14, R12, 0x58 ;  /* 0x000000580c0e7836 */ /* 0x000fe20000000000 */
[----:B------:R-:W-:-:S02]  /*1af0*/  FMNMX R18, R36, R13, !PT ;  /* 0x0000000d24127209 */ /* 0x000fc40007800000 */
[----:B------:R-:W-:Y:S02]  /*1b00*/  FSEL R56, R56, -INF , P3 ;  /* 0xff80000038387808 */ /* 0x000fe40001800000 */
[----:B------:R-:W-:Y:S02]  /*1b10*/  FSEL R62, R62, -INF , P3 ;  /* 0xff8000003e3e7808 */ /* 0x000fe40001800000 */
[----:B------:R-:W-:Y:S01]  /*1b20*/  ISETP.GE.AND P3, PT, R3, R14, PT ;  /* 0x0000000e0300720c */ /* 0x000fe20003f66270 */
[----:B------:R-:W-:Y:S01]  /*1b30*/  VIADD R14, R12, 0x59 ;  /* 0x000000590c0e7836 */ /* 0x000fe20000000000 */
[----:B------:R-:W-:Y:S02]  /*1b40*/  FMNMX R13, R37, R18, !PT ;  /* 0x00000012250d7209 */ /* 0x000fe40007800000 */
[----:B------:R-:W-:Y:S02]  /*1b50*/  FSEL R57, R57, -INF , P4 ;  /* 0xff80000039397808 */ /* 0x000fe40002000000 */
[----:B------:R-:W-:-:S02]  /*1b60*/  FSEL R63, R63, -INF , P4 ;  /* 0xff8000003f3f7808 */ /* 0x000fc40002000000 */
[----:B------:R-:W-:Y:S02]  /*1b70*/  FMNMX R18, R40, R13, !PT ;  /* 0x0000000d28127209 */ /* 0x000fe40007800000 */
[----:B------:R-:W-:Y:S02]  /*1b80*/  ISETP.GE.AND P4, PT, R3, R14, PT ;  /* 0x0000000e0300720c */ /* 0x000fe40003f86270 */
[----:B------:R-:W-:Y:S02]  /*1b90*/  IADD3 R14, R12, 0x60, RZ ;  /* 0x000000600c0e7810 */ /* 0x000fe40007ffe0ff */
        /* <DEDUP_REMOVED lines=8> */
[----:B------:R-:W-:Y:S01]  /*1c20*/  ISETP.GE.AND P5, PT, R3, R14, PT ;  /* 0x0000000e0300720c */ /* 0x000fe20003fa6270 */
[----:B------:R-:W-:Y:S01]  /*1c30*/  VIADD R14, R12, 0x68 ;  /* 0x000000680c0e7836 */ /* 0x000fe20000000000 */
[----:B------:R-:W-:-:S02]  /*1c40*/  FMNMX R13, R45, R18, !PT ;  /* 0x000000122d0d7209 */ /* 0x000fc40007800000 */
[----:B------:R-:W-:Y:S02]  /*1c50*/  FSEL R64, R64, -INF , P1 ;  /* 0xff80000040407808 */ /* 0x000fe40000800000 */
[----:B------:R-:W-:Y:S02]  /*1c60*/  FMNMX R18, R48, R13, !PT ;  /* 0x0000000d30127209 */ /* 0x000fe40007800000 */
[----:B------:R-:W-:Y:S02]  /*1c70*/  FSEL R70, R70, -INF , P1 ;  /* 0xff80000046467808 */ /* 0x000fe40000800000 */
[----:B------:R-:W-:Y:S02]  /*1c80*/  ISETP.GE.AND P1, PT, R3, R14, PT ;  /* 0x0000000e0300720c */ /* 0x000fe40003f26270 */
[----:B------:R-:W-:Y:S02]  /*1c90*/  IADD3 R14, R12, 0x69, RZ ;  /* 0x000000690c0e7810 */ /* 0x000fe40007ffe0ff */
        /* <DEDUP_REMOVED lines=9> */
[----:B------:R-:W-:Y:S01]  /*1d30*/  ISETP.GE.AND P3, PT, R3, R14, PT ;  /* 0x0000000e0300720c */ /* 0x000fe20003f66270 */
[----:B------:R-:W-:Y:S01]  /*1d40*/  VIADD R14, R12, 0x71 ;  /* 0x000000710c0e7836 */ /* 0x000fe20000000000 */
[----:B------:R-:W-:Y:S02]  /*1d50*/  FMNMX R18, R56, R13, !PT ;  /* 0x0000000d38127209 */ /* 0x000fe40007800000 */
[----:B------:R-:W-:Y:S02]  /*1d60*/  FSEL R69, R69, -INF , P4 ;  /* 0xff80000045457808 */ /* 0x000fe40002000000 */
[----:B------:R-:W-:Y:S02]  /*1d70*/  FSEL R75, R75, -INF , P4 ;  /* 0xff8000004b4b7808 */ /* 0x000fe40002000000 */
[----:B------:R-:W-:-:S02]  /*1d80*/  ISETP.GE.AND P4, PT, R3, R14, PT ;  /* 0x0000000e0300720c */ /* 0x000fc40003f86270 */
[----:B------:R-:W-:Y:S02]  /*1d90*/  IADD3 R14, R12, 0x78, RZ ;  /* 0x000000780c0e7810 */ /* 0x000fe40007ffe0ff */
        /* <DEDUP_REMOVED lines=9> */
[----:B------:R-:W-:Y:S01]  /*1e30*/  ISETP.GE.AND P5, PT, R3, R14, PT ;  /* 0x0000000e0300720c */ /* 0x000fe20003fa6270 */
[----:B------:R-:W-:Y:S01]  /*1e40*/  VIADD R14, R12, 0x80 ;  /* 0x000000800c0e7836 */ /* 0x000fe20000000000 */
[----:B------:R-:W-:Y:S02]  /*1e50*/  FMNMX R18, R64, R13, !PT ;  /* 0x0000000d40127209 */ /* 0x000fe40007800000 */
[----:B------:R-:W-:-:S02]  /*1e60*/  FSEL R76, R76, -INF , P1 ;  /* 0xff8000004c4c7808 */ /* 0x000fc40000800000 */
[----:B------:R-:W-:Y:S02]  /*1e70*/  FSEL R82, R82, -INF , P1 ;  /* 0xff80000052527808 */ /* 0x000fe40000800000 */
[----:B------:R-:W-:Y:S02]  /*1e80*/  ISETP.GE.AND P1, PT, R3, R14, PT ;  /* 0x0000000e0300720c */ /* 0x000fe40003f26270 */
[----:B------:R-:W-:Y:S02]  /*1e90*/  FMNMX R13, R65, R18, !PT ;  /* 0x00000012410d7209 */ /* 0x000fe40007800000 */
[----:B------:R-:W-:Y:S02]  /*1ea0*/  IADD3 R14, R12, 0x81, RZ ;  /* 0x000000810c0e7810 */ /* 0x000fe40007ffe0ff */
        /* <DEDUP_REMOVED lines=12> */
[----:B------:R-:W-:Y:S02]  /*1f70*/  FSEL R87, R87, -INF , P4 ;  /* 0xff80000057577808 */ /* 0x000fe40002000000 */
[----:B------:R-:W-:Y:S02]  /*1f80*/  FMNMX R13, R73, R18, !PT ;  /* 0x00000012490d7209 */ /* 0x000fe40007800000 */
        /* <DEDUP_REMOVED lines=10> */
[----:B------:R-:W-:Y:S01]  /*2030*/  ISETP.GE.AND P5, PT, R3, R14, PT ;  /* 0x0000000e0300720c */ /* 0x000fe20003fa6270 */
[----:B------:R-:W-:Y:S01]  /*2040*/  VIADD R14, R12, 0x98 ;  /* 0x000000980c0e7836 */ /* 0x000fe20000000000 */
[----:B------:R-:W-:Y:S02]  /*2050*/  FMNMX R18, R19, R18, !PT ;  /* 0x0000001213127209 */ /* 0x000fe40007800000 */
[----:B------:R-:W-:Y:S02]  /*2060*/  FSEL R153, R88, -INF , P1 ;  /* 0xff80000058997808 */ /* 0x000fe40000800000 */
[----:B------:R-:W-:Y:S02]  /*2070*/  FMNMX R13, R81, R18, !PT ;  /* 0x00000012510d7209 */ /* 0x000fe40007800000 */
        /* <DEDUP_REMOVED lines=12> */
[----:B------:R-:W-:Y:S01]  /*2140*/  ISETP.GE.AND P3, PT, R3, R14, PT ;  /* 0x0000000e0300720c */ /* 0x000fe20003f66270 */
[----:B------:R-:W-:Y:S01]  /*2150*/  VIADD R14, R12, 0xa1 ;  /* 0x000000a10c0e7836 */ /* 0x000fe20000000000 */
[----:B------:R-:W-:Y:S02]  /*2160*/  FMNMX R18, R154, R13, !PT ;  /* 0x0000000d9a127209 */ /* 0x000fe40007800000 */
[----:B------:R-:W-:-:S02]  /*2170*/  FSEL R156, R93, -INF , P4 ;  /* 0xff8000005d9c7808 */ /* 0x000fc40002000000 */
[----:B------:R-:W-:Y:S02]  /*2180*/  FSEL R99, R99, -INF , P4 ;  /* 0xff80000063637808 */ /* 0x000fe40002000000 */
        /* <DEDUP_REMOVED lines=11> */
[----:B------:R-:W-:Y:S01]  /*2240*/  ISETP.GE.AND P5, PT, R3, R14, PT ;  /* 0x0000000e0300720c */ /* 0x000fe20003fa6270 */
[----:B------:R-:W-:Y:S01]  /*2250*/  VIADD R14, R12, 0xb0 ;  /* 0x000000b00c0e7836 */ /* 0x000fe20000000000 */
[----:B------:R-:W-:-:S02]  /*2260*/  FSEL R159, R100, -INF , P1 ;  /* 0xff800000649f7808 */ /* 0x000fc40000800000 */
[----:B------:R-:W-:Y:S02]  /*2270*/  FMNMX R18, R158, R13, !PT ;  /* 0x0000000d9e127209 */ /* 0x000fe40007800000 */
[----:B------:R-:W-:Y:S02]  /*2280*/  FSEL R106, R106, -INF , P1 ;  /* 0xff8000006a6a7808 */ /* 0x000fe40000800000 */
[----:B------:R-:W-:Y:S02]  /*2290*/  ISETP.GE.AND P1, PT, R3, R14, PT ;  /* 0x0000000e0300720c */ /* 0x000fe40003f26270 */
[----:B------:R-:W-:Y:S02]  /*22a0*/  FSEL R101, R101, -INF , P2 ;  /* 0xff80000065657808 */ /* 0x000fe40001000000 */
[----:B------:R-:W-:Y:S02]  /*22b0*/  FMNMX R18, R159, R18, !PT ;  /* 0x000000129f127209 */ /* 0x000fe40007800000 */
[----:B------:R-:W-:-:S02]  /*22c0*/  IADD3 R14, R12, 0xb1, RZ ;  /* 0x000000b10c0e7810 */ /* 0x000fc40007ffe0ff */
[----:B------:R-:W-:Y:S02]  /*22d0*/  FSEL R107, R107, -INF , P2 ;  /* 0xff8000006b6b7808 */ /* 0x000fe40001000000 */
[----:B------:R-:W-:Y:S02]  /*22e0*/  FSEL R104, R104, -INF , P3 ;  /* 0xff80000068687808 */ /* 0x000fe40001800000 */
[----:B------:R-:W-:Y:S02]  /*22f0*/  FMNMX R13, R101, R18, !PT ;  /* 0x00000012650d7209 */ /* 0x000fe40007800000 */
[----:B------:R-:W-:Y:S01]  /*2300*/  ISETP.GE.AND P2, PT, R3, R14, PT ;  /* 0x0000000e0300720c */ /* 0x000fe20003f46270 */
[----:B------:R-:W-:Y:S01]  /*2310*/  VIADD R14, R12, 0xb8 ;  /* 0x000000b80c0e7836 */ /* 0x000fe20000000000 */
[----:B------:R-:W-:Y:S02]  /*2320*/  FSEL R105, R105, -INF , P4 ;  /* 0xff80000069697808 */ /* 0x000fe40002000000 */
[----:B------:R-:W-:-:S02]  /*2330*/  FMNMX R18, R104, R13, !PT ;  /* 0x0000000d68127209 */ /* 0x000fc40007800000 */
[----:B------:R-:W-:Y:S02]  /*2340*/  FSEL R110, R110, -INF , P3 ;  /* 0xff8000006e6e7808 */ /* 0x000fe40001800000 */
[----:B------:R-:W-:Y:S01]  /*2350*/  ISETP.GE.AND P3, PT, R3, R14, PT ;  /* 0x0000000e0300720c */ /* 0x000fe20003f66270 */
[----:B------:R-:W-:Y:S01]  /*2360*/  VIADD R14, R12, 0xb9 ;  /* 0x000000b90c0e7836 */ /* 0x000fe20000000000 */
[----:B------:R-:W-:Y:S02]  /*2370*/  FSEL R108, R108, -INF , P6 ;  /* 0xff8000006c6c7808 */ /* 0x000fe40003000000 */
[----:B------:R-:W-:Y:S02]  /*2380*/  FMNMX R13, R105, R18, !PT ;  /* 0x00000012690d7209 */ /* 0x000fe40007800000 */
[----:B------:R-:W-:Y:S02]  /*2390*/  FSEL R111, R111, -INF , P4 ;  /* 0xff8000006f6f7808 */ /* 0x000fe40002000000 */
[----:B------:R-:W-:-:S02]  /*23a0*/  FSEL R109, R109, -INF , P5 ;  /* 0xff8000006d6d7808 */ /* 0x000fc40002800000 */
[----:B------:R-:W-:Y:S02]  /*23b0*/  FMNMX R18, R108, R13, !PT ;  /* 0x0000000d6c127209 */ /* 0x000fe40007800000 */
[----:B------:R-:W-:Y:S02]  /*23c0*/  ISETP.GE.AND P4, PT, R3, R14, PT ;  /* 0x0000000e0300720c */ /* 0x000fe40003f86270 */
[----:B------:R-:W-:Y:S02]  /*23d0*/  IADD3 R14, R12, 0xc0, RZ ;  /* 0x000000c00c0e7810 */ /* 0x000fe40007ffe0ff */
[----:B------:R-:W-:Y:S02]  /*23e0*/  FSEL R112, R112, -INF , P1 ;  /* 0xff80000070707808 */ /* 0x000fe40000800000 */
[----:B------:R-:W-:Y:S02]  /*23f0*/  FMNMX R13, R109, R18, !PT ;  /* 0x000000126d0d7209 */ /* 0x000fe40007800000 */
[----:B------:R-:W-:-:S02]  /*2400*/  FSEL R114, R114, -INF , P6 ;  /* 0xff80000072727808 */ /* 0x000fc40003000000 */
[----:B------:R-:W-:Y:S01]  /*2410*/  ISETP.GE.AND P6, PT, R3, R14, PT ;  /* 0x0000000e0300720c */ /* 0x000fe20003fc6270 */
[----:B------:R-:W-:Y:S01]  /*2420*/  VIADD R14, R12, 0xc1 ;  /* 0x000000c10c0e7836 */ /* 0x000fe20000000000 */
[----:B------:R-:W-:Y:S02]  /*2430*/  FSEL R113, R113, -INF , P2 ;  /* 0xff80000071717808 */ /* 0x000fe40001000000 */
[----:B------:R-:W-:Y:S02]  /*2440*/  FMNMX R18, R112, R13, !PT ;  /* 0x0000000d70127209 */ /* 0x000fe40007800000 */
[----:B------:R-:W-:Y:S02]  /*2450*/  FSEL R115, R115, -INF , P5 ;  /* 0xff80000073737808 */ /* 0x000fe40002800000 */
[----:B------:R-:W-:Y:S01]  /*2460*/  ISETP.GE.AND P5, PT, R3, R14, PT ;  /* 0x0000000e0300720c */ /* 0x000fe20003fa6270 */
[----:B------:R-:W-:Y:S01]  /*2470*/  VIADD R14, R12, 0xc8 ;  /* 0x000000c80c0e7836 */ /* 0x000fe20000000000 */
[----:B------:R-:W-:-:S02]  /*2480*/  FSEL R116, R116, -INF , P3 ;  /* 0xff80000074747808 */ /* 0x000fc40001800000 */
[----:B------:R-:W-:Y:S01]  /*2490*/  FMNMX R13, R113, R18, !PT ;  /* 0x00000012710d7209 */ /* 0x000fe20007800000 */
[----:B------:R-:W-:Y:S01]  /*24a0*/  VIADD R18, R12, 0xd9 ;  /* 0x000000d90c127836 */ /* 0x000fe20000000000 */
[----:B------:R-:W-:Y:S02]  /*24b0*/  FSEL R117, R117, -INF , P4 ;  /* 0xff80000075757808 */ /* 0x000fe40002000000 */
[----:B------:R-:W-:Y:S02]  /*24c0*/  FMNMX R22, R116, R13, !PT ;  /* 0x0000000d74167209 */ /* 0x000fe40007800000 */
[----:B------:R-:W-:Y:S02]  /*24d0*/  FSEL R118, R118, -INF , P1 ;  /* 0xff80000076767808 */ /* 0x000fe40000800000 */
[----:B------:R-:W-:Y:S02]  /*24e0*/  ISETP.GE.AND P1, PT, R3, R14, PT ;  /* 0x0000000e0300720c */ /* 0x000fe40003f26270 */
[----:B------:R-:W-:-:S02]  /*24f0*/  IADD3 R14, R12, 0xc9, RZ ;  /* 0x000000c90c0e7810 */ /* 0x000fc40007ffe0ff */
[----:B------:R-:W-:Y:S02]  /*2500*/  FSEL R120, R120, -INF , P6 ;  /* 0xff80000078787808 */ /* 0x000fe40003000000 */
[----:B------:R-:W-:Y:S02]  /*2510*/  FMNMX R13, R117, R22, !PT ;  /* 0x00000016750d7209 */ /* 0x000fe40007800000 */
[----:B------:R-:W-:Y:S02]  /*2520*/  FSEL R119, R119, -INF , P2 ;  /* 0xff80000077777808 */ /* 0x000fe40001000000 */
[----:B------:R-:W-:Y:S01]  /*2530*/  ISETP.GE.AND P2, PT, R3, R14, PT ;  /* 0x0000000e0300720c */ /* 0x000fe20003f46270 */
[C---:B------:R-:W-:Y:S01]  /*2540*/  VIADD R14, R12.reuse, 0xd0 ;  /* 0x000000d00c0e7836 */ /* 0x040fe20000000000 */
[----:B------:R-:W-:Y:S02]  /*2550*/  FSEL R121, R121, -INF , P5 ;  /* 0xff80000079797808 */ /* 0x000fe40002800000 */
[----:B------:R-:W-:Y:S01]  /*2560*/  ISETP.GE.AND P0, PT, R3, R18, PT ;  /* 0x000000120300720c */ /* 0x000fe20003f06270 */
[----:B------:R-:W-:Y:S01]  /*2570*/  VIADD R18, R12, 0xe0 ;  /* 0x000000e00c127836 */ /* 0x000fe20000000000 */
[----:B------:R-:W-:-:S02]  /*2580*/  FMNMX R22, R120, R13, !PT ;  /* 0x0000000d78167209 */ /* 0x000fc40007800000 */
[----:B------:R-:W-:Y:S02]  /*2590*/  FSEL R122, R122, -INF , P3 ;  /* 0xff8000007a7a7808 */ /* 0x000fe40001800000 */
[----:B------:R-:W-:Y:S02]  /*25a0*/  FSEL R124, R124, -INF , P1 ;  /* 0xff8000007c7c7808 */ /* 0x000fe40000800000 */
[----:B------:R-:W-:Y:S02]  /*25b0*/  FMNMX R13, R121, R22, !PT ;  /* 0x00000016790d7209 */ /* 0x000fe40007800000 */
[C---:B------:R-:W-:Y:S01]  /*25c0*/  ISETP.GE.AND P3, PT, R3.reuse, R14, PT ;  /* 0x0000000e0300720c */ /* 0x040fe20003f66270 */
[----:B------:R-:W-:Y:S01]  /*25d0*/  VIADD R14, R12, 0xd1 ;  /* 0x000000d10c0e7836 */ /* 0x000fe20000000000 */
[----:B------:R-:W-:Y:S02]  /*25e0*/  FSEL R130, R130, -INF , P1 ;  /* 0xff80000082827808 */ /* 0x000fe40000800000 */
[----:B------:R-:W-:-:S02]  /*25f0*/  ISETP.GE.AND P1, PT, R3, R18, PT ;  /* 0x000000120300720c */ /* 0x000fc40003f26270 */
[----:B------:R-:W-:Y:S02]  /*2600*/  IADD3 R18, R12, 0xe1, RZ ;  /* 0x000000e10c127810 */ /* 0x000fe40007ffe0ff */
[----:B------:R-:W-:Y:S02]  /*2610*/  FSEL R125, R125, -INF , P2 ;  /* 0xff8000007d7d7808 */ /* 0x000fe40001000000 */
[----:B------:R-:W-:Y:S02]  /*2620*/  FMNMX R22, R124, R13, !PT ;  /* 0x0000000d7c167209 */ /* 0x000fe40007800000 */
[----:B------:R-:W-:Y:S02]  /*2630*/  FSEL R123, R123, -INF , P4 ;  /* 0xff8000007b7b7808 */ /* 0x000fe40002000000 */
[----:B------:R-:W-:Y:S02]  /*2640*/  FSEL R131, R131, -INF , P2 ;  /* 0xff80000083837808 */ /* 0x000fe40001000000 */
[----:B------:R-:W-:-:S02]  /*2650*/  ISETP.GE.AND P4, PT, R3, R14, PT ;  /* 0x0000000e0300720c */ /* 0x000fc40003f86270 */
[----:B------:R-:W-:Y:S01]  /*2660*/  ISETP.GE.AND P2, PT, R3, R18, PT ;  /* 0x000000120300720c */ /* 0x000fe20003f46270 */
[C---:B------:R-:W-:Y:S01]  /*2670*/  VIADD R18, R12.reuse, 0xe8 ;  /* 0x000000e80c127836 */ /* 0x040fe20000000000 */
[----:B------:R-:W-:Y:S02]  /*2680*/  IADD3 R14, R12, 0xd8, RZ ;  /* 0x000000d80c0e7810 */ /* 0x000fe40007ffe0ff */
[----:B------:R-:W-:Y:S02]  /*2690*/  FSEL R128, R128, -INF , P3 ;  /* 0xff80000080807808 */ /* 0x000fe40001800000 */
[----:B------:R-:W-:Y:S02]  /*26a0*/  FMNMX R13, R125, R22, !PT ;  /* 0x000000167d0d7209 */ /* 0x000fe40007800000 */
[----:B------:R-:W-:Y:S02]  /*26b0*/  FSEL R126, R126, -INF , P6 ;  /* 0xff8000007e7e7808 */ /* 0x000fe40003000000 */
[----:B------:R-:W-:-:S02]  /*26c0*/  ISETP.GE.AND P6, PT, R3, R14, PT ;  /* 0x0000000e0300720c */ /* 0x000fc40003fc6270 */
        /* <DEDUP_REMOVED lines=8> */
[----:B------:R-:W-:Y:S02]  /*2750*/  ISETP.GE.AND P4, PT, R3, R18, PT ;  /* 0x000000120300720c */ /* 0x000fe40003f86270 */
[----:B------:R-:W-:Y:S02]  /*2760*/  FSEL R133, R133, -INF , P0 ;  /* 0xff80000085857808 */ /* 0x000fe40000000000 */
[----:B------:R-:W-:Y:S02]  /*2770*/  FMNMX R22, R132, R13, !PT ;  /* 0x0000000d84167209 */ /* 0x000fe40007800000 */
[----:B------:R-:W-:Y:S02]  /*2780*/  IADD3 R18, R12, 0xf9, RZ ;  /* 0x000000f90c127810 */ /* 0x000fe40007ffe0ff */
[----:B------:R-:W-:-:S02]  /*2790*/  FSEL R148, R148, -INF , P4 ;  /* 0xff80000094947808 */ /* 0x000fc40002000000 */
[----:B------:R-:W-:Y:S02]  /*27a0*/  FSEL R136, R136, -INF , P1 ;  /* 0xff80000088887808 */ /* 0x000fe40000800000 */
[----:B------:R-:W-:Y:S02]  /*27b0*/  FMNMX R13, R133, R22, !PT ;  /* 0x00000016850d7209 */ /* 0x000fe40007800000 */
[----:B------:R-:W-:Y:S01]  /*27c0*/  ISETP.GE.AND P4, PT, R3, R18, PT ;  /* 0x000000120300720c */ /* 0x000fe20003f86270 */
[----:B------:R-:W-:Y:S01]  /*27d0*/  VIADD R18, R12, 0xe9 ;  /* 0x000000e90c127836 */ /* 0x000fe20000000000 */
        /* <DEDUP_REMOVED lines=8> */
[----:B------:R-:W-:Y:S02]  /*2860*/  IADD3 R22, R12, 0xf1, RZ ;  /* 0x000000f10c167810 */ /* 0x000fe40007ffe0ff */
[----:B------:R-:W-:-:S02]  /*2870*/  FSEL R141, R141, -INF , P4 ;  /* 0xff8000008d8d7808 */ /* 0x000fc40002000000 */
[----:B------:R-:W-:Y:S02]  /*2880*/  FMNMX R72, R160, R13, !PT ;  /* 0x0000000da0487209 */ /* 0x000fe40007800000 */
[----:B------:R-:W-:Y:S02]  /*2890*/  ISETP.GE.AND P5, PT, R3, R18, PT ;  /* 0x000000120300720c */ /* 0x000fe40003fa6270 */
[----:B------:R-:W-:Y:S02]  /*28a0*/  FMNMX R13, R141, R72, !PT ;  /* 0x000000488d0d7209 */ /* 0x000fe40007800000 */
[----:B------:R-:W-:Y:S02]  /*28b0*/  FSEL R144, R144, -INF , P5 ;  /* 0xff80000090907808 */ /* 0x000fe40002800000 */
[----:B------:R-:W-:Y:S02]  /*28c0*/  ISETP.GE.AND P6, PT, R3, R22, PT ;  /* 0x000000160300720c */ /* 0x000fe40003fc6270 */
[----:B------:R-:W-:-:S02]  /*28d0*/  FMNMX R18, R144, R13, !PT ;  /* 0x0000000d90127209 */ /* 0x000fc40007800000 */
[----:B------:R-:W-:Y:S02]  /*28e0*/  FSEL R145, R145, -INF , P6 ;  /* 0xff80000091917808 */ /* 0x000fe40003000000 */
[----:B------:R-:W-:Y:S02]  /*28f0*/  P2R R21, PR, RZ, 0x2 ;  /* 0x00000002ff157803 */ /* 0x000fe40000000000 */
[----:B------:R-:W-:Y:S02]  /*2900*/  FMNMX R13, R145, R18, !PT ;  /* 0x00000012910d7209 */ /* 0x000fe40007800000 */
[----:B------:R-:W-:Y:S02]  /*2910*/  FSEL R146, R146, -INF , P3 ;  /* 0xff80000092927808 */ /* 0x000fe40001800000 */
[----:B------:R-:W-:Y:S02]  /*2920*/  FMNMX R18, R148, R13, !PT ;  /* 0x0000000d94127209 */ /* 0x000fe40007800000 */
[----:B------:R-:W-:-:S02]  /*2930*/  FSEL R143, R143, -INF , P2 ;  /* 0xff8000008f8f7808 */ /* 0x000fc40001000000 */
[----:B------:R-:W-:Y:S02]  /*2940*/  FMNMX R13, R149, R18, !PT ;  /* 0x00000012950d7209 */ /* 0x000fe40007800000 */
[----:B------:R-:W-:Y:S02]  /*2950*/  FSEL R147, R147, -INF , P4 ;  /* 0xff80000093937808 */ /* 0x000fe40002000000 */
[----:B------:R-:W-:Y:S01]  /*2960*/  P2R R23, PR, RZ, 0x1 ;  /* 0x00000001ff177803 */ /* 0x000fe20000000000 */
[----:B------:R-:W1:Y:S01]  /*2970*/  SHFL.BFLY PT, R18, R13, 0x1, 0x1f ;  /* 0x0c201f000d127f89 */ /* 0x000e6200000e0000 */
[----:B------:R-:W-:Y:S02]  /*2980*/  ISETP.GE.AND P0, PT, R3, R14, PT ;  /* 0x0000000e0300720c */ /* 0x000fe40003f06270 */
[----:B------:R-:W-:Y:S02]  /*2990*/  FSEL R151, R151, -INF , P6 ;  /* 0xff80000097977808 */ /* 0x000fe40003000000 */
[----:B------:R-:W-:-:S02]  /*29a0*/  FSEL R138, R138, -INF , P0 ;  /* 0xff8000008a8a7808 */ /* 0x000fc40000000000 */
[----:B------:R-:W-:Y:S02]  /*29b0*/  ISETP.NE.AND P0, PT, R23, RZ, PT ;  /* 0x000000ff1700720c */ /* 0x000fe40003f05270 */
[----:B------:R-:W-:Y:S02]  /*29c0*/  FSEL R150, R150, -INF , P5 ;  /* 0xff80000096967808 */ /* 0x000fe40002800000 */
[----:B------:R-:W-:Y:S02]  /*29d0*/  FSEL R139, R139, -INF , P0 ;  /* 0xff8000008b8b7808 */ /* 0x000fe40000000000 */
[----:B------:R-:W-:Y:S01]  /*29e0*/  ISETP.NE.AND P0, PT, R11, RZ, PT ;  /* 0x000000ff0b00720c */ /* 0x000fe20003f05270 */
[----:B------:R-:W-:Y:S01]  /*29f0*/  VIADD R11, R3, 0x8 ;  /* 0x00000008030b7836 */ /* 0x000fe20000000000 */
[----:B-1----:R-:W-:-:S05]  /*2a00*/  FMNMX R17, R13, R18, !PT ;  /* 0x000000120d117209 */ /* 0x002fca0007800000 */
[----:B------:R-:W1:Y:S02]  /*2a10*/  SHFL.BFLY PT, R18, R17, 0x2, 0x1f ;  /* 0x0c401f0011127f89 */ /* 0x000e6400000e0000 */
[----:B-1----:R-:W-:-:S04]  /*2a20*/  FMNMX R18, R17, R18, !PT ;  /* 0x0000001211127209 */ /* 0x002fc80007800000 */
[----:B------:R-:W-:-:S04]  /*2a30*/  FSETP.NEU.AND P1, PT, R18, -INF , PT ;  /* 0xff8000001200780b */ /* 0x000fc80003f2d000 */
[----:B------:R-:W-:Y:S02]  /*2a40*/  FSEL R162, R18, RZ, P1 ;  /* 0x000000ff12a27208 */ /* 0x000fe40000800000 */
[----:B------:R-:W-:-:S03]  /*2a50*/  ISETP.NE.AND P1, PT, R21, RZ, PT ;  /* 0x000000ff1500720c */ /* 0x000fc60003f25270 */
[----:B------:R-:W-:Y:S01]  /*2a60*/  FMUL R162, R162, UR6 ;  /* 0x00000006a2a27c20 */ /* 0x000fe20008400000 */
[----:B------:R-:W-:-:S03]  /*2a70*/  FSEL R142, R142, -INF , P1 ;  /* 0xff8000008e8e7808 */ /* 0x000fc60000800000 */
[--C-:B------:R-:W-:Y:S01]  /*2a80*/  FFMA R24, R24, UR6, -R162.reuse ;  /* 0x0000000618187c23 */ /* 0x100fe200080008a2 */
[--C-:B------:R-:W-:Y:S01]  /*2a90*/  FFMA R22, R28, UR6, -R162.reuse ;  /* 0x000000061c167c23 */ /* 0x100fe200080008a2 */
[--C-:B------:R-:W-:Y:S01]  /*2aa0*/  FFMA R28, R33, UR6, -R162.reuse ;  /* 0x00000006211c7c23 */ /* 0x100fe200080008a2 */
[--C-:B------:R-:W-:Y:S01]  /*2ab0*/  FFMA R33, R36, UR6, -R162.reuse ;  /* 0x0000000624217c23 */ /* 0x100fe200080008a2 */
[--C-:B------:R-:W-:Y:S01]  /*2ac0*/  FFMA R36, R48, UR6, -R162.reuse ;  /* 0x0000000630247c23 */ /* 0x100fe200080008a2 */
[----:B------:R-:W-:Y:S01]  /*2ad0*/  FSETP.GEU.AND P1, PT, R24, -126, PT ;  /* 0xc2fc00001800780b */ /* 0x000fe20003f2e000 */
[--C-:B------:R-:W-:Y:S01]  /*2ae0*/  FFMA R13, R25, UR6, -R162.reuse ;  /* 0x00000006190d7c23 */ /* 0x100fe200080008a2 */
[----:B------:R-:W-:Y:S01]  /*2af0*/  FSETP.GEU.AND P3, PT, R22, -126, PT ;  /* 0xc2fc00001600780b */ /* 0x000fe20003f6e000 */
[--C-:B------:R-:W-:Y:S01]  /*2b00*/  FFMA R25, R29, UR6, -R162.reuse ;  /* 0x000000061d197c23 */ /* 0x100fe200080008a2 */
[--C-:B------:R-:W-:Y:S01]  /*2b10*/  FFMA R29, R32, UR6, -R162.reuse ;  /* 0x00000006201d7c23 */ /* 0x100fe200080008a2 */
[--C-:B------:R-:W-:Y:S01]  /*2b20*/  FFMA R32, R40, UR6, -R162.reuse ;  /* 0x0000000628207c23 */ /* 0x100fe200080008a2 */
[----:B------:R-:W-:Y:S01]  /*2b30*/  FSETP.GEU.AND P2, PT, R13, -126, PT ;  /* 0xc2fc00000d00780b */ /* 0x000fe20003f4e000 */
[--C-:B------:R-:W-:Y:S01]  /*2b40*/  FFMA R37, R37, UR6, -R162.reuse ;  /* 0x0000000625257c23 */ /* 0x100fe200080008a2 */
[----:B------:R-:W-:Y:S01]  /*2b50*/  FSETP.GEU.AND P4, PT, R25, -126, PT ;  /* 0xc2fc00001900780b */ /* 0x000fe20003f8e000 */
[--C-:B------:R-:W-:Y:S01]  /*2b60*/  FFMA R23, R41, UR6, -R162.reuse ;  /* 0x0000000629177c23 */ /* 0x100fe200080008a2 */
[----:B------:R-:W-:Y:S01]  /*2b70*/  FSETP.GEU.AND P6, PT, R28, -126, PT ;  /* 0xc2fc00001c00780b */ /* 0x000fe20003fce000 */
[--C-:B------:R-:W-:Y:S01]  /*2b80*/  FFMA R21, R44, UR6, -R162.reuse ;  /* 0x000000062c157c23 */ /* 0x100fe200080008a2 */
[----:B------:R-:W-:Y:S01]  /*2b90*/  FSETP.GEU.AND P5, PT, R29, -126, PT ;  /* 0xc2fc00001d00780b */ /* 0x000fe20003fae000 */
[----:B------:R-:W-:Y:S01]  /*2ba0*/  @!P1 FMUL R24, R24, 0.5 ;  /* 0x3f00000018189820 */ /* 0x000fe20000400000 */
[--C-:B------:R-:W-:Y:S01]  /*2bb0*/  FFMA R44, R45, UR6, -R162.reuse ;  /* 0x000000062d2c7c23 */ /* 0x100fe200080008a2 */
[----:B------:R-:W-:Y:S01]  /*2bc0*/  @!P3 FMUL R22, R22, 0.5 ;  /* 0x3f0000001616b820 */ /* 0x000fe20000400000 */
[--C-:B------:R-:W-:Y:S01]  /*2bd0*/  FFMA R14, R52, UR6, -R162.reuse ;  /* 0x00000006340e7c23 */ /* 0x100fe200080008a2 */
[--C-:B------:R-:W-:Y:S01]  /*2be0*/  FFMA R17, R53, UR6, -R162.reuse ;  /* 0x0000000635117c23 */ /* 0x100fe200080008a2 */
[--C-:B------:R-:W-:Y:S01]  /*2bf0*/  FFMA R53, R15, UR6, -R162.reuse ;  /* 0x000000060f357c23 */ /* 0x100fe200080008a2 */
[----:B------:R-:W1:Y:S01]  /*2c00*/  MUFU.EX2 R24, R24 ;  /* 0x0000001800187308 */ /* 0x000e620000000800 */
[----:B------:R-:W-:Y:S01]  /*2c10*/  @!P2 FMUL R13, R13, 0.5 ;  /* 0x3f0000000d0da820 */ /* 0x000fe20000400000 */
[----:B------:R-:W-:Y:S01]  /*2c20*/  @!P4 FMUL R25, R25, 0.5 ;  /* 0x3f0000001919c820 */ /* 0x000fe20000400000 */
[--C-:B------:R-:W-:Y:S01]  /*2c30*/  FFMA R41, R57, UR6, -R162.reuse ;  /* 0x0000000639297c23 */ /* 0x100fe200080008a2 */
[----:B------:R-:W-:Y:S01]  /*2c40*/  @!P6 FMUL R28, R28, 0.5 ;  /* 0x3f0000001c1ce820 */ /* 0x000fe20000400000 */
[--C-:B------:R-:W-:Y:S01]  /*2c50*/  FFMA R61, R61, UR6, -R162.reuse ;  /* 0x000000063d3d7c23 */ /* 0x100fe200080008a2 */
[----:B------:R-:W-:Y:S01]  /*2c60*/  @!P5 FMUL R29, R29, 0.5 ;  /* 0x3f0000001d1dd820 */ /* 0x000fe20000400000 */
[--C-:B------:R-:W-:Y:S01]  /*2c70*/  FFMA R40, R56, UR6, -R162.reuse ;  /* 0x0000000638287c23 */ /* 0x100fe200080008a2 */
[----:B------:R-:W2:Y:S01]  /*2c80*/  MUFU.EX2 R22, R22 ;  /* 0x0000001600167308 */ /* 0x000ea20000000800 */
[--C-:B------:R-:W-:Y:S01]  /*2c90*/  FFMA R64, R64, UR6, -R162.reuse ;  /* 0x0000000640407c23 */ /* 0x100fe200080008a2 */
[--C-:B------:R-:W-:Y:S01]  /*2ca0*/  FFMA R60, R60, UR6, -R162.reuse ;  /* 0x000000063c3c7c23 */ /* 0x100fe200080008a2 */
[--C-:B------:R-:W-:Y:S01]  /*2cb0*/  FFMA R65, R65, UR6, -R162.reuse ;  /* 0x0000000641417c23 */ /* 0x100fe200080008a2 */
[--C-:B------:R-:W-:Y:S01]  /*2cc0*/  FFMA R69, R69, UR6, -R162.reuse ;  /* 0x0000000645457c23 */ /* 0x100fe200080008a2 */
[--C-:B------:R-:W-:Y:S01]  /*2cd0*/  FFMA R73, R73, UR6, -R162.reuse ;  /* 0x0000000649497c23 */ /* 0x100fe200080008a2 */
[--C-:B------:R-:W-:Y:S01]  /*2ce0*/  FFMA R68, R68, UR6, -R162.reuse ;  /* 0x0000000644447c23 */ /* 0x100fe200080008a2 */
[--C-:B------:R-:W-:Y:S01]  /*2cf0*/  FFMA R76, R76, UR6, -R162.reuse ;  /* 0x000000064c4c7c23 */ /* 0x100fe200080008a2 */
[----:B------:R-:W3:Y:S01]  /*2d00*/  MUFU.EX2 R13, R13 ;  /* 0x0000000d000d7308 */ /* 0x000ee20000000800 */
[----:B-1----:R-:W-:Y:S01]  /*2d10*/  @!P1 FMUL R24, R24, R24 ;  /* 0x0000001818189220 */ /* 0x002fe20000400000 */
[----:B------:R-:W-:Y:S01]  /*2d20*/  FSETP.GEU.AND P1, PT, R33, -126, PT ;  /* 0xc2fc00002100780b */ /* 0x000fe20003f2e000 */
[--C-:B------:R-:W-:Y:S01]  /*2d30*/  FFMA R77, R77, UR6, -R162.reuse ;  /* 0x000000064d4d7c23 */ /* 0x100fe200080008a2 */
[--C-:B------:R-:W-:Y:S01]  /*2d40*/  FFMA R81, R81, UR6, -R162.reuse ;  /* 0x0000000651517c23 */ /* 0x100fe200080008a2 */
[--C-:B------:R-:W-:Y:S01]  /*2d50*/  FFMA R97, R152, UR6, -R162.reuse ;  /* 0x0000000698617c23 */ /* 0x100fe200080008a2 */
[--C-:B------:R-:W-:Y:S01]  /*2d60*/  FFMA R19, R19, UR6, -R162.reuse ;  /* 0x0000000613137c23 */ /* 0x100fe200080008a2 */
[--C-:B------:R-:W-:Y:S01]  /*2d70*/  FFMA R57, R153, UR6, -R162.reuse ;  /* 0x0000000699397c23 */ /* 0x100fe200080008a2 */
[----:B------:R-:W1:Y:S01]  /*2d80*/  MUFU.EX2 R25, R25 ;  /* 0x0000001900197308 */ /* 0x000e620000000800 */
[----:B--2---:R-:W-:Y:S01]  /*2d90*/  @!P3 FMUL R22, R22, R22 ;  /* 0x000000161616b220 */ /* 0x004fe20000400000 */
[----:B------:R-:W-:Y:S01]  /*2da0*/  FSETP.GEU.AND P3, PT, R32, -126, PT ;  /* 0xc2fc00002000780b */ /* 0x000fe20003f6e000 */
[--C-:B------:R-:W-:Y:S01]  /*2db0*/  FFMA R84, R84, UR6, -R162.reuse ;  /* 0x0000000654547c23 */ /* 0x100fe200080008a2 */
[--C-:B------:R-:W-:Y:S01]  /*2dc0*/  FFMA R96, R154, UR6, -R162.reuse ;  /* 0x000000069a607c23 */ /* 0x100fe200080008a2 */
[--C-:B------:R-:W-:Y:S01]  /*2dd0*/  FFMA R100, R156, UR6, -R162.reuse ;  /* 0x000000069c647c23 */ /* 0x100fe200080008a2 */
[--C-:B------:R-:W-:Y:S01]  /*2de0*/  FFMA R158, R158, UR6, -R162.reuse ;  /* 0x000000069e9e7c23 */ /* 0x100fe200080008a2 */
[----:B------:R-:W-:Y:S01]  /*2df0*/  @!P1 FMUL R33, R33, 0.5 ;  /* 0x3f00000021219820 */ /* 0x000fe20000400000 */
[----:B------:R-:W2:Y:S01]  /*2e00*/  MUFU.EX2 R28, R28 ;  /* 0x0000001c001c7308 */ /* 0x000ea20000000800 */
[----:B---3--:R-:W-:Y:S01]  /*2e10*/  @!P2 FMUL R13, R13, R13 ;  /* 0x0000000d0d0da220 */ /* 0x008fe20000400000 */
[----:B------:R-:W-:Y:S01]  /*2e20*/  FSETP.GEU.AND P2, PT, R37, -126, PT ;  /* 0xc2fc00002500780b */ /* 0x000fe20003f4e000 */
[--C-:B------:R-:W-:Y:S01]  /*2e30*/  FFMA R159, R159, UR6, -R162.reuse ;  /* 0x000000069f9f7c23 */ /* 0x100fe200080008a2 */
[--C-:B------:R-:W-:Y:S01]  /*2e40*/  FFMA R157, R157, UR6, -R162.reuse ;  /* 0x000000069d9d7c23 */ /* 0x100fe200080008a2 */
[--C-:B------:R-:W-:Y:S01]  /*2e50*/  FFMA R109, R109, UR6, -R162.reuse ;  /* 0x000000066d6d7c23 */ /* 0x100fe200080008a2 */
[--C-:B------:R-:W-:Y:S01]  /*2e60*/  FFMA R108, R108, UR6, -R162.reuse ;  /* 0x000000066c6c7c23 */ /* 0x100fe200080008a2 */
[----:B------:R-:W-:Y:S01]  /*2e70*/  @!P3 FMUL R32, R32, 0.5 ;  /* 0x3f0000002020b820 */ /* 0x000fe20000400000 */
[----:B------:R-:W3:Y:S01]  /*2e80*/  MUFU.EX2 R33, R33 ;  /* 0x0000002100217308 */ /* 0x000ee20000000800 */
[----:B-1----:R-:W-:Y:S01]  /*2e90*/  @!P4 FMUL R25, R25, R25 ;  /* 0x000000191919c220 */ /* 0x002fe20000400000 */
[----:B------:R-:W-:Y:S01]  /*2ea0*/  FSETP.GEU.AND P4, PT, R23, -126, PT ;  /* 0xc2fc00001700780b */ /* 0x000fe20003f8e000 */
[--C-:B------:R-:W-:Y:S01]  /*2eb0*/  FFMA R113, R113, UR6, -R162.reuse ;  /* 0x0000000671717c23 */ /* 0x100fe200080008a2 */
[--C-:B------:R-:W-:Y:S01]  /*2ec0*/  FFMA R128, R128, UR6, -R162.reuse ;  /* 0x0000000680807c23 */ /* 0x100fe200080008a2 */
[--C-:B------:R-:W-:Y:S01]  /*2ed0*/  FFMA R132, R132, UR6, -R162.reuse ;  /* 0x0000000684847c23 */ /* 0x100fe200080008a2 */
[----:B------:R-:W-:Y:S01]  /*2ee0*/  FFMA R144, R144, UR6, -R162 ;  /* 0x0000000690907c23 */ /* 0x000fe200080008a2 */
[----:B------:R-:W-:Y:S01]  /*2ef0*/  @!P2 FMUL R37, R37, 0.5 ;  /* 0x3f0000002525a820 */ /* 0x000fe20000400000 */
[----:B------:R-:W1:Y:S01]  /*2f00*/  MUFU.EX2 R32, R32 ;  /* 0x0000002000207308 */ /* 0x000e620000000800 */
[----:B--2---:R-:W-:Y:S01]  /*2f10*/  @!P6 FMUL R28, R28, R28 ;  /* 0x0000001c1c1ce220 */ /* 0x004fe20000400000 */
[----:B------:R-:W-:-:S05]  /*2f20*/  FSETP.GEU.AND P6, PT, R44, -126, PT ;  /* 0xc2fc00002c00780b */ /* 0x000fca0003fce000 */
[----:B------:R-:W-:Y:S01]  /*2f30*/  @!P4 FMUL R23, R23, 0.5 ;  /* 0x3f0000001717c820 */ /* 0x000fe20000400000 */
[----:B------:R-:W2:Y:S01]  /*2f40*/  MUFU.EX2 R29, R29 ;  /* 0x0000001d001d7308 */ /* 0x000ea20000000800 */
[----:B---3--:R-:W-:Y:S01]  /*2f50*/  @!P1 FMUL R33, R33, R33 ;  /* 0x0000002121219220 */ /* 0x008fe20000400000 */
[----:B------:R-:W-:-:S05]  /*2f60*/  FSETP.GEU.AND P1, PT, R36, -126, PT ;  /* 0xc2fc00002400780b */ /* 0x000fca0003f2e000 */
[----:B------:R-:W-:Y:S01]  /*2f70*/  @!P6 FMUL R44, R44, 0.5 ;  /* 0x3f0000002c2ce820 */ /* 0x000fe20000400000 */
[----:B------:R3:W4:Y:S01]  /*2f80*/  MUFU.EX2 R140, R37 ;  /* 0x00000025008c7308 */ /* 0x0007220000000800 */
[----:B-1----:R-:W-:Y:S01]  /*2f90*/  @!P3 FMUL R32, R32, R32 ;  /* 0x000000202020b220 */ /* 0x002fe20000400000 */
[----:B------:R-:W-:-:S05]  /*2fa0*/  FSETP.GEU.AND P3, PT, R14, -126, PT ;  /* 0xc2fc00000e00780b */ /* 0x000fca0003f6e000 */
[----:B------:R-:W-:Y:S01]  /*2fb0*/  @!P1 FMUL R36, R36, 0.5 ;  /* 0x3f00000024249820 */ /* 0x000fe20000400000 */
[----:B------:R-:W1:Y:S01]  /*2fc0*/  MUFU.EX2 R23, R23 ;  /* 0x0000001700177308 */ /* 0x000e620000000800 */
[----:B---3--:R-:W-:Y:S01]  /*2fd0*/  FFMA R37, R49, UR6, -R162 ;  /* 0x0000000631257c23 */ /* 0x008fe200080008a2 */
[----:B--2---:R-:W-:Y:S01]  /*2fe0*/  @!P5 FMUL R29, R29, R29 ;  /* 0x0000001d1d1dd220 */ /* 0x004fe20000400000 */
[----:B------:R-:W-:-:S04]  /*2ff0*/  FSETP.GEU.AND P5, PT, R21, -126, PT ;  /* 0xc2fc00001500780b */ /* 0x000fc80003fae000 */
[----:B------:R-:W-:Y:S01]  /*3000*/  @!P3 FMUL R14, R14, 0.5 ;  /* 0x3f0000000e0eb820 */ /* 0x000fe20000400000 */
[----:B------:R-:W2:Y:S01]  /*3010*/  MUFU.EX2 R36, R36 ;  /* 0x0000002400247308 */ /* 0x000ea20000000800 */
[----:B----4-:R-:W-:Y:S01]  /*3020*/  @!P2 FMUL R140, R140, R140 ;  /* 0x0000008c8c8ca220 */ /* 0x010fe20000400000 */
[----:B------:R-:W-:-:S06]  /*3030*/  FSETP.GEU.AND P2, PT, R37, -126, PT ;  /* 0xc2fc00002500780b */ /* 0x000fcc0003f4e000 */
[----:B------:R-:W-:Y:S01]  /*3040*/  @!P5 FMUL R21, R21, 0.5 ;  /* 0x3f0000001515d820 */ /* 0x000fe20000400000 */
[----:B------:R-:W3:Y:S01]  /*3050*/  MUFU.EX2 R44, R44 ;  /* 0x0000002c002c7308 */ /* 0x000ee20000000800 */
[----:B-1----:R-:W-:Y:S01]  /*3060*/  @!P4 FMUL R23, R23, R23 ;  /* 0x000000171717c220 */ /* 0x002fe20000400000 */
[----:B------:R-:W-:-:S04]  /*3070*/  FSETP.GEU.AND P4, PT, R17, -126, PT ;  /* 0xc2fc00001100780b */ /* 0x000fc80003f8e000 */
[----:B------:R-:W-:Y:S01]  /*3080*/  @!P2 FMUL R37, R37, 0.5 ;  /* 0x3f0000002525a820 */ /* 0x000fe20000400000 */
[----:B--2---:R-:W-:Y:S01]  /*3090*/  @!P1 FMUL R36, R36, R36 ;  /* 0x0000002424249220 */ /* 0x004fe20000400000 */
[CC--:B------:R-:W-:Y:S01]  /*30a0*/  ISETP.GE.AND P1, PT, R11.reuse, R12.reuse, PT ;  /* 0x0000000c0b00720c */ /* 0x0c0fe20003f26270 */
[----:B------:R-:W1:Y:S03]  /*30b0*/  MUFU.EX2 R14, R14 ;  /* 0x0000000e000e7308 */ /* 0x000e660000000800 */
[----:B------:R-:W-:Y:S02]  /*30c0*/  FSEL R26, R26, -INF , P1 ;  /* 0xff8000001a1a7808 */ /* 0x000fe40000800000 */
[----:B------:R-:W-:Y:S01]  /*30d0*/  ISETP.GT.AND P1, PT, R11, R12, PT ;  /* 0x0000000c0b00720c */ /* 0x000fe20003f24270 */
[----:B------:R-:W-:Y:S01]  /*30e0*/  @!P4 FMUL R17, R17, 0.5 ;  /* 0x3f0000001111c820 */ /* 0x000fe20000400000 */
[----:B---3--:R-:W-:Y:S01]  /*30f0*/  @!P6 FMUL R44, R44, R44 ;  /* 0x0000002c2c2ce220 */ /* 0x008fe20000400000 */
[----:B------:R-:W2:Y:S01]  /*3100*/  MUFU.EX2 R21, R21 ;  /* 0x0000001500157308 */ /* 0x000ea20000000800 */
[----:B------:R-:W-:-:S02]  /*3110*/  FSEL R27, R27, -INF , P1 ;  /* 0xff8000001b1b7808 */ /* 0x000fc40000800000 */
[----:B------:R-:W-:Y:S02]  /*3120*/  FSETP.GEU.AND P6, PT, R41, -126, PT ;  /* 0xc2fc00002900780b */ /* 0x000fe40003fce000 */
[----:B------:R-:W-:Y:S02]  /*3130*/  FMNMX R45, R26, R27, !PT ;  /* 0x0000001b1a2d7209 */ /* 0x000fe40007800000 */
[----:B------:R-:W-:Y:S01]  /*3140*/  FSETP.GEU.AND P1, PT, R64, -126, PT ;  /* 0xc2fc00004000780b */ /* 0x000fe20003f2e000 */
[----:B------:R-:W3:Y:S01]  /*3150*/  MUFU.EX2 R37, R37 ;  /* 0x0000002500257308 */ /* 0x000ee20000000800 */
[----:B------:R-:W-:Y:S01]  /*3160*/  FMNMX R48, R30, R45, !PT ;  /* 0x0000002d1e307209 */ /* 0x000fe20007800000 */
[----:B-1----:R-:W-:Y:S01]  /*3170*/  @!P3 FMUL R14, R14, R14 ;  /* 0x0000000e0e0eb220 */ /* 0x002fe20000400000 */
[----:B------:R-:W-:Y:S02]  /*3180*/  FSETP.GEU.AND P3, PT, R61, -126, PT ;  /* 0xc2fc00003d00780b */ /* 0x000fe40003f6e000 */
[----:B------:R-:W-:-:S03]  /*3190*/  FMNMX R49, R31, R48, !PT ;  /* 0x000000301f317209 */ /* 0x000fc60007800000 */
[----:B------:R-:W1:Y:S01]  /*31a0*/  MUFU.EX2 R17, R17 ;  /* 0x0000001100117308 */ /* 0x000e620000000800 */
[----:B------:R-:W-:Y:S01]  /*31b0*/  FMNMX R48, R34, R49, !PT ;  /* 0x0000003122307209 */ /* 0x000fe20007800000 */
[----:B--2---:R-:W-:Y:S01]  /*31c0*/  @!P5 FMUL R21, R21, R21 ;  /* 0x000000151515d220 */ /* 0x004fe20000400000 */
[----:B------:R-:W-:Y:S01]  /*31d0*/  FSETP.GEU.AND P5, PT, R40, -126, PT ;  /* 0xc2fc00002800780b */ /* 0x000fe20003fae000 */
[----:B------:R-:W-:Y:S01]  /*31e0*/  @!P6 FMUL R41, R41, 0.5 ;  /* 0x3f0000002929e820 */ /* 0x000fe20000400000 */
[----:B------:R-:W-:Y:S01]  /*31f0*/  FMNMX R49, R35, R48, !PT ;  /* 0x0000003023317209 */ /* 0x000fe20007800000 */
[----:B------:R-:W-:Y:S02]  /*3200*/  @!P1 FMUL R64, R64, 0.5 ;  /* 0x3f00000040409820 */ /* 0x000fe40000400000 */
[----:B------:R-:W-:Y:S01]  /*3210*/  @!P3 FMUL R61, R61, 0.5 ;  /* 0x3f0000003d3db820 */ /* 0x000fe20000400000 */
[----:B------:R-:W-:Y:S01]  /*3220*/  FMNMX R48, R38, R49, !PT ;  /* 0x0000003126307209 */ /* 0x000fe20007800000 */
[----:B---3--:R-:W-:Y:S01]  /*3230*/  @!P2 FMUL R37, R37, R37 ;  /* 0x000000252525a220 */ /* 0x008fe20000400000 */
[----:B------:R-:W2:Y:S01]  /*3240*/  MUFU.EX2 R41, R41 ;  /* 0x0000002900297308 */ /* 0x000ea20000000800 */
[----:B------:R-:W-:-:S02]  /*3250*/  FSETP.GEU.AND P2, PT, R60, -126, PT ;  /* 0xc2fc00003c00780b */ /* 0x000fc40003f4e000 */
[----:B------:R-:W-:Y:S02]  /*3260*/  FMNMX R15, R39, R48, !PT ;  /* 0x00000030270f7209 */ /* 0x000fe40007800000 */
[----:B------:R-:W-:Y:S01]  /*3270*/  @!P5 FMUL R40, R40, 0.5 ;  /* 0x3f0000002828d820 */ /* 0x000fe20000400000 */
[----:B-1----:R-:W-:Y:S01]  /*3280*/  @!P4 FMUL R17, R17, R17 ;  /* 0x000000111111c220 */ /* 0x002fe20000400000 */
[----:B------:R-:W-:Y:S01]  /*3290*/  FMNMX R48, R42, R15, !PT ;  /* 0x0000000f2a307209 */ /* 0x000fe20007800000 */
[----:B------:R1:W3:Y:S01]  /*32a0*/  MUFU.EX2 R85, R61 ;  /* 0x0000003d00557308 */ /* 0x0002e20000000800 */
[----:B------:R-:W-:Y:S02]  /*32b0*/  FSETP.GEU.AND P4, PT, R65, -126, PT ;  /* 0xc2fc00004100780b */ /* 0x000fe40003f8e000 */
[----:B------:R-:W-:-:S03]  /*32c0*/  FMNMX R15, R43, R48, !PT ;  /* 0x000000302b0f7209 */ /* 0x000fc60007800000 */
[----:B------:R-:W-:Y:S01]  /*32d0*/  @!P2 FMUL R60, R60, 0.5 ;  /* 0x3f0000003c3ca820 */ /* 0x000fe20000400000 */
[----:B------:R-:W-:Y:S01]  /*32e0*/  FMNMX R48, R46, R15, !PT ;  /* 0x0000000f2e307209 */ /* 0x000fe20007800000 */
[----:B------:R-:W4:Y:S01]  /*32f0*/  MUFU.EX2 R40, R40 ;  /* 0x0000002800287308 */ /* 0x000f220000000800 */
[----:B--2---:R-:W-:Y:S01]  /*3300*/  @!P6 FMUL R41, R41, R41 ;  /* 0x000000292929e220 */ /* 0x004fe20000400000 */
[----:B------:R-:W-:Y:S01]  /*3310*/  FSETP.GEU.AND P6, PT, R69, -126, PT ;  /* 0xc2fc00004500780b */ /* 0x000fe20003fce000 */
[----:B-1----:R-:W-:Y:S01]  /*3320*/  FFMA R61, R155, UR6, -R162 ;  /* 0x000000069b3d7c23 */ /* 0x002fe200080008a2 */
[----:B------:R-:W-:Y:S02]  /*3330*/  FMNMX R15, R47, R48, !PT ;  /* 0x000000302f0f7209 */ /* 0x000fe40007800000 */
[----:B------:R-:W-:Y:S02]  /*3340*/  @!P4 FMUL R65, R65, 0.5 ;  /* 0x3f0000004141c820 */ /* 0x000fe40000400000 */
[----:B------:R-:W-:Y:S01]  /*3350*/  FMNMX R52, R50, R15, !PT ;  /* 0x0000000f32347209 */ /* 0x000fe20007800000 */
[----:B------:R-:W1:Y:S01]  /*3360*/  MUFU.EX2 R45, R64 ;  /* 0x00000040002d7308 */ /* 0x000e620000000800 */
[----:B---3--:R-:W-:Y:S01]  /*3370*/  @!P3 FMUL R85, R85, R85 ;  /* 0x000000555555b220 */ /* 0x008fe20000400000 */
[----:B------:R-:W-:-:S02]  /*3380*/  FSETP.GEU.AND P3, PT, R73, -126, PT ;  /* 0xc2fc00004900780b */ /* 0x000fc40003f6e000 */
[----:B------:R-:W-:Y:S02]  /*3390*/  FMNMX R15, R51, R52, !PT ;  /* 0x00000034330f7209 */ /* 0x000fe40007800000 */
[----:B------:R-:W-:Y:S02]  /*33a0*/  @!P6 FMUL R69, R69, 0.5 ;  /* 0x3f0000004545e820 */ /* 0x000fe40000400000 */
[----:B------:R-:W-:Y:S01]  /*33b0*/  FMNMX R52, R54, R15, !PT ;  /* 0x0000000f36347209 */ /* 0x000fe20007800000 */
[----:B------:R-:W2:Y:S01]  /*33c0*/  MUFU.EX2 R72, R60 ;  /* 0x0000003c00487308 */ /* 0x000ea20000000800 */
[----:B----4-:R-:W-:Y:S01]  /*33d0*/  @!P5 FMUL R40, R40, R40 ;  /* 0x000000282828d220 */ /* 0x010fe20000400000 */
[----:B------:R-:W-:Y:S02]  /*33e0*/  FSETP.GEU.AND P5, PT, R68, -126, PT ;  /* 0xc2fc00004400780b */ /* 0x000fe40003fae000 */
[----:B------:R-:W-:Y:S02]  /*33f0*/  FMNMX R15, R55, R52, !PT ;  /* 0x00000034370f7209 */ /* 0x000fe40007800000 */
[----:B------:R-:W-:-:S02]  /*3400*/  @!P3 FMUL R73, R73, 0.5 ;  /* 0x3f0000004949b820 */ /* 0x000fc40000400000 */
[----:B------:R-:W-:Y:S01]  /*3410*/  FMNMX R56, R58, R15, !PT ;  /* 0x0000000f3a387209 */ /* 0x000fe20007800000 */
[----:B-1----:R-:W-:Y:S01]  /*3420*/  @!P1 FMUL R45, R45, R45 ;  /* 0x0000002d2d2d9220 */ /* 0x002fe20000400000 */
[----:B------:R-:W-:Y:S01]  /*3430*/  FSETP.GEU.AND P1, PT, R76, -126, PT ;  /* 0xc2fc00004c00780b */ /* 0x000fe20003f2e000 */
[----:B------:R1:W3:Y:S01]  /*3440*/  MUFU.EX2 R80, R65 ;  /* 0x0000004100507308 */ /* 0x0002e20000000800 */
[----:B------:R-:W-:-:S03]  /*3450*/  FMNMX R15, R59, R56, !PT ;  /* 0x000000383b0f7209 */ /* 0x000fc60007800000 */
[----:B------:R-:W-:Y:S01]  /*3460*/  @!P5 FMUL R68, R68, 0.5 ;  /* 0x3f0000004444d820 */ /* 0x000fe20000400000 */
[----:B------:R-:W-:Y:S01]  /*3470*/  FMNMX R56, R62, R15, !PT ;  /* 0x0000000f3e387209 */ /* 0x000fe20007800000 */
[----:B--2---:R-:W-:Y:S01]  /*3480*/  @!P2 FMUL R72, R72, R72 ;  /* 0x000000484848a220 */ /* 0x004fe20000400000 */
[----:B------:R-:W-:Y:S01]  /*3490*/  FSETP.GEU.AND P2, PT, R53, -126, PT ;  /* 0xc2fc00003500780b */ /* 0x000fe20003f4e000 */
[----:B------:R2:W4:Y:S01]  /*34a0*/  MUFU.EX2 R88, R69 ;  /* 0x0000004500587308 */ /* 0x0005220000000800 */
[----:B------:R-:W-:Y:S01]  /*34b0*/  FMNMX R15, R63, R56, !PT ;  /* 0x000000383f0f7209 */ /* 0x000fe20007800000 */
[--C-:B-1----:R-:W-:Y:S01]  /*34c0*/  FFMA R65, R104, UR6, -R162.reuse ;  /* 0x0000000668417c23 */ /* 0x102fe200080008a2 */
[----:B------:R-:W-:Y:S01]  /*34d0*/  FFMA R104, R105, UR6, -R162 ;  /* 0x0000000669687c23 */ /* 0x000fe200080008a2 */
[----:B------:R-:W-:Y:S01]  /*34e0*/  @!P1 FMUL R76, R76, 0.5 ;  /* 0x3f0000004c4c9820 */ /* 0x000fe20000400000 */
[----:B------:R-:W-:-:S03]  /*34f0*/  FMNMX R56, R66, R15, !PT ;  /* 0x0000000f42387209 */ /* 0x000fc60007800000 */
[----:B------:R1:W5:Y:S01]  /*3500*/  MUFU.EX2 R89, R73 ;  /* 0x0000004900597308 */ /* 0x0003620000000800 */
[----:B------:R-:W-:Y:S01]  /*3510*/  FMNMX R15, R67, R56, !PT ;  /* 0x00000038430f7209 */ /* 0x000fe20007800000 */
[----:B---3--:R-:W-:Y:S01]  /*3520*/  @!P4 FMUL R80, R80, R80 ;  /* 0x000000505050c220 */ /* 0x008fe20000400000 */
[----:B------:R-:W-:Y:S01]  /*3530*/  FSETP.GEU.AND P4, PT, R77, -126, PT ;  /* 0xc2fc00004d00780b */ /* 0x000fe20003f8e000 */
[----:B------:R-:W-:Y:S01]  /*3540*/  @!P2 FMUL R53, R53, 0.5 ;  /* 0x3f0000003535a820 */ /* 0x000fe20000400000 */
[----:B------:R-:W-:Y:S01]  /*3550*/  FMNMX R56, R70, R15, !PT ;  /* 0x0000000f46387209 */ /* 0x000fe20007800000 */
[--C-:B--2---:R-:W-:Y:S01]  /*3560*/  FFMA R69, R112, UR6, -R162.reuse ;  /* 0x0000000670457c23 */ /* 0x104fe200080008a2 */
[--C-:B------:R-:W-:Y:S01]  /*3570*/  FFMA R112, R117, UR6, -R162.reuse ;  /* 0x0000000675707c23 */ /* 0x100fe200080008a2 */
[----:B------:R-:W2:Y:S01]  /*3580*/  MUFU.EX2 R49, R68 ;  /* 0x0000004400317308 */ /* 0x000ea20000000800 */
[----:B------:R-:W-:Y:S01]  /*3590*/  FMNMX R15, R71, R56, !PT ;  /* 0x00000038470f7209 */ /* 0x000fe20007800000 */
[----:B----4-:R-:W-:Y:S01]  /*35a0*/  @!P6 FMUL R88, R88, R88 ;  /* 0x000000585858e220 */ /* 0x010fe20000400000 */
[----:B------:R-:W-:Y:S01]  /*35b0*/  FSETP.GEU.AND P6, PT, R81, -126, PT ;  /* 0xc2fc00005100780b */ /* 0x000fe20003fce000 */
[--C-:B-1----:R-:W-:Y:S01]  /*35c0*/  FFMA R73, R120, UR6, -R162.reuse ;  /* 0x0000000678497c23 */ /* 0x102fe200080008a2 */
[----:B------:R-:W-:Y:S01]  /*35d0*/  FMNMX R60, R74, R15, !PT ;  /* 0x0000000f4a3c7209 */ /* 0x000fe20007800000 */
[--C-:B------:R-:W-:Y:S01]  /*35e0*/  FFMA R120, R125, UR6, -R162.reuse ;  /* 0x000000067d787c23 */ /* 0x100fe200080008a2 */
[--C-:B------:R-:W-:Y:S01]  /*35f0*/  FFMA R125, R129, UR6, -R162.reuse ;  /* 0x00000006817d7c23 */ /* 0x100fe200080008a2 */
[----:B------:R-:W1:Y:S01]  /*3600*/  MUFU.EX2 R52, R76 ;  /* 0x0000004c00347308 */ /* 0x000e620000000800 */
[----:B------:R-:W-:Y:S01]  /*3610*/  FMNMX R15, R75, R60, !PT ;  /* 0x0000003c4b0f7209 */ /* 0x000fe20007800000 */
[----:B-----5:R-:W-:Y:S01]  /*3620*/  @!P3 FMUL R89, R89, R89 ;  /* 0x000000595959b220 */ /* 0x020fe20000400000 */
[----:B------:R-:W-:Y:S01]  /*3630*/  FSETP.GEU.AND P3, PT, R97, -126, PT ;  /* 0xc2fc00006100780b */ /* 0x000fe20003f6e000 */
[----:B------:R-:W-:Y:S01]  /*3640*/  @!P4 FMUL R77, R77, 0.5 ;  /* 0x3f0000004d4dc820 */ /* 0x000fe20000400000 */
[----:B------:R-:W-:Y:S01]  /*3650*/  FMNMX R60, R78, R15, !PT ;  /* 0x0000000f4e3c7209 */ /* 0x000fe20007800000 */
[--C-:B------:R-:W-:Y:S01]  /*3660*/  FFMA R129, R133, UR6, -R162.reuse ;  /* 0x0000000685817c23 */ /* 0x100fe200080008a2 */
[--C-:B------:R-:W-:Y:S01]  /*3670*/  FFMA R133, R145, UR6, -R162.reuse ;  /* 0x0000000691857c23 */ /* 0x100fe200080008a2 */
[----:B------:R-:W3:Y:S01]  /*3680*/  MUFU.EX2 R48, R53 ;  /* 0x0000003500307308 */ /* 0x000ee20000000800 */
[----:B------:R-:W-:Y:S01]  /*3690*/  FMNMX R15, R79, R60, !PT ;  /* 0x0000003c4f0f7209 */ /* 0x000fe20007800000 */
[----:B--2---:R-:W-:Y:S01]  /*36a0*/  @!P5 FMUL R49, R49, R49 ;  /* 0x000000313131d220 */ /* 0x004fe20000400000 */
[----:B------:R-:W-:Y:S01]  /*36b0*/  FSETP.GEU.AND P5, PT, R19, -126, PT ;  /* 0xc2fc00001300780b */ /* 0x000fe20003fae000 */
[----:B------:R-:W-:Y:S01]  /*36c0*/  @!P6 FMUL R81, R81, 0.5 ;  /* 0x3f0000005151e820 */ /* 0x000fe20000400000 */
[----:B------:R-:W-:Y:S01]  /*36d0*/  FMNMX R60, R82, R15, !PT ;  /* 0x0000000f523c7209 */ /* 0x000fe20007800000 */
[----:B------:R-:W-:-:S02]  /*36e0*/  FFMA R117, R160, UR6, -R162 ;  /* 0x00000006a0757c23 */ /* 0x000fc400080008a2 */
[----:B------:R2:W4:Y:S01]  /*36f0*/  MUFU.EX2 R93, R77 ;  /* 0x0000004d005d7308 */ /* 0x0005220000000800 */
[----:B------:R-:W-:Y:S01]  /*3700*/  FMNMX R15, R83, R60, !PT ;  /* 0x0000003c530f7209 */ /* 0x000fe20007800000 */
[----:B-1----:R-:W-:Y:S01]  /*3710*/  @!P1 FMUL R52, R52, R52 ;  /* 0x0000003434349220 */ /* 0x002fe20000400000 */
[----:B------:R-:W-:Y:S01]  /*3720*/  FSETP.GEU.AND P1, PT, R57, -126, PT ;  /* 0xc2fc00003900780b */ /* 0x000fe20003f2e000 */
[----:B------:R-:W-:Y:S01]  /*3730*/  @!P3 FMUL R97, R97, 0.5 ;  /* 0x3f0000006161b820 */ /* 0x000fe20000400000 */
[----:B------:R-:W-:-:S03]  /*3740*/  FMNMX R60, R86, R15, !PT ;  /* 0x0000000f563c7209 */ /* 0x000fc60007800000 */
[----:B------:R-:W-:Y:S01]  /*3750*/  @!P5 FMUL R19, R19, 0.5 ;  /* 0x3f0000001313d820 */ /* 0x000fe20000400000 */
[----:B------:R-:W-:Y:S01]  /*3760*/  FMNMX R15, R87, R60, !PT ;  /* 0x0000003c570f7209 */ /* 0x000fe20007800000 */
[----:B---3--:R-:W-:Y:S01]  /*3770*/  @!P2 FMUL R48, R48, R48 ;  /* 0x000000303030a220 */ /* 0x008fe20000400000 */
[----:B------:R1:W3:Y:S01]  /*3780*/  MUFU.EX2 R92, R81 ;  /* 0x00000051005c7308 */ /* 0x0002e20000000800 */
[----:B------:R-:W-:Y:S01]  /*3790*/  FSETP.GEU.AND P2, PT, R84, -126, PT ;  /* 0xc2fc00005400780b */ /* 0x000fe20003f4e000 */
[--C-:B--2---:R-:W-:Y:S01]  /*37a0*/  FFMA R77, R124, UR6, -R162.reuse ;  /* 0x000000067c4d7c23 */ /* 0x104fe200080008a2 */
[----:B------:R-:W-:Y:S01]  /*37b0*/  FMNMX R60, R90, R15, !PT ;  /* 0x0000000f5a3c7209 */ /* 0x000fe20007800000 */
[--C-:B------:R-:W-:Y:S01]  /*37c0*/  FFMA R124, R137, UR6, -R162.reuse ;  /* 0x00000006897c7c23 */ /* 0x100fe200080008a2 */
[----:B------:R-:W-:Y:S01]  /*37d0*/  @!P1 FMUL R57, R57, 0.5 ;  /* 0x3f00000039399820 */ /* 0x000fe20000400000 */
[----:B----4-:R-:W-:Y:S01]  /*37e0*/  @!P4 FMUL R93, R93, R93 ;  /* 0x0000005d5d5dc220 */ /* 0x010fe20000400000 */
[----:B------:R-:W-:Y:S01]  /*37f0*/  FMNMX R15, R91, R60, !PT ;  /* 0x0000003c5b0f7209 */ /* 0x000fe20007800000 */
[----:B------:R-:W2:Y:S01]  /*3800*/  MUFU.EX2 R97, R97 ;  /* 0x0000006100617308 */ /* 0x000ea20000000800 */
[----:B------:R-:W-:Y:S01]  /*3810*/  FSETP.GEU.AND P4, PT, R96, -126, PT ;  /* 0xc2fc00006000780b */ /* 0x000fe20003f8e000 */
[--C-:B-1----:R-:W-:Y:S01]  /*3820*/  FFMA R81, R116, UR6, -R162.reuse ;  /* 0x0000000674517c23 */ /* 0x102fe200080008a2 */
[----:B------:R-:W-:Y:S01]  /*3830*/  FMNMX R60, R94, R15, !PT ;  /* 0x0000000f5e3c7209 */ /* 0x000fe20007800000 */
[--C-:B------:R-:W-:Y:S01]  /*3840*/  FFMA R116, R121, UR6, -R162.reuse ;  /* 0x0000000679747c23 */ /* 0x100fe200080008a2 */
[--C-:B------:R-:W-:Y:S01]  /*3850*/  FFMA R121, R136, UR6, -R162.reuse ;  /* 0x0000000688797c23 */ /* 0x100fe200080008a2 */
[----:B------:R-:W-:Y:S01]  /*3860*/  @!P2 FMUL R84, R84, 0.5 ;  /* 0x3f0000005454a820 */ /* 0x000fe20000400000 */
[----:B------:R-:W-:Y:S01]  /*3870*/  FMNMX R15, R95, R60, !PT ;  /* 0x0000003c5f0f7209 */ /* 0x000fe20007800000 */
[----:B------:R1:W4:Y:S01]  /*3880*/  MUFU.EX2 R53, R19 ;  /* 0x0000001300357308 */ /* 0x0003220000000800 */
[----:B---3--:R-:W-:Y:S01]  /*3890*/  @!P6 FMUL R92, R92, R92 ;  /* 0x0000005c5c5ce220 */ /* 0x008fe20000400000 */
[----:B------:R-:W-:Y:S01]  /*38a0*/  FSETP.GEU.AND P6, PT, R100, -126, PT ;  /* 0xc2fc00006400780b */ /* 0x000fe20003fce000 */
[----:B------:R-:W-:Y:S01]  /*38b0*/  FFMA R136, R149, UR6, -R162 ;  /* 0x0000000695887c23 */ /* 0x000fe200080008a2 */
[----:B------:R-:W-:-:S02]  /*38c0*/  FMNMX R64, R98, R15, !PT ;  /* 0x0000000f62407209 */ /* 0x000fc40007800000 */
[----:B------:R-:W-:Y:S02]  /*38d0*/  @!P4 FMUL R96, R96, 0.5 ;  /* 0x3f0000006060c820 */ /* 0x000fe40000400000 */
[----:B------:R-:W-:Y:S01]  /*38e0*/  FMNMX R15, R99, R64, !PT ;  /* 0x00000040630f7209 */ /* 0x000fe20007800000 */
[----:B------:R-:W3:Y:S01]  /*38f0*/  MUFU.EX2 R57, R57 ;  /* 0x0000003900397308 */ /* 0x000ee20000000800 */
[----:B--2---:R-:W-:Y:S01]  /*3900*/  @!P3 FMUL R97, R97, R97 ;  /* 0x000000616161b220 */ /* 0x004fe20000400000 */
[----:B------:R-:W-:Y:S01]  /*3910*/  FSETP.GEU.AND P3, PT, R158, -126, PT ;  /* 0xc2fc00009e00780b */ /* 0x000fe20003f6e000 */
[----:B-1----:R-:W-:Y:S01]  /*3920*/  FFMA R19, R101, UR6, -R162 ;  /* 0x0000000665137c23 */ /* 0x002fe200080008a2 */
[----:B------:R-:W-:Y:S02]  /*3930*/  FMNMX R64, R102, R15, !PT ;  /* 0x0000000f66407209 */ /* 0x000fe40007800000 */
[----:B------:R-:W-:Y:S02]  /*3940*/  @!P6 FMUL R100, R100, 0.5 ;  /* 0x3f0000006464e820 */ /* 0x000fe40000400000 */
[----:B------:R-:W-:Y:S01]  /*3950*/  FMNMX R15, R103, R64, !PT ;  /* 0x00000040670f7209 */ /* 0x000fe20007800000 */
[----:B------:R-:W1:Y:S01]  /*3960*/  MUFU.EX2 R56, R84 ;  /* 0x0000005400387308 */ /* 0x000e620000000800 */
[----:B----4-:R-:W-:Y:S01]  /*3970*/  @!P5 FMUL R53, R53, R53 ;  /* 0x000000353535d220 */ /* 0x010fe20000400000 */
[----:B------:R-:W-:-:S02]  /*3980*/  FSETP.GEU.AND P5, PT, R61, -126, PT ;  /* 0xc2fc00003d00780b */ /* 0x000fc40003fae000 */
[----:B------:R-:W-:Y:S02]  /*3990*/  FMNMX R68, R106, R15, !PT ;  /* 0x0000000f6a447209 */ /* 0x000fe40007800000 */
[----:B------:R-:W-:Y:S02]  /*39a0*/  @!P3 FMUL R158, R158, 0.5 ;  /* 0x3f0000009e9eb820 */ /* 0x000fe40000400000 */
[----:B------:R-:W-:Y:S01]  /*39b0*/  FMNMX R15, R107, R68, !PT ;  /* 0x000000446b0f7209 */ /* 0x000fe20007800000 */
[----:B---3--:R-:W-:Y:S01]  /*39c0*/  @!P1 FMUL R57, R57, R57 ;  /* 0x0000003939399220 */ /* 0x008fe20000400000 */
[----:B------:R-:W-:Y:S01]  /*39d0*/  FSETP.GEU.AND P1, PT, R159, -126, PT ;  /* 0xc2fc00009f00780b */ /* 0x000fe20003f2e000 */
[----:B------:R-:W2:Y:S01]  /*39e0*/  MUFU.EX2 R96, R96 ;  /* 0x0000006000607308 */ /* 0x000ea20000000800 */
[----:B------:R-:W-:-:S03]  /*39f0*/  FMNMX R68, R110, R15, !PT ;  /* 0x0000000f6e447209 */ /* 0x000fc60007800000 */
[----:B------:R-:W-:Y:S01]  /*3a00*/  @!P5 FMUL R61, R61, 0.5 ;  /* 0x3f0000003d3dd820 */ /* 0x000fe20000400000 */
[----:B------:R-:W-:Y:S01]  /*3a10*/  FMNMX R15, R111, R68, !PT ;  /* 0x000000446f0f7209 */ /* 0x000fe20007800000 */
[----:B-1----:R-:W-:Y:S01]  /*3a20*/  @!P2 FMUL R56, R56, R56 ;  /* 0x000000383838a220 */ /* 0x002fe20000400000 */
[----:B------:R-:W-:Y:S01]  /*3a30*/  FSETP.GEU.AND P2, PT, R157, -126, PT ;  /* 0xc2fc00009d00780b */ /* 0x000fe20003f4e000 */
[----:B------:R-:W1:Y:S01]  /*3a40*/  MUFU.EX2 R100, R100 ;  /* 0x0000006400647308 */ /* 0x000e620000000800 */
[----:B------:R-:W-:-:S03]  /*3a50*/  FMNMX R68, R114, R15, !PT ;  /* 0x0000000f72447209 */ /* 0x000fc60007800000 */
[----:B------:R-:W-:Y:S01]  /*3a60*/  @!P1 FMUL R159, R159, 0.5 ;  /* 0x3f0000009f9f9820 */ /* 0x000fe20000400000 */
[----:B------:R-:W-:-:S03]  /*3a70*/  FMNMX R15, R115, R68, !PT ;  /* 0x00000044730f7209 */ /* 0x000fc60007800000 */
[----:B------:R-:W3:Y:S01]  /*3a80*/  MUFU.EX2 R101, R158 ;  /* 0x0000009e00657308 */ /* 0x000ee20000000800 */
[----:B------:R-:W-:Y:S01]  /*3a90*/  FMNMX R68, R118, R15, !PT ;  /* 0x0000000f76447209 */ /* 0x000fe20007800000 */
[----:B--2---:R-:W-:Y:S01]  /*3aa0*/  @!P4 FMUL R96, R96, R96 ;  /* 0x000000606060c220 */ /* 0x004fe20000400000 */
[----:B------:R-:W-:Y:S01]  /*3ab0*/  FSETP.GEU.AND P4, PT, R19, -126, PT ;  /* 0xc2fc00001300780b */ /* 0x000fe20003f8e000 */
[----:B------:R-:W-:Y:S01]  /*3ac0*/  @!P2 FMUL R157, R157, 0.5 ;  /* 0x3f0000009d9da820 */ /* 0x000fe20000400000 */
[----:B------:R-:W-:-:S03]  /*3ad0*/  FMNMX R15, R119, R68, !PT ;  /* 0x00000044770f7209 */ /* 0x000fc60007800000 */
[----:B------:R-:W2:Y:S01]  /*3ae0*/  MUFU.EX2 R61, R61 ;  /* 0x0000003d003d7308 */ /* 0x000ea20000000800 */
[----:B------:R-:W-:Y:S01]  /*3af0*/  FMNMX R76, R122, R15, !PT ;  /* 0x0000000f7a4c7209 */ /* 0x000fe20007800000 */
[----:B-1----:R-:W-:Y:S01]  /*3b00*/  @!P6 FMUL R100, R100, R100 ;  /* 0x000000646464e220 */ /* 0x002fe20000400000 */
[----:B------:R-:W-:Y:S02]  /*3b10*/  FSETP.GEU.AND P6, PT, R104, -126, PT ;  /* 0xc2fc00006800780b */ /* 0x000fe40003fce000 */
[----:B------:R-:W-:-:S03]  /*3b20*/  FMNMX R15, R123, R76, !PT ;  /* 0x0000004c7b0f7209 */ /* 0x000fc60007800000 */
[----:B------:R-:W1:Y:S01]  /*3b30*/  MUFU.EX2 R64, R159 ;  /* 0x0000009f00407308 */ /* 0x000e620000000800 */
[----:B---3--:R-:W-:Y:S01]  /*3b40*/  @!P3 FMUL R101, R101, R101 ;  /* 0x000000656565b220 */ /* 0x008fe20000400000 */
[----:B------:R-:W-:Y:S01]  /*3b50*/  FSETP.GEU.AND P3, PT, R109, -126, PT ;  /* 0xc2fc00006d00780b */ /* 0x000fe20003f6e000 */
[----:B------:R-:W-:Y:S01]  /*3b60*/  @!P4 FMUL R19, R19, 0.5 ;  /* 0x3f0000001313c820 */ /* 0x000fe20000400000 */
[----:B------:R-:W-:-:S04]  /*3b70*/  FMNMX R76, R126, R15, !PT ;  /* 0x0000000f7e4c7209 */ /* 0x000fc80007800000 */
[----:B------:R-:W3:Y:S01]  /*3b80*/  MUFU.EX2 R60, R157 ;  /* 0x0000009d003c7308 */ /* 0x000ee20000000800 */
[----:B--2---:R-:W-:Y:S01]  /*3b90*/  @!P5 FMUL R61, R61, R61 ;  /* 0x0000003d3d3dd220 */ /* 0x004fe20000400000 */
[----:B------:R-:W-:Y:S01]  /*3ba0*/  FSETP.GEU.AND P5, PT, R65, -126, PT ;  /* 0xc2fc00004100780b */ /* 0x000fe20003fae000 */
[----:B------:R-:W-:Y:S01]  /*3bb0*/  @!P6 FMUL R104, R104, 0.5 ;  /* 0x3f0000006868e820 */ /* 0x000fe20000400000 */
[----:B------:R-:W-:-:S03]  /*3bc0*/  FMNMX R15, R127, R76, !PT ;  /* 0x0000004c7f0f7209 */ /* 0x000fc60007800000 */
[----:B------:R-:W-:Y:S01]  /*3bd0*/  @!P3 FMUL R109, R109, 0.5 ;  /* 0x3f0000006d6db820 */ /* 0x000fe20000400000 */
[----:B------:R-:W2:Y:S01]  /*3be0*/  MUFU.EX2 R105, R19 ;  /* 0x0000001300697308 */ /* 0x000ea20000000800 */
[----:B-1----:R-:W-:Y:S01]  /*3bf0*/  @!P1 FMUL R64, R64, R64 ;  /* 0x0000004040409220 */ /* 0x002fe20000400000 */
[----:B------:R-:W-:Y:S02]  /*3c00*/  FSETP.GEU.AND P1, PT, R69, -126, PT ;  /* 0xc2fc00004500780b */ /* 0x000fe40003f2e000 */
[----:B------:R-:W-:-:S03]  /*3c10*/  FMNMX R76, R130, R15, !PT ;  /* 0x0000000f824c7209 */ /* 0x000fc60007800000 */
[----:B------:R-:W-:Y:S01]  /*3c20*/  @!P5 FMUL R65, R65, 0.5 ;  /* 0x3f0000004141d820 */ /* 0x000fe20000400000 */
[----:B------:R-:W-:Y:S01]  /*3c30*/  FMNMX R15, R131, R76, !PT ;  /* 0x0000004c830f7209 */ /* 0x000fe20007800000 */
[----:B---3--:R-:W-:Y:S01]  /*3c40*/  @!P2 FMUL R60, R60, R60 ;  /* 0x0000003c3c3ca220 */ /* 0x008fe20000400000 */
[----:B------:R-:W-:Y:S01]  /*3c50*/  FSETP.GEU.AND P2, PT, R108, -126, PT ;  /* 0xc2fc00006c00780b */ /* 0x000fe20003f4e000 */
[----:B------:R-:W1:Y:S01]  /*3c60*/  MUFU.EX2 R104, R104 ;  /* 0x0000006800687308 */ /* 0x000e620000000800 */
[----:B------:R-:W-:-:S03]  /*3c70*/  FMNMX R76, R134, R15, !PT ;  /* 0x0000000f864c7209 */ /* 0x000fc60007800000 */
[----:B------:R-:W-:Y:S01]  /*3c80*/  @!P1 FMUL R69, R69, 0.5 ;  /* 0x3f00000045459820 */ /* 0x000fe20000400000 */
[----:B------:R-:W-:Y:S01]  /*3c90*/  FMNMX R15, R135, R76, !PT ;  /* 0x0000004c870f7209 */ /* 0x000fe20007800000 */
[----:B--2---:R-:W-:Y:S01]  /*3ca0*/  @!P4 FMUL R105, R105, R105 ;  /* 0x000000696969c220 */ /* 0x004fe20000400000 */
[----:B------:R-:W-:Y:S01]  /*3cb0*/  FSETP.GEU.AND P4, PT, R113, -126, PT ;  /* 0xc2fc00007100780b */ /* 0x000fe20003f8e000 */
[----:B------:R-:W2:Y:S01]  /*3cc0*/  MUFU.EX2 R109, R109 ;  /* 0x0000006d006d7308 */ /* 0x000ea20000000800 */
[----:B------:R-:W-:-:S03]  /*3cd0*/  FMNMX R76, R138, R15, !PT ;  /* 0x0000000f8a4c7209 */ /* 0x000fc60007800000 */
[----:B------:R-:W-:Y:S01]  /*3ce0*/  @!P2 FMUL R108, R108, 0.5 ;  /* 0x3f0000006c6ca820 */ /* 0x000fe20000400000 */
[----:B------:R-:W-:-:S03]  /*3cf0*/  FMNMX R15, R139, R76, !PT ;  /* 0x0000004c8b0f7209 */ /* 0x000fc60007800000 */
[----:B------:R-:W3:Y:S01]  /*3d00*/  MUFU.EX2 R65, R65 ;  /* 0x0000004100417308 */ /* 0x000ee20000000800 */
[----:B-1----:R-:W-:Y:S01]  /*3d10*/  @!P6 FMUL R104, R104, R104 ;  /* 0x000000686868e220 */ /* 0x002fe20000400000 */
[----:B------:R-:W-:Y:S02]  /*3d20*/  FMNMX R76, R142, R15, !PT ;  /* 0x0000000f8e4c7209 */ /* 0x000fe40007800000 */
[----:B------:R-:W-:Y:S01]  /*3d30*/  FSETP.GEU.AND P6, PT, R112, -126, PT ;  /* 0xc2fc00007000780b */ /* 0x000fe20003fce000 */
[----:B------:R-:W-:Y:S01]  /*3d40*/  @!P4 FMUL R113, R113, 0.5 ;  /* 0x3f0000007171c820 */ /* 0x000fe20000400000 */
[----:B------:R-:W-:Y:S02]  /*3d50*/  FMNMX R15, R143, R76, !PT ;  /* 0x0000004c8f0f7209 */ /* 0x000fe40007800000 */
[----:B------:R-:W1:Y:S01]  /*3d60*/  MUFU.EX2 R69, R69 ;  /* 0x0000004500457308 */ /* 0x000e620000000800 */
[----:B--2---:R-:W-:Y:S01]  /*3d70*/  @!P3 FMUL R109, R109, R109 ;  /* 0x0000006d6d6db220 */ /* 0x004fe20000400000 */
[----:B------:R-:W-:-:S02]  /*3d80*/  FSETP.GEU.AND P3, PT, R116, -126, PT ;  /* 0xc2fc00007400780b */ /* 0x000fc40003f6e000 */
[----:B------:R-:W-:-:S04]  /*3d90*/  FMNMX R76, R146, R15, !PT ;  /* 0x0000000f924c7209 */ /* 0x000fc80007800000 */
[----:B------:R-:W2:Y:S01]  /*3da0*/  MUFU.EX2 R68, R108 ;  /* 0x0000006c00447308 */ /* 0x000ea20000000800 */
[----:B---3--:R-:W-:Y:S01]  /*3db0*/  @!P5 FMUL R65, R65, R65 ;  /* 0x000000414141d220 */ /* 0x008fe20000400000 */
[----:B------:R-:W-:Y:S01]  /*3dc0*/  FSETP.GEU.AND P5, PT, R81, -126, PT ;  /* 0xc2fc00005100780b */ /* 0x000fe20003fae000 */
[----:B------:R-:W-:Y:S01]  /*3dd0*/  @!P6 FMUL R112, R112, 0.5 ;  /* 0x3f0000007070e820 */ /* 0x000fe20000400000 */
[----:B------:R-:W-:-:S03]  /*3de0*/  FMNMX R15, R147, R76, !PT ;  /* 0x0000004c930f7209 */ /* 0x000fc60007800000 */
[----:B------:R-:W-:Y:S01]  /*3df0*/  @!P3 FMUL R116, R116, 0.5 ;  /* 0x3f0000007474b820 */ /* 0x000fe20000400000 */
[----:B------:R3:W4:Y:S01]  /*3e00*/  MUFU.EX2 R108, R113 ;  /* 0x00000071006c7308 */ /* 0x0007220000000800 */
[----:B-1----:R-:W-:Y:S01]  /*3e10*/  @!P1 FMUL R69, R69, R69 ;  /* 0x0000004545459220 */ /* 0x002fe20000400000 */
[----:B------:R-:W-:Y:S02]  /*3e20*/  FSETP.GEU.AND P1, PT, R77, -126, PT ;  /* 0xc2fc00004d00780b */ /* 0x000fe40003f2e000 */
[----:B------:R-:W-:-:S03]  /*3e30*/  FMNMX R76, R150, R15, !PT ;  /* 0x0000000f964c7209 */ /* 0x000fc60007800000 */
[----:B------:R-:W-:Y:S01]  /*3e40*/  @!P5 FMUL R81, R81, 0.5 ;  /* 0x3f0000005151d820 */ /* 0x000fe20000400000 */
[----:B------:R-:W1:Y:S01]  /*3e50*/  MUFU.EX2 R112, R112 ;  /* 0x0000007000707308 */ /* 0x000e620000000800 */
[----:B--2---:R-:W-:Y:S01]  /*3e60*/  @!P2 FMUL R68, R68, R68 ;  /* 0x000000444444a220 */ /* 0x004fe20000400000 */
[----:B------:R-:W-:Y:S01]  /*3e70*/  FSETP.GEU.AND P2, PT, R73, -126, PT ;  /* 0xc2fc00004900780b */ /* 0x000fe20003f4e000 */
[----:B---3--:R-:W-:Y:S01]  /*3e80*/  FFMA R113, R148, UR6, -R162 ;  /* 0x0000000694717c23 */ /* 0x008fe200080008a2 */
[----:B------:R-:W-:-:S03]  /*3e90*/  FMNMX R15, R151, R76, !PT ;  /* 0x0000004c970f7209 */ /* 0x000fc60007800000 */
[----:B------:R-:W-:Y:S01]  /*3ea0*/  @!P1 FMUL R77, R77, 0.5 ;  /* 0x3f0000004d4d9820 */ /* 0x000fe20000400000 */
[----:B------:R-:W2:Y:S01]  /*3eb0*/  MUFU.EX2 R116, R116 ;  /* 0x0000007400747308 */ /* 0x000ea20000000800 */
[----:B----4-:R-:W-:Y:S01]  /*3ec0*/  @!P4 FMUL R108, R108, R108 ;  /* 0x0000006c6c6cc220 */ /* 0x010fe20000400000 */
[----:B------:R-:W-:Y:S01]  /*3ed0*/  FSETP.GEU.AND P4, PT, R120, -126, PT ;  /* 0xc2fc00007800780b */ /* 0x000fe20003f8e000 */
[----:B------:R-:W3:Y:S04]  /*3ee0*/  SHFL.BFLY PT, R84, R15, 0x1, 0x1f ;  /* 0x0c201f000f547f89 */ /* 0x000ee800000e0000 */
[----:B------:R-:W-:Y:S01]  /*3ef0*/  @!P2 FMUL R73, R73, 0.5 ;  /* 0x3f0000004949a820 */ /* 0x000fe20000400000 */
[----:B------:R-:W4:Y:S01]  /*3f00*/  MUFU.EX2 R81, R81 ;  /* 0x0000005100517308 */ /* 0x000f220000000800 */
[----:B-1----:R-:W-:Y:S01]  /*3f10*/  @!P6 FMUL R112, R112, R112 ;  /* 0x000000707070e220 */ /* 0x002fe20000400000 */
[----:B------:R-:W-:-:S05]  /*3f20*/  FSETP.GEU.AND P6, PT, R125, -126, PT ;  /* 0xc2fc00007d00780b */ /* 0x000fca0003fce000 */
[----:B------:R-:W-:Y:S01]  /*3f30*/  @!P4 FMUL R120, R120, 0.5 ;  /* 0x3f0000007878c820 */ /* 0x000fe20000400000 */
[----:B------:R-:W1:Y:S01]  /*3f40*/  MUFU.EX2 R77, R77 ;  /* 0x0000004d004d7308 */ /* 0x000e620000000800 */
[----:B--2---:R-:W-:Y:S01]  /*3f50*/  @!P3 FMUL R116, R116, R116 ;  /* 0x000000747474b220 */ /* 0x004fe20000400000 */
[----:B------:R-:W-:-:S05]  /*3f60*/  FSETP.GEU.AND P3, PT, R129, -126, PT ;  /* 0xc2fc00008100780b */ /* 0x000fca0003f6e000 */
[----:B------:R-:W-:Y:S01]  /*3f70*/  @!P6 FMUL R125, R125, 0.5 ;  /* 0x3f0000007d7de820 */ /* 0x000fe20000400000 */
[----:B------:R-:W2:Y:S01]  /*3f80*/  MUFU.EX2 R73, R73 ;  /* 0x0000004900497308 */ /* 0x000ea20000000800 */
[----:B----4-:R-:W-:Y:S01]  /*3f90*/  @!P5 FMUL R81, R81, R81 ;  /* 0x000000515151d220 */ /* 0x010fe20000400000 */
[----:B------:R-:W-:Y:S02]  /*3fa0*/  FSETP.GEU.AND P5, PT, R128, -126, PT ;  /* 0xc2fc00008000780b */ /* 0x000fe40003fae000 */
[----:B---3--:R-:W-:-:S03]  /*3fb0*/  FMNMX R84, R15, R84, !PT ;  /* 0x000000540f547209 */ /* 0x008fc60007800000 */
[----:B------:R-:W-:Y:S01]  /*3fc0*/  @!P3 FMUL R129, R129, 0.5 ;  /* 0x3f0000008181b820 */ /* 0x000fe20000400000 */
[----:B------:R-:W3:Y:S01]  /*3fd0*/  MUFU.EX2 R120, R120 ;  /* 0x0000007800787308 */ /* 0x000ee20000000800 */
[----:B-1----:R-:W-:Y:S01]  /*3fe0*/  @!P1 FMUL R77, R77, R77 ;  /* 0x0000004d4d4d9220 */ /* 0x002fe20000400000 */
[----:B------:R-:W-:Y:S01]  /*3ff0*/  FSETP.GEU.AND P1, PT, R121, -126, PT ;  /* 0xc2fc00007900780b */ /* 0x000fe20003f2e000 */
[----:B------:R-:W1:Y:S04]  /*4000*/  SHFL.BFLY PT, R19, R84, 0x2, 0x1f ;  /* 0x0c401f0054137f89 */ /* 0x000e6800000e0000 */
[----:B------:R-:W-:Y:S01]  /*4010*/  @!P5 FMUL R128, R128, 0.5 ;  /* 0x3f0000008080d820 */ /* 0x000fe20000400000 */
[----:B------:R-:W4:Y:S01]  /*4020*/  MUFU.EX2 R125, R125 ;  /* 0x0000007d007d7308 */ /* 0x000f220000000800 */
[----:B--2---:R-:W-:Y:S01]  /*4030*/  @!P2 FMUL R73, R73, R73 ;  /* 0x000000494949a220 */ /* 0x004fe20000400000 */
[----:B------:R-:W-:-:S05]  /*4040*/  FSETP.GEU.AND P2, PT, R132, -126, PT ;  /* 0xc2fc00008400780b */ /* 0x000fca0003f4e000 */
[----:B------:R-:W-:Y:S01]  /*4050*/  @!P1 FMUL R121, R121, 0.5 ;  /* 0x3f00000079799820 */ /* 0x000fe20000400000 */
[----:B------:R-:W2:Y:S01]  /*4060*/  MUFU.EX2 R129, R129 ;  /* 0x0000008100817308 */ /* 0x000ea20000000800 */
[----:B---3--:R-:W-:Y:S01]  /*4070*/  @!P4 FMUL R120, R120, R120 ;  /* 0x000000787878c220 */ /* 0x008fe20000400000 */
[----:B------:R-:W-:-:S05]  /*4080*/  FSETP.GEU.AND P4, PT, R124, -126, PT ;  /* 0xc2fc00007c00780b */ /* 0x000fca0003f8e000 */
[----:B------:R-:W-:Y:S01]  /*4090*/  @!P2 FMUL R132, R132, 0.5 ;  /* 0x3f0000008484a820 */ /* 0x000fe20000400000 */
[----:B------:R3:W5:Y:S01]  /*40a0*/  MUFU.EX2 R76, R128 ;  /* 0x00000080004c7308 */ /* 0x0007620000000800 */
[----:B----4-:R-:W-:Y:S01]  /*40b0*/  @!P6 FMUL R125, R125, R125 ;  /* 0x0000007d7d7de220 */ /* 0x010fe20000400000 */
[----:B-1----:R-:W-:-:S05]  /*40c0*/  FMNMX R19, R84, R19, !PT ;  /* 0x0000001354137209 */ /* 0x002fca0007800000 */
[----:B------:R-:W-:Y:S01]  /*40d0*/  @!P4 FMUL R124, R124, 0.5 ;  /* 0x3f0000007c7cc820 */ /* 0x000fe20000400000 */
[----:B------:R-:W1:Y:S01]  /*40e0*/  MUFU.EX2 R121, R121 ;  /* 0x0000007900797308 */ /* 0x000e620000000800 */
[----:B---3--:R-:W-:Y:S01]  /*40f0*/  FFMA R128, R141, UR6, -R162 ;  /* 0x000000068d807c23 */ /* 0x008fe200080008a2 */
[----:B--2---:R-:W-:Y:S01]  /*4100*/  @!P3 FMUL R129, R129, R129 ;  /* 0x000000818181b220 */ /* 0x004fe20000400000 */
[----:B------:R-:W-:-:S03]  /*4110*/  FSETP.GEU.AND P3, PT, R133, -126, PT ;  /* 0xc2fc00008500780b */ /* 0x000fc60003f6e000 */
[----:B------:R-:W-:Y:S02]  /*4120*/  FSETP.GEU.AND P6, PT, R128, -126, PT ;  /* 0xc2fc00008000780b */ /* 0x000fe40003fce000 */
[----:B------:R-:W2:Y:S01]  /*4130*/  MUFU.EX2 R132, R132 ;  /* 0x0000008400847308 */ /* 0x000ea20000000800 */
[----:B-----5:R-:W-:Y:S01]  /*4140*/  @!P5 FMUL R76, R76, R76 ;  /* 0x0000004c4c4cd220 */ /* 0x020fe20000400000 */
[----:B------:R-:W-:-:S06]  /*4150*/  FSETP.GEU.AND P5, PT, R117, -126, PT ;  /* 0xc2fc00007500780b */ /* 0x000fcc0003fae000 */
[----:B------:R-:W3:Y:S01]  /*4160*/  MUFU.EX2 R124, R124 ;  /* 0x0000007c007c7308 */ /* 0x000ee20000000800 */
[----:B-1----:R-:W-:Y:S01]  /*4170*/  @!P1 FMUL R121, R121, R121 ;  /* 0x0000007979799220 */ /* 0x002fe20000400000 */
[----:B------:R-:W-:Y:S01]  /*4180*/  FSETP.NEU.AND P1, PT, R19, -INF , PT ;  /* 0xff8000001300780b */ /* 0x000fe20003f2d000 */
[----:B------:R-:W-:Y:S01]  /*4190*/  @!P6 FMUL R128, R128, 0.5 ;  /* 0x3f0000008080e820 */ /* 0x000fe20000400000 */
[----:B------:R-:W-:Y:S01]  /*41a0*/  @!P3 FMUL R133, R133, 0.5 ;  /* 0x3f0000008585b820 */ /* 0x000fe20000400000 */
[----:B------:R-:W-:Y:S01]  /*41b0*/  FADD R152, R48, R121 ;  /* 0x0000007930987221 */ /* 0x000fe20000000000 */
[----:B------:R-:W-:Y:S01]  /*41c0*/  FSEL R15, R19, RZ, P1 ;  /* 0x000000ff130f7208 */ /* 0x000fe20000800000 */
[----:B------:R-:W-:Y:S01]  /*41d0*/  @!P5 FMUL R117, R117, 0.5 ;  /* 0x3f0000007575d820 */ /* 0x000fe20000400000 */
[----:B------:R-:W-:Y:S01]  /*41e0*/  FSETP.GEU.AND P1, PT, R113, -126, PT ;  /* 0xc2fc00007100780b */ /* 0x000fe20003f2e000 */
[----:B--2---:R-:W-:Y:S01]  /*41f0*/  @!P2 FMUL R132, R132, R132 ;  /* 0x000000848484a220 */ /* 0x004fe20000400000 */
[----:B------:R-:W-:Y:S01]  /*4200*/  FSETP.GEU.AND P2, PT, R144, -126, PT ;  /* 0xc2fc00009000780b */ /* 0x000fe20003f4e000 */
[----:B------:R-:W1:Y:S01]  /*4210*/  MUFU.EX2 R128, R128 ;  /* 0x0000008000807308 */ /* 0x000e620000000800 */
[----:B------:R-:W-:Y:S01]  /*4220*/  FMUL R15, R15, UR6 ;  /* 0x000000060f0f7c20 */ /* 0x000fe20008400000 */
[----:B------:R-:W-:-:S03]  /*4230*/  F2FP.BF16.F32.PACK_AB R48, R89, R48 ;  /* 0x000000305930723e */ /* 0x000fc600000010ff */
[--C-:B------:R-:W-:Y:S01]  /*4240*/  FFMA R137, R31, UR6, -R15.reuse ;  /* 0x000000061f897c23 */ /* 0x100fe2000800080f */
[----:B---3--:R-:W-:Y:S01]  /*4250*/  @!P4 FMUL R124, R124, R124 ;  /* 0x0000007c7c7cc220 */ /* 0x008fe20000400000 */
[----:B------:R-:W-:Y:S01]  /*4260*/  FSETP.GEU.AND P4, PT, R136, -126, PT ;  /* 0xc2fc00008800780b */ /* 0x000fe20003f8e000 */
[----:B------:R-:W2:Y:S01]  /*4270*/  MUFU.EX2 R133, R133 ;  /* 0x0000008500857308 */ /* 0x000ea20000000800 */
[--C-:B------:R-:W-:Y:S01]  /*4280*/  FFMA R26, R26, UR6, -R15.reuse ;  /* 0x000000061a1a7c23 */ /* 0x100fe2000800080f */
[----:B------:R-:W-:Y:S01]  /*4290*/  @!P1 FMUL R113, R113, 0.5 ;  /* 0x3f00000071719820 */ /* 0x000fe20000400000 */
[--C-:B------:R-:W-:Y:S01]  /*42a0*/  FFMA R141, R34, UR6, -R15.reuse ;  /* 0x00000006228d7c23 */ /* 0x100fe2000800080f */
[----:B------:R-:W-:Y:S01]  /*42b0*/  @!P2 FMUL R144, R144, 0.5 ;  /* 0x3f0000009090a820 */ /* 0x000fe20000400000 */
[--C-:B------:R-:W-:Y:S01]  /*42c0*/  FFMA R30, R30, UR6, -R15.reuse ;  /* 0x000000061e1e7c23 */ /* 0x100fe2000800080f */
[--C-:B------:R-:W-:Y:S01]  /*42d0*/  FFMA R145, R38, UR6, -R15.reuse ;  /* 0x0000000626917c23 */ /* 0x100fe2000800080f */
[--C-:B------:R-:W-:Y:S01]  /*42e0*/  FFMA R91, R91, UR6, -R15.reuse ;  /* 0x000000065b5b7c23 */ /* 0x100fe2000800080f */
[----:B------:R-:W3:Y:S01]  /*42f0*/  MUFU.EX2 R117, R117 ;  /* 0x0000007500757308 */ /* 0x000ee20000000800 */
[----:B-1----:R-:W-:Y:S01]  /*4300*/  @!P6 FMUL R128, R128, R128 ;  /* 0x000000808080e220 */ /* 0x002fe20000400000 */
[--C-:B------:R-:W-:Y:S01]  /*4310*/  FFMA R95, R95, UR6, -R15.reuse ;  /* 0x000000065f5f7c23 */ /* 0x100fe2000800080f */
[--C-:B------:R-:W-:Y:S01]  /*4320*/  FFMA R99, R99, UR6, -R15.reuse ;  /* 0x0000000663637c23 */ /* 0x100fe2000800080f */
[----:B------:R-:W-:Y:S01]  /*4330*/  @!P4 FMUL R136, R136, 0.5 ;  /* 0x3f0000008888c820 */ /* 0x000fe20000400000 */
[--C-:B------:R-:W-:Y:S01]  /*4340*/  FFMA R103, R103, UR6, -R15.reuse ;  /* 0x0000000667677c23 */ /* 0x100fe2000800080f */
[--C-:B------:R-:W-:Y:S01]  /*4350*/  FFMA R107, R107, UR6, -R15.reuse ;  /* 0x000000066b6b7c23 */ /* 0x100fe2000800080f */
[--C-:B------:R-:W-:Y:S01]  /*4360*/  FFMA R111, R111, UR6, -R15.reuse ;  /* 0x000000066f6f7c23 */ /* 0x100fe2000800080f */
[----:B------:R1:W4:Y:S01]  /*4370*/  MUFU.EX2 R84, R144 ;  /* 0x0000009000547308 */ /* 0x0003220000000800 */
[----:B--2---:R-:W-:Y:S01]  /*4380*/  @!P3 FMUL R133, R133, R133 ;  /* 0x000000858585b220 */ /* 0x004fe20000400000 */
[----:B------:R-:W-:Y:S01]  /*4390*/  FSETP.GEU.AND P3, PT, R137, -126, PT ;  /* 0xc2fc00008900780b */ /* 0x000fe20003f6e000 */
[--C-:B------:R-:W-:Y:S01]  /*43a0*/  FFMA R115, R115, UR6, -R15.reuse ;  /* 0x0000000673737c23 */ /* 0x100fe2000800080f */
[--C-:B------:R-:W-:Y:S01]  /*43b0*/  FFMA R122, R122, UR6, -R15.reuse ;  /* 0x000000067a7a7c23 */ /* 0x100fe2000800080f */
[--C-:B------:R-:W-:Y:S01]  /*43c0*/  FFMA R148, R118, UR6, -R15.reuse ;  /* 0x0000000676947c23 */ /* 0x100fe2000800080f */
[--C-:B------:R-:W-:Y:S01]  /*43d0*/  FFMA R123, R123, UR6, -R15.reuse ;  /* 0x000000067b7b7c23 */ /* 0x100fe2000800080f */
[--C-:B------:R-:W-:Y:S01]  /*43e0*/  FFMA R126, R126, UR6, -R15.reuse ;  /* 0x000000067e7e7c23 */ /* 0x100fe2000800080f */
[----:B------:R-:W2:Y:S01]  /*43f0*/  MUFU.EX2 R113, R113 ;  /* 0x0000007100717308 */ /* 0x000ea20000000800 */
[--C-:B-1----:R-:W-:Y:S01]  /*4400*/  FFMA R144, R27, UR6, -R15.reuse ;  /* 0x000000061b907c23 */ /* 0x102fe2000800080f */
[----:B---3--:R-:W-:Y:S01]  /*4410*/  @!P5 FMUL R117, R117, R117 ;  /* 0x000000757575d220 */ /* 0x008fe20000400000 */
[----:B------:R-:W-:Y:S01]  /*4420*/  FSETP.GEU.AND P5, PT, R26, -126, PT ;  /* 0xc2fc00001a00780b */ /* 0x000fe20003fae000 */
[--C-:B------:R-:W-:Y:S01]  /*4430*/  FFMA R130, R130, UR6, -R15.reuse ;  /* 0x0000000682827c23 */ /* 0x100fe2000800080f */
[--C-:B------:R-:W-:Y:S01]  /*4440*/  FFMA R131, R131, UR6, -R15.reuse ;  /* 0x0000000683837c23 */ /* 0x100fe2000800080f */
[----:B------:R-:W-:Y:S01]  /*4450*/  FSETP.GEU.AND P6, PT, R144, -126, PT ;  /* 0xc2fc00009000780b */ /* 0x000fe20003fce000 */
[----:B------:R-:W-:Y:S01]  /*4460*/  @!P3 FMUL R137, R137, 0.5 ;  /* 0x3f0000008989b820 */ /* 0x000fe20000400000 */
[----:B------:R-:W1:Y:S01]  /*4470*/  MUFU.EX2 R136, R136 ;  /* 0x0000008800887308 */ /* 0x000e620000000800 */
[----:B----4-:R-:W-:Y:S01]  /*4480*/  @!P2 FMUL R84, R84, R84 ;  /* 0x000000545454a220 */ /* 0x010fe20000400000 */
[----:B------:R-:W-:Y:S01]  /*4490*/  FSETP.GEU.AND P2, PT, R30, -126, PT ;  /* 0xc2fc00001e00780b */ /* 0x000fe20003f4e000 */
[--C-:B------:R-:W-:Y:S01]  /*44a0*/  FFMA R138, R138, UR6, -R15.reuse ;  /* 0x000000068a8a7c23 */ /* 0x100fe2000800080f */
[--C-:B------:R-:W-:Y:S01]  /*44b0*/  FFMA R142, R142, UR6, -R15.reuse ;  /* 0x000000068e8e7c23 */ /* 0x100fe2000800080f */
[--C-:B------:R-:W-:Y:S01]  /*44c0*/  FFMA R146, R146, UR6, -R15.reuse ;  /* 0x0000000692927c23 */ /* 0x100fe2000800080f */
[----:B------:R-:W-:-:S02]  /*44d0*/  FFMA R150, R150, UR6, -R15 ;  /* 0x0000000696967c23 */ /* 0x000fc4000800080f */
[----:B------:R-:W-:Y:S01]  /*44e0*/  @!P5 FMUL R26, R26, 0.5 ;  /* 0x3f0000001a1ad820 */ /* 0x000fe20000400000 */
[----:B--2---:R-:W-:Y:S01]  /*44f0*/  @!P1 FMUL R113, R113, R113 ;  /* 0x0000007171719220 */ /* 0x004fe20000400000 */
[----:B------:R-:W-:Y:S01]  /*4500*/  FSETP.GEU.AND P1, PT, R141, -126, PT ;  /* 0xc2fc00008d00780b */ /* 0x000fe20003f2e000 */
[----:B------:R-:W-:Y:S01]  /*4510*/  @!P6 FMUL R144, R144, 0.5 ;  /* 0x3f0000009090e820 */ /* 0x000fe20000400000 */
[----:B------:R2:W3:Y:S03]  /*4520*/  MUFU.EX2 R34, R137 ;  /* 0x0000008900227308 */ /* 0x0004e60000000800 */
[----:B------:R-:W-:Y:S01]  /*4530*/  @!P2 FMUL R30, R30, 0.5 ;  /* 0x3f0000001e1ea820 */ /* 0x000fe20000400000 */
[----:B-1----:R-:W-:-:S04]  /*4540*/  @!P4 FMUL R136, R136, R136 ;  /* 0x000000888888c220 */ /* 0x002fc80000400000 */
[----:B------:R1:W4:Y:S01]  /*4550*/  MUFU.EX2 R27, R26 ;  /* 0x0000001a001b7308 */ /* 0x0003220000000800 */
[----:B--2---:R-:W-:Y:S02]  /*4560*/  FFMA R137, R42, UR6, -R15 ;  /* 0x000000062a897c23 */ /* 0x004fe4000800080f */
[----:B------:R-:W-:-:S05]  /*4570*/  @!P1 FMUL R141, R141, 0.5 ;  /* 0x3f0000008d8d9820 */ /* 0x000fca0000400000 */
[----:B------:R-:W2:Y:S01]  /*4580*/  MUFU.EX2 R144, R144 ;  /* 0x0000009000907308 */ /* 0x000ea20000000800 */
[----:B-1----:R-:W-:Y:S01]  /*4590*/  FFMA R26, R35, UR6, -R15 ;  /* 0x00000006231a7c23 */ /* 0x002fe2000800080f */
[----:B---3--:R-:W-:-:S04]  /*45a0*/  @!P3 FMUL R34, R34, R34 ;  /* 0x000000222222b220 */ /* 0x008fc80000400000 */
[----:B------:R-:W-:Y:S02]  /*45b0*/  FSETP.GEU.AND P4, PT, R26, -126, PT ;  /* 0xc2fc00001a00780b */ /* 0x000fe40003f8e000 */
[----:B------:R1:W3:Y:S01]  /*45c0*/  MUFU.EX2 R35, R141 ;  /* 0x0000008d00237308 */ /* 0x0002e20000000800 */
[----:B----4-:R-:W-:Y:S01]  /*45d0*/  @!P5 FMUL R27, R27, R27 ;  /* 0x0000001b1b1bd220 */ /* 0x010fe20000400000 */
[----:B------:R-:W-:-:S06]  /*45e0*/  FSETP.GEU.AND P5, PT, R145, -126, PT ;  /* 0xc2fc00009100780b */ /* 0x000fcc0003fae000 */
[----:B------:R4:W5:Y:S01]  /*45f0*/  MUFU.EX2 R31, R30 ;  /* 0x0000001e001f7308 */ /* 0x0009620000000800 */
[----:B-1----:R-:W-:Y:S01]  /*4600*/  FFMA R141, R43, UR6, -R15 ;  /* 0x000000062b8d7c23 */ /* 0x002fe2000800080f */
[----:B--2---:R-:W-:Y:S01]  /*4610*/  @!P6 FMUL R144, R144, R144 ;  /* 0x000000909090e220 */ /* 0x004fe20000400000 */
[----:B------:R-:W-:-:S03]  /*4620*/  @!P4 FMUL R26, R26, 0.5 ;  /* 0x3f0000001a1ac820 */ /* 0x000fc60000400000 */
[----:B------:R-:W-:Y:S01]  /*4630*/  FSETP.GEU.AND P3, PT, R141, -126, PT ;  /* 0xc2fc00008d00780b */ /* 0x000fe20003f6e000 */
[----:B------:R-:W-:Y:S01]  /*4640*/  @!P5 FMUL R145, R145, 0.5 ;  /* 0x3f0000009191d820 */ /* 0x000fe20000400000 */
[----:B------:R1:W2:Y:S01]  /*4650*/  MUFU.EX2 R38, R26 ;  /* 0x0000001a00267308 */ /* 0x0002a20000000800 */
[----:B----4-:R-:W-:Y:S01]  /*4660*/  FFMA R30, R39, UR6, -R15 ;  /* 0x00000006271e7c23 */ /* 0x010fe2000800080f */
[----:B---3--:R-:W-:-:S04]  /*4670*/  @!P1 FMUL R35, R35, R35 ;  /* 0x0000002323239220 */ /* 0x008fc80000400000 */
[----:B------:R-:W-:Y:S02]  /*4680*/  FSETP.GEU.AND P6, PT, R30, -126, PT ;  /* 0xc2fc00001e00780b */ /* 0x000fe40003fce000 */
[----:B------:R3:W4:Y:S01]  /*4690*/  MUFU.EX2 R39, R145 ;  /* 0x0000009100277308 */ /* 0x0007220000000800 */
[--C-:B-1----:R-:W-:Y:S01]  /*46a0*/  FFMA R26, R46, UR6, -R15.reuse ;  /* 0x000000062e1a7c23 */ /* 0x102fe2000800080f */
[----:B-----5:R-:W-:Y:S01]  /*46b0*/  @!P2 FMUL R31, R31, R31 ;  /* 0x0000001f1f1fa220 */ /* 0x020fe20000400000 */
[----:B------:R-:W-:Y:S01]  /*46c0*/  @!P3 FMUL R141, R141, 0.5 ;  /* 0x3f0000008d8db820 */ /* 0x000fe20000400000 */
[----:B------:R-:W-:Y:S02]  /*46d0*/  FSETP.GEU.AND P2, PT, R137, -126, PT ;  /* 0xc2fc00008900780b */ /* 0x000fe40003f4e000 */
[----:B------:R-:W-:Y:S02]  /*46e0*/  FSETP.GEU.AND P1, PT, R26, -126, PT ;  /* 0xc2fc00001a00780b */ /* 0x000fe40003f2e000 */
[----:B------:R1:W5:Y:S01]  /*46f0*/  MUFU.EX2 R46, R141 ;  /* 0x0000008d002e7308 */ /* 0x0003620000000800 */
[----:B---3--:R-:W-:Y:S01]  /*4700*/  FFMA R145, R47, UR6, -R15 ;  /* 0x000000062f917c23 */ /* 0x008fe2000800080f */
[----:B--2---:R-:W-:Y:S01]  /*4710*/  @!P4 FMUL R38, R38, R38 ;  /* 0x000000262626c220 */ /* 0x004fe20000400000 */
[----:B------:R-:W-:-:S03]  /*4720*/  @!P6 FMUL R30, R30, 0.5 ;  /* 0x3f0000001e1ee820 */ /* 0x000fc60000400000 */
[----:B------:R-:W-:Y:S02]  /*4730*/  FSETP.GEU.AND P4, PT, R145, -126, PT ;  /* 0xc2fc00009100780b */ /* 0x000fe40003f8e000 */
[----:B------:R2:W3:Y:S01]  /*4740*/  MUFU.EX2 R42, R30 ;  /* 0x0000001e002a7308 */ /* 0x0004e20000000800 */
[----:B------:R-:W-:Y:S01]  /*4750*/  @!P2 FMUL R137, R137, 0.5 ;  /* 0x3f0000008989a820 */ /* 0x000fe20000400000 */
[----:B----4-:R-:W-:Y:S01]  /*4760*/  @!P5 FMUL R39, R39, R39 ;  /* 0x000000272727d220 */ /* 0x010fe20000400000 */
[----:B------:R-:W-:Y:S01]  /*4770*/  @!P1 FMUL R26, R26, 0.5 ;  /* 0x3f0000001a1a9820 */ /* 0x000fe20000400000 */
[----:B-1----:R-:W-:-:S04]  /*4780*/  FFMA R141, R54, UR6, -R15 ;  /* 0x00000006368d7c23 */ /* 0x002fc8000800080f */
[----:B------:R1:W4:Y:S01]  /*4790*/  MUFU.EX2 R47, R26 ;  /* 0x0000001a002f7308 */ /* 0x0003220000000800 */
[----:B--2---:R-:W-:Y:S01]  /*47a0*/  FFMA R30, R50, UR6, -R15 ;  /* 0x00000006321e7c23 */ /* 0x004fe2000800080f */
[----:B-----5:R-:W-:Y:S01]  /*47b0*/  @!P3 FMUL R46, R46, R46 ;  /* 0x0000002e2e2eb220 */ /* 0x020fe20000400000 */
[----:B------:R-:W-:-:S03]  /*47c0*/  @!P4 FMUL R145, R145, 0.5 ;  /* 0x3f0000009191c820 */ /* 0x000fc60000400000 */
[----:B------:R-:W-:Y:S02]  /*47d0*/  FSETP.GEU.AND P5, PT, R30, -126, PT ;  /* 0xc2fc00001e00780b */ /* 0x000fe40003fae000 */
[----:B------:R2:W5:Y:S01]  /*47e0*/  MUFU.EX2 R43, R137 ;  /* 0x00000089002b7308 */ /* 0x0005620000000800 */
[----:B-1----:R-:W-:Y:S01]  /*47f0*/  FFMA R26, R55, UR6, -R15 ;  /* 0x00000006371a7c23 */ /* 0x002fe2000800080f */
[----:B---3--:R-:W-:-:S04]  /*4800*/  @!P6 FMUL R42, R42, R42 ;  /* 0x0000002a2a2ae220 */ /* 0x008fc80000400000 */
[----:B------:R-:W-:Y:S02]  /*4810*/  FSETP.GEU.AND P3, PT, R26, -126, PT ;  /* 0xc2fc00001a00780b */ /* 0x000fe40003f6e000 */
[----:B------:R1:W3:Y:S01]  /*4820*/  MUFU.EX2 R50, R145 ;  /* 0x0000009100327308 */ /* 0x0002e20000000800 */
[----:B--2---:R-:W-:Y:S01]  /*4830*/  FFMA R137, R51, UR6, -R15 ;  /* 0x0000000633897c23 */ /* 0x004fe2000800080f */
[----:B----4-:R-:W-:Y:S01]  /*4840*/  @!P1 FMUL R47, R47, R47 ;  /* 0x0000002f2f2f9220 */ /* 0x010fe20000400000 */
[----:B------:R-:W-:-:S03]  /*4850*/  @!P5 FMUL R30, R30, 0.5 ;  /* 0x3f0000001e1ed820 */ /* 0x000fc60000400000 */
        /* <DEDUP_REMOVED lines=8> */
[----:B--2---:R-:W-:Y:S01]  /*48e0*/  FFMA R30, R59, UR6, -R15 ;  /* 0x000000063b1e7c23 */ /* 0x004fe2000800080f */
[----:B---3--:R-:W-:Y:S01]  /*48f0*/  @!P4 FMUL R50, R50, R50 ;  /* 0x000000323232c220 */ /* 0x008fe20000400000 */
        /* <DEDUP_REMOVED lines=52> */
[----:B-----5:R-:W-:Y:S01]  /*4c40*/  @!P2 FMUL R67, R67, R67 ;  /* 0x000000434343a220 */ /* 0x020fe20000400000 */
[----:B------:R-:W-:Y:S01]  /*4c50*/  FSETP.GEU.AND P2, PT, R145, -126, PT ;  /* 0xc2fc00009100780b */ /* 0x000fe20003f4e000 */
[----:B------:R-:W-:Y:S01]  /*4c60*/  @!P3 FMUL R30, R30, 0.5 ;  /* 0x3f0000001e1eb820 */ /* 0x000fe20000400000 */
[----:B-1----:R-:W-:-:S04]  /*4c70*/  FFMA R137, R82, UR6, -R15 ;  /* 0x0000000652897c23 */ /* 0x002fc8000800080f */
[----:B------:R1:W5:Y:S01]  /*4c80*/  MUFU.EX2 R82, R30 ;  /* 0x0000001e00527308 */ /* 0x0003620000000800 */
[--C-:B--2---:R-:W-:Y:S01]  /*4c90*/  FFMA R141, R83, UR6, -R15.reuse ;  /* 0x00000006538d7c23 */ /* 0x104fe2000800080f */
[----:B---3--:R-:W-:Y:S01]  /*4ca0*/  @!P4 FMUL R74, R74, R74 ;  /* 0x0000004a4a4ac220 */ /* 0x008fe20000400000 */
[----:B------:R-:W-:Y:S01]  /*4cb0*/  @!P6 FMUL R26, R26, 0.5 ;  /* 0x3f0000001a1ae820 */ /* 0x000fe20000400000 */
[----:B------:R-:W-:Y:S02]  /*4cc0*/  FSETP.GEU.AND P1, PT, R137, -126, PT ;  /* 0xc2fc00008900780b */ /* 0x000fe40003f2e000 */
[----:B------:R-:W-:Y:S01]  /*4cd0*/  FSETP.GEU.AND P4, PT, R141, -126, PT ;  /* 0xc2fc00008d00780b */ /* 0x000fe20003f8e000 */
[----:B------:R-:W-:Y:S01]  /*4ce0*/  @!P2 FMUL R145, R145, 0.5 ;  /* 0x3f0000009191a820 */ /* 0x000fe20000400000 */
[----:B------:R2:W3:Y:S01]  /*4cf0*/  MUFU.EX2 R78, R26 ;  /* 0x0000001a004e7308 */ /* 0x0004e20000000800 */
[----:B----4-:R-:W-:Y:S01]  /*4d00*/  @!P5 FMUL R75, R75, R75 ;  /* 0x0000004b4b4bd220 */ /* 0x010fe20000400000 */
[----:B-1----:R-:W-:-:S06]  /*4d10*/  FFMA R30, R90, UR6, -R15 ;  /* 0x000000065a1e7c23 */ /* 0x002fcc000800080f */
[----:B------:R1:W4:Y:S01]  /*4d20*/  MUFU.EX2 R79, R145 ;  /* 0x00000091004f7308 */ /* 0x0003220000000800 */
[--C-:B--2---:R-:W-:Y:S01]  /*4d30*/  FFMA R26, R86, UR6, -R15.reuse ;  /* 0x00000006561a7c23 */ /* 0x104fe2000800080f */
[----:B-----5:R-:W-:Y:S01]  /*4d40*/  @!P3 FMUL R82, R82, R82 ;  /* 0x000000525252b220 */ /* 0x020fe20000400000 */
[----:B------:R-:W-:Y:S01]  /*4d50*/  FSETP.GEU.AND P3, PT, R91, -126, PT ;  /* 0xc2fc00005b00780b */ /* 0x000fe20003f6e000 */
[----:B------:R-:W-:Y:S01]  /*4d60*/  @!P4 FMUL R141, R141, 0.5 ;  /* 0x3f0000008d8dc820 */ /* 0x000fe20000400000 */
[----:B------:R-:W-:Y:S01]  /*4d70*/  @!P1 FMUL R137, R137, 0.5 ;  /* 0x3f00000089899820 */ /* 0x000fe20000400000 */
[----:B------:R-:W-:Y:S02]  /*4d80*/  FSETP.GEU.AND P5, PT, R26, -126, PT ;  /* 0xc2fc00001a00780b */ /* 0x000fe40003fae000 */
[----:B------:R2:W5:Y:S01]  /*4d90*/  MUFU.EX2 R86, R141 ;  /* 0x0000008d00567308 */ /* 0x0005620000000800 */
[----:B-1----:R-:W-:Y:S01]  /*4da0*/  FFMA R145, R87, UR6, -R15 ;  /* 0x0000000657917c23 */ /* 0x002fe2000800080f */
[----:B---3--:R-:W-:-:S04]  /*4db0*/  @!P6 FMUL R78, R78, R78 ;  /* 0x0000004e4e4ee220 */ /* 0x008fc80000400000 */
[----:B------:R-:W-:Y:S02]  /*4dc0*/  FSETP.GEU.AND P6, PT, R145, -126, PT ;  /* 0xc2fc00009100780b */ /* 0x000fe40003fce000 */
[----:B------:R-:W-:Y:S01]  /*4dd0*/  @!P3 FMUL R91, R91, 0.5 ;  /* 0x3f0000005b5bb820 */ /* 0x000fe20000400000 */
[----:B----4-:R-:W-:Y:S01]  /*4de0*/  @!P2 FMUL R79, R79, R79 ;  /* 0x0000004f4f4fa220 */ /* 0x010fe20000400000 */
[----:B------:R-:W-:Y:S01]  /*4df0*/  FSETP.GEU.AND P2, PT, R30, -126, PT ;  /* 0xc2fc00001e00780b */ /* 0x000fe20003f4e000 */
[----:B------:R-:W-:Y:S01]  /*4e00*/  @!P5 FMUL R26, R26, 0.5 ;  /* 0x3f0000001a1ad820 */ /* 0x000fe20000400000 */
[----:B------:R1:W3:Y:S01]  /*4e10*/  MUFU.EX2 R83, R137 ;  /* 0x0000008900537308 */ /* 0x0002e20000000800 */
[----:B--2---:R-:W-:Y:S01]  /*4e20*/  FFMA R141, R134, UR6, -R15 ;  /* 0x00000006868d7c23 */ /* 0x004fe2000800080f */
[----:B-----5:R-:W-:Y:S01]  /*4e30*/  @!P4 FMUL R86, R86, R86 ;  /* 0x000000565656c220 */ /* 0x020fe20000400000 */
[----:B------:R-:W-:-:S04]  /*4e40*/  FSETP.GEU.AND P4, PT, R95, -126, PT ;  /* 0xc2fc00005f00780b */ /* 0x000fc80003f8e000 */
[----:B------:R-:W-:Y:S01]  /*4e50*/  @!P6 FMUL R145, R145, 0.5 ;  /* 0x3f0000009191e820 */ /* 0x000fe20000400000 */
[----:B------:R-:W2:Y:S01]  /*4e60*/  MUFU.EX2 R91, R91 ;  /* 0x0000005b005b7308 */ /* 0x000ea20000000800 */
[----:B-1----:R-:W-:Y:S02]  /*4e70*/  FFMA R137, R94, UR6, -R15 ;  /* 0x000000065e897c23 */ /* 0x002fe4000800080f */
[----:B------:R-:W-:-:S05]  /*4e80*/  @!P2 FMUL R30, R30, 0.5 ;  /* 0x3f0000001e1ea820 */ /* 0x000fca0000400000 */
[----:B------:R1:W4:Y:S01]  /*4e90*/  MUFU.EX2 R90, R145 ;  /* 0x00000091005a7308 */ /* 0x0003220000000800 */
[----:B---3--:R-:W-:Y:S01]  /*4ea0*/  @!P1 FMUL R83, R83, R83 ;  /* 0x0000005353539220 */ /* 0x008fe20000400000 */
[----:B------:R-:W-:Y:S01]  /*4eb0*/  FSETP.GEU.AND P1, PT, R137, -126, PT ;  /* 0xc2fc00008900780b */ /* 0x000fe20003f2e000 */
[----:B------:R-:W-:-:S05]  /*4ec0*/  @!P4 FMUL R95, R95, 0.5 ;  /* 0x3f0000005f5fc820 */ /* 0x000fca0000400000 */
[----:B------:R3:W5:Y:S01]  /*4ed0*/  MUFU.EX2 R87, R26 ;  /* 0x0000001a00577308 */ /* 0x0007620000000800 */
[----:B--2---:R-:W-:Y:S01]  /*4ee0*/  @!P3 FMUL R91, R91, R91 ;  /* 0x0000005b5b5bb220 */ /* 0x004fe20000400000 */
[----:B------:R-:W-:Y:S01]  /*4ef0*/  FSETP.GEU.AND P3, PT, R103, -126, PT ;  /* 0xc2fc00006700780b */ /* 0x000fe20003f6e000 */
[----:B-1----:R-:W-:-:S04]  /*4f00*/  FADD R145, R41, R116 ;  /* 0x0000007429917221 */ /* 0x002fc80000000000 */
[----:B------:R-:W-:Y:S01]  /*4f10*/  @!P1 FMUL R137, R137, 0.5 ;  /* 0x3f00000089899820 */ /* 0x000fe20000400000 */
[----:B------:R1:W2:Y:S01]  /*4f20*/  MUFU.EX2 R94, R30 ;  /* 0x0000001e005e7308 */ /* 0x0002a20000000800 */
[----:B---3--:R-:W-:Y:S01]  /*4f30*/  FFMA R26, R98, UR6, -R15 ;  /* 0x00000006621a7c23 */ /* 0x008fe2000800080f */
[----:B----4-:R-:W-:Y:S01]  /*4f40*/  @!P6 FMUL R90, R90, R90 ;  /* 0x0000005a5a5ae220 */ /* 0x010fe20000400000 */
[----:B------:R-:W-:-:S04]  /*4f50*/  FSETP.GEU.AND P6, PT, R99, -126, PT ;  /* 0xc2fc00006300780b */ /* 0x000fc80003fce000 */
[----:B------:R-:W-:Y:S01]  /*4f60*/  @!P3 FMUL R103, R103, 0.5 ;  /* 0x3f0000006767b820 */ /* 0x000fe20000400000 */
[----:B------:R-:W3:Y:S01]  /*4f70*/  MUFU.EX2 R95, R95 ;  /* 0x0000005f005f7308 */ /* 0x000ee20000000800 */
[----:B-----5:R-:W-:Y:S01]  /*4f80*/  @!P5 FMUL R87, R87, R87 ;  /* 0x000000575757d220 */ /* 0x020fe20000400000 */
[----:B------:R-:W-:Y:S01]  /*4f90*/  FSETP.GEU.AND P5, PT, R26, -126, PT ;  /* 0xc2fc00001a00780b */ /* 0x000fe20003fae000 */
[----:B-1----:R-:W-:-:S05]  /*4fa0*/  FFMA R30, R102, UR6, -R15 ;  /* 0x00000006661e7c23 */ /* 0x002fca000800080f */
[----:B------:R-:W-:Y:S01]  /*4fb0*/  @!P6 FMUL R99, R99, 0.5 ;  /* 0x3f0000006363e820 */ /* 0x000fe20000400000 */
[----:B--2---:R-:W-:Y:S01]  /*4fc0*/  @!P2 FMUL R94, R94, R94 ;  /* 0x0000005e5e5ea220 */ /* 0x004fe20000400000 */
[----:B------:R-:W-:Y:S01]  /*4fd0*/  FSETP.GEU.AND P2, PT, R30, -126, PT ;  /* 0xc2fc00001e00780b */ /* 0x000fe20003f4e000 */
[----:B------:R-:W1:Y:S04]  /*4fe0*/  MUFU.EX2 R103, R103 ;  /* 0x0000006700677308 */ /* 0x000e680000000800 */
[----:B------:R-:W-:Y:S01]  /*4ff0*/  @!P5 FMUL R26, R26, 0.5 ;  /* 0x3f0000001a1ad820 */ /* 0x000fe20000400000 */
[----:B---3--:R-:W-:Y:S01]  /*5000*/  @!P4 FMUL R95, R95, R95 ;  /* 0x0000005f5f5fc220 */ /* 0x008fe20000400000 */
[----:B------:R-:W-:Y:S02]  /*5010*/  FSETP.GEU.AND P4, PT, R107, -126, PT ;  /* 0xc2fc00006b00780b */ /* 0x000fe40003f8e000 */
[----:B------:R2:W3:Y:S04]  /*5020*/  MUFU.EX2 R102, R26 ;  /* 0x0000001a00667308 */ /* 0x0004e80000000800 */
[----:B------:R-:W-:-:S04]  /*5030*/  @!P2 FMUL R30, R30, 0.5 ;  /* 0x3f0000001e1ea820 */ /* 0x000fc80000400000 */
[----:B------:R-:W4:Y:S01]  /*5040*/  MUFU.EX2 R99, R99 ;  /* 0x0000006300637308 */ /* 0x000f220000000800 */
[----:B--2---:R-:W-:Y:S01]  /*5050*/  FFMA R26, R110, UR6, -R15 ;  /* 0x000000066e1a7c23 */ /* 0x004fe2000800080f */
[----:B-1----:R-:W-:Y:S01]  /*5060*/  @!P3 FMUL R103, R103, R103 ;  /* 0x000000676767b220 */ /* 0x002fe20000400000 */
[----:B------:R-:W-:Y:S01]  /*5070*/  FSETP.GEU.AND P3, PT, R115, -126, PT ;  /* 0xc2fc00007300780b */ /* 0x000fe20003f6e000 */
[----:B------:R-:W-:-:S04]  /*5080*/  @!P4 FMUL R107, R107, 0.5 ;  /* 0x3f0000006b6bc820 */ /* 0x000fc80000400000 */
[----:B------:R1:W2:Y:S01]  /*5090*/  MUFU.EX2 R98, R137 ;  /* 0x0000008900627308 */ /* 0x0002a20000000800 */
[----:B---3--:R-:W-:Y:S01]  /*50a0*/  @!P5 FMUL R102, R102, R102 ;  /* 0x000000666666d220 */ /* 0x008fe20000400000 */
[----:B------:R-:W-:-:S06]  /*50b0*/  FSETP.GEU.AND P5, PT, R26, -126, PT ;  /* 0xc2fc00001a00780b */ /* 0x000fcc0003fae000 */
[----:B------:R-:W3:Y:S01]  /*50c0*/  MUFU.EX2 R107, R107 ;  /* 0x0000006b006b7308 */ /* 0x000ee20000000800 */
[----:B-1----:R-:W-:Y:S01]  /*50d0*/  FFMA R137, R106, UR6, -R15 ;  /* 0x000000066a897c23 */ /* 0x002fe2000800080f */
[----:B----4-:R-:W-:Y:S01]  /*50e0*/  @!P6 FMUL R99, R99, R99 ;  /* 0x000000636363e220 */ /* 0x010fe20000400000 */
[----:B------:R-:W-:Y:S01]  /*50f0*/  FSETP.GEU.AND P6, PT, R111, -126, PT ;  /* 0xc2fc00006f00780b */ /* 0x000fe20003fce000 */
[----:B------:R-:W-:-:S03]  /*5100*/  @!P3 FMUL R115, R115, 0.5 ;  /* 0x3f0000007373b820 */ /* 0x000fc60000400000 */
[----:B------:R-:W-:Y:S01]  /*5110*/  @!P5 FMUL R26, R26, 0.5 ;  /* 0x3f0000001a1ad820 */ /* 0x000fe20000400000 */
[----:B------:R1:W4:Y:S01]  /*5120*/  MUFU.EX2 R106, R30 ;  /* 0x0000001e006a7308 */ /* 0x0003220000000800 */
[----:B--2---:R-:W-:Y:S01]  /*5130*/  @!P1 FMUL R98, R98, R98 ;  /* 0x0000006262629220 */ /* 0x004fe20000400000 */
[----:B------:R-:W-:-:S06]  /*5140*/  FSETP.GEU.AND P1, PT, R137, -126, PT ;  /* 0xc2fc00008900780b */ /* 0x000fcc0003f2e000 */
[----:B------:R-:W-:Y:S01]  /*5150*/  @!P6 FMUL R111, R111, 0.5 ;  /* 0x3f0000006f6fe820 */ /* 0x000fe20000400000 */
[----:B-1----:R-:W-:Y:S01]  /*5160*/  FFMA R30, R114, UR6, -R15 ;  /* 0x00000006721e7c23 */ /* 0x002fe2000800080f */
[----:B------:R-:W1:Y:S01]  /*5170*/  MUFU.EX2 R115, R115 ;  /* 0x0000007300737308 */ /* 0x000e620000000800 */
[----:B---3--:R-:W-:Y:S01]  /*5180*/  @!P4 FMUL R107, R107, R107 ;  /* 0x0000006b6b6bc220 */ /* 0x008fe20000400000 */
[----:B------:R-:W-:-:S03]  /*5190*/  FSETP.GEU.AND P4, PT, R122, -126, PT ;  /* 0xc2fc00007a00780b */ /* 0x000fc60003f8e000 */
[----:B------:R-:W-:Y:S01]  /*51a0*/  @!P1 FMUL R137, R137, 0.5 ;  /* 0x3f00000089899820 */ /* 0x000fe20000400000 */
[----:B----4-:R-:W-:Y:S01]  /*51b0*/  @!P2 FMUL R106, R106, R106 ;  /* 0x0000006a6a6aa220 */ /* 0x010fe20000400000 */
[----:B------:R-:W-:Y:S01]  /*51c0*/  FSETP.GEU.AND P2, PT, R30, -126, PT ;  /* 0xc2fc00001e00780b */ /* 0x000fe20003f4e000 */
[----:B------:R2:W3:Y:S07]  /*51d0*/  MUFU.EX2 R114, R26 ;  /* 0x0000001a00727308 */ /* 0x0004ee0000000800 */
[----:B------:R-:W-:Y:S01]  /*51e0*/  @!P4 FMUL R122, R122, 0.5 ;  /* 0x3f0000007a7ac820 */ /* 0x000fe20000400000 */
[----:B------:R-:W4:Y:S01]  /*51f0*/  MUFU.EX2 R111, R111 ;  /* 0x0000006f006f7308 */ /* 0x000f220000000800 */
[----:B-1----:R-:W-:Y:S01]  /*5200*/  @!P3 FMUL R115, R115, R115 ;  /* 0x000000737373b220 */ /* 0x002fe20000400000 */
[----:B--2---:R-:W-:-:S02]  /*5210*/  FFMA R26, R119, UR6, -R15 ;  /* 0x00000006771a7c23 */ /* 0x004fc4000800080f */
[----:B------:R-:W-:-:S04]  /*5220*/  @!P2 FMUL R30, R30, 0.5 ;  /* 0x3f0000001e1ea820 */ /* 0x000fc80000400000 */
[----:B------:R1:W2:Y:S01]  /*5230*/  MUFU.EX2 R118, R30 ;  /* 0x0000001e00767308 */ /* 0x0002a20000000800 */
[----:B---3--:R-:W-:Y:S01]  /*5240*/  @!P5 FMUL R114, R114, R114 ;  /* 0x000000727272d220 */ /* 0x008fe20000400000 */
[----:B------:R-:W-:-:S06]  /*5250*/  FSETP.GEU.AND P5, PT, R123, -126, PT ;  /* 0xc2fc00007b00780b */ /* 0x000fcc0003fae000 */
[----:B------:R-:W3:Y:S01]  /*5260*/  MUFU.EX2 R122, R122 ;  /* 0x0000007a007a7308 */ /* 0x000ee20000000800 */
[----:B-1----:R-:W-:Y:S01]  /*5270*/  FFMA R30, R127, UR6, -R15 ;  /* 0x000000067f1e7c23 */ /* 0x002fe2000800080f */
[----:B----4-:R-:W-:Y:S01]  /*5280*/  @!P6 FMUL R111, R111, R111 ;  /* 0x0000006f6f6fe220 */ /* 0x010fe20000400000 */
[----:B------:R-:W-:-:S03]  /*5290*/  FSETP.GEU.AND P6, PT, R126, -126, PT ;  /* 0xc2fc00007e00780b */ /* 0x000fc60003fce000 */
[----:B------:R-:W-:Y:S01]  /*52a0*/  FSETP.GEU.AND P3, PT, R30, -126, PT ;  /* 0xc2fc00001e00780b */ /* 0x000fe20003f6e000 */
[----:B------:R-:W-:Y:S01]  /*52b0*/  @!P5 FMUL R123, R123, 0.5 ;  /* 0x3f0000007b7bd820 */ /* 0x000fe20000400000 */
[----:B------:R1:W4:Y:S01]  /*52c0*/  MUFU.EX2 R110, R137 ;  /* 0x00000089006e7308 */ /* 0x0003220000000800 */
[----:B--2---:R-:W-:Y:S01]  /*52d0*/  @!P2 FMUL R118, R118, R118 ;  /* 0x000000767676a220 */ /* 0x004fe20000400000 */
[----:B------:R-:W-:-:S06]  /*52e0*/  FSETP.GEU.AND P2, PT, R26, -126, PT ;  /* 0xc2fc00001a00780b */ /* 0x000fcc0003f4e000 */
[----:B------:R-:W-:Y:S01]  /*52f0*/  @!P6 FMUL R126, R126, 0.5 ;  /* 0x3f0000007e7ee820 */ /* 0x000fe20000400000 */
[----:B------:R-:W2:Y:S01]  /*5300*/  MUFU.EX2 R119, R123 ;  /* 0x0000007b00777308 */ /* 0x000ea20000000800 */
[----:B---3--:R-:W-:Y:S01]  /*5310*/  @!P4 FMUL R122, R122, R122 ;  /* 0x0000007a7a7ac220 */ /* 0x008fe20000400000 */
[----:B------:R-:W-:Y:S01]  /*5320*/  @!P3 FMUL R30, R30, 0.5 ;  /* 0x3f0000001e1eb820 */ /* 0x000fe20000400000 */
[----:B------:R-:W-:Y:S01]  /*5330*/  FSETP.GEU.AND P4, PT, R130, -126, PT ;  /* 0xc2fc00008200780b */ /* 0x000fe20003f8e000 */
[----:B-1----:R-:W-:Y:S01]  /*5340*/  FFMA R137, R143, UR6, -R15 ;  /* 0x000000068f897c23 */ /* 0x002fe2000800080f */
[----:B------:R-:W-:Y:S01]  /*5350*/  FADD R143, R40, R73 ;  /* 0x00000049288f7221 */ /* 0x000fe20000000000 */
[----:B------:R-:W-:Y:S01]  /*5360*/  @!P2 FMUL R26, R26, 0.5 ;  /* 0x3f0000001a1aa820 */ /* 0x000fe20000400000 */
[----:B------:R-:W-:Y:S01]  /*5370*/  F2FP.BF16.F32.PACK_AB R40, R41, R40 ;  /* 0x000000282928723e */ /* 0x000fe200000010ff */
[----:B------:R1:W3:Y:S01]  /*5380*/  MUFU.EX2 R123, R30 ;  /* 0x0000001e007b7308 */ /* 0x0002e20000000800 */
[----:B----4-:R-:W-:Y:S01]  /*5390*/  @!P1 FMUL R110, R110, R110 ;  /* 0x0000006e6e6e9220 */ /* 0x010fe20000400000 */
[----:B------:R-:W-:-:S02]  /*53a0*/  FSETP.GEU.AND P1, PT, R148, -126, PT ;  /* 0xc2fc00009400780b */ /* 0x000fc40003f2e000 */
[----:B------:R-:W-:-:S04]  /*53b0*/  F2FP.BF16.F32.PACK_AB R41, R62, R59 ;  /* 0x0000003b3e29723e */ /* 0x000fc800000010ff */
[----:B------:R-:W4:Y:S01]  /*53c0*/  MUFU.EX2 R126, R126 ;  /* 0x0000007e007e7308 */ /* 0x000f220000000800 */
[----:B--2---:R-:W-:Y:S01]  /*53d0*/  @!P5 FMUL R119, R119, R119 ;  /* 0x000000777777d220 */ /* 0x004fe20000400000 */
[----:B------:R-:W-:Y:S01]  /*53e0*/  FSETP.GEU.AND P5, PT, R131, -126, PT ;  /* 0xc2fc00008300780b */ /* 0x000fe20003fae000 */
[----:B------:R-:W-:Y:S01]  /*53f0*/  @!P4 FMUL R130, R130, 0.5 ;  /* 0x3f0000008282c820 */ /* 0x000fe20000400000 */
[----:B-1----:R-:W-:Y:S01]  /*5400*/  FADD R30, R24, R57 ;  /* 0x00000039181e7221 */ /* 0x002fe20000000000 */
[----:B------:R-:W-:Y:S02]  /*5410*/  F2FP.BF16.F32.PACK_AB R24, R13, R24 ;  /* 0x000000180d18723e */ /* 0x000fe400000010ff */
[----:B------:R-:W-:Y:S01]  /*5420*/  @!P1 FMUL R148, R148, 0.5 ;  /* 0x3f00000094949820 */ /* 0x000fe20000400000 */
[----:B------:R1:W-:Y:S01]  /*5430*/  MUFU.EX2 R127, R26 ;  /* 0x0000001a007f7308 */ /* 0x0003e20000000800 */
[----:B---3--:R-:W-:Y:S01]  /*5440*/  @!P3 FMUL R123, R123, R123 ;  /* 0x0000007b7b7bb220 */ /* 0x008fe20000400000 */
[----:B------:R-:W-:Y:S01]  /*5450*/  FADD R149, R30, R143 ;  /* 0x0000008f1e957221 */ /* 0x000fe20000000000 */
[----:B------:R-:W-:Y:S01]  /*5460*/  FADD R143, R32, R65 ;  /* 0x00000041208f7221 */ /* 0x000fe20000000000 */
[----:B------:R-:W-:Y:S01]  /*5470*/  FADD R30, R13, R96 ;  /* 0x000000600d1e7221 */ /* 0x000fe20000000000 */
[----:B------:R-:W-:-:S02]  /*5480*/  F2FP.BF16.F32.PACK_AB R32, R23, R32 ;  /* 0x000000201720723e */ /* 0x000fc400000010ff */
[----:B------:R-:W-:Y:S01]  /*5490*/  @!P5 FMUL R131, R131, 0.5 ;  /* 0x3f0000008383d820 */ /* 0x000fe20000400000 */
[----:B------:R-:W2:Y:S01]  /*54a0*/  MUFU.EX2 R130, R130 ;  /* 0x0000008200827308 */ /* 0x000ea20000000800 */
[--C-:B-1----:R-:W-:Y:S01]  /*54b0*/  FFMA R26, R135, UR6, -R15.reuse ;  /* 0x00000006871a7c23 */ /* 0x102fe2000800080f */
[--C-:B------:R-:W-:Y:S01]  /*54c0*/  FFMA R135, R139, UR6, -R15.reuse ;  /* 0x000000068b877c23 */ /* 0x100fe2000800080f */
[----:B----4-:R-:W-:Y:S01]  /*54d0*/  @!P6 FMUL R126, R126, R126 ;  /* 0x0000007e7e7ee220 */ /* 0x010fe20000400000 */
[----:B------:R-:W-:Y:S01]  /*54e0*/  FSETP.GEU.AND P6, PT, R138, -126, PT ;  /* 0xc2fc00008a00780b */ /* 0x000fe20003fce000 */
[--C-:B------:R-:W-:Y:S01]  /*54f0*/  FFMA R139, R147, UR6, -R15.reuse ;  /* 0x00000006938b7c23 */ /* 0x100fe2000800080f */
[----:B------:R-:W-:Y:S01]  /*5500*/  FADD R147, R89, R124 ;  /* 0x0000007c59937221 */ /* 0x000fe20000000000 */
[----:B------:R-:W-:Y:S01]  /*5510*/  FSETP.GEU.AND P3, PT, R135, -126, PT ;  /* 0xc2fc00008700780b */ /* 0x000fe20003f6e000 */
[----:B------:R-:W1:Y:S01]  /*5520*/  MUFU.EX2 R131, R131 ;  /* 0x0000008300837308 */ /* 0x000e620000000800 */
[----:B------:R-:W-:Y:S01]  /*5530*/  FFMA R15, R151, UR6, -R15 ;  /* 0x00000006970f7c23 */ /* 0x000fe2000800080f */
[----:B------:R-:W-:Y:S01]  /*5540*/  FADD R158, R143, R152 ;  /* 0x000000988f9e7221 */ /* 0x000fe20000000000 */
[----:B------:R-:W-:Y:S01]  /*5550*/  FADD R151, R30, R145 ;  /* 0x000000911e977221 */ /* 0x000fe20000000000 */
[----:B------:R-:W-:Y:S01]  /*5560*/  FADD R30, R22, R61 ;  /* 0x0000003d161e7221 */ /* 0x000fe20000000000 */
[----:B------:R-:W-:Y:S01]  /*5570*/  FADD R145, R72, R77 ;  /* 0x0000004d48917221 */ /* 0x000fe20000000000 */
[----:B------:R-:W-:Y:S01]  /*5580*/  FADD R143, R21, R68 ;  /* 0x00000044158f7221 */ /* 0x000fe20000000000 */
[----:B------:R-:W-:Y:S01]  /*5590*/  FADD R152, R52, R117 ;  /* 0x0000007534987221 */ /* 0x000fe20000000000 */
[----:B------:R-:W-:Y:S01]  /*55a0*/  MUFU.EX2 R148, R148 ;  /* 0x0000009400947308 */ /* 0x000fe20000000800 */
[----:B------:R-:W-:Y:S01]  /*55b0*/  @!P6 FMUL R138, R138, 0.5 ;  /* 0x3f0000008a8ae820 */ /* 0x000fe20000400000 */
[----:B--2---:R-:W-:Y:S01]  /*55c0*/  @!P4 FMUL R130, R130, R130 ;  /* 0x000000828282c220 */ /* 0x004fe20000400000 */
[----:B------:R-:W-:Y:S01]  /*55d0*/  FSETP.GEU.AND P4, PT, R142, -126, PT ;  /* 0xc2fc00008e00780b */ /* 0x000fe20003f8e000 */
[----:B------:R-:W-:Y:S01]  /*55e0*/  @!P3 FMUL R135, R135, 0.5 ;  /* 0x3f0000008787b820 */ /* 0x000fe20000400000 */
[----:B------:R-:W-:Y:S01]  /*55f0*/  FADD R153, R30, R145 ;  /* 0x000000911e997221 */ /* 0x000fe20000000000 */
[----:B------:R-:W-:Y:S01]  /*5600*/  FADD R162, R143, R152 ;  /* 0x000000988fa27221 */ /* 0x000fe20000000000 */
[----:B------:R-:W-:Y:S01]  /*5610*/  FADD R30, R25, R100 ;  /* 0x00000064191e7221 */ /* 0x000fe20000000000 */
[----:B------:R2:W3:Y:S01]  /*5620*/  MUFU.EX2 R134, R138 ;  /* 0x0000008a00867308 */ /* 0x0004e20000000800 */
[----:B-1----:R-:W-:Y:S01]  /*5630*/  @!P5 FMUL R131, R131, R131 ;  /* 0x000000838383d220 */ /* 0x002fe20000400000 */
[----:B------:R-:W-:Y:S01]  /*5640*/  FSETP.GEU.AND P5, PT, R137, -126, PT ;  /* 0xc2fc00008900780b */ /* 0x000fe20003fae000 */
[----:B------:R-:W-:Y:S01]  /*5650*/  FADD R145, R85, R120 ;  /* 0x0000007855917221 */ /* 0x000fe20000000000 */
[----:B------:R-:W-:Y:S01]  /*5660*/  FADD R143, R44, R109 ;  /* 0x0000006d2c8f7221 */ /* 0x000fe20000000000 */
[----:B------:R-:W-:Y:S01]  /*5670*/  FADD R152, R93, R128 ;  /* 0x000000805d987221 */ /* 0x000fe20000000000 */
[----:B------:R-:W-:Y:S01]  /*5680*/  FADD R170, R63, R126 ;  /* 0x0000007e3faa7221 */ /* 0x000fe20000000000 */
[----:B------:R-:W-:Y:S01]  /*5690*/  FADD R154, R30, R145 ;  /* 0x000000911e9a7221 */ /* 0x000fe20000000000 */
[----:B------:R-:W1:Y:S01]  /*56a0*/  MUFU.EX2 R135, R135 ;  /* 0x0000008700877308 */ /* 0x000e620000000800 */
[----:B--2---:R-:W-:Y:S01]  /*56b0*/  FADD R138, R23, R104 ;  /* 0x00000068178a7221 */ /* 0x004fe20000000000 */
[----:B------:R-:W-:Y:S01]  /*56c0*/  @!P4 FMUL R142, R142, 0.5 ;  /* 0x3f0000008e8ec820 */ /* 0x000fe20000400000 */
[----:B------:R-:W-:Y:S01]  /*56d0*/  FADD R159, R143, R152 ;  /* 0x000000988f9f7221 */ /* 0x000fe20000000000 */
[----:B------:R-:W-:Y:S01]  /*56e0*/  FADD R30, R29, R60 ;  /* 0x0000003c1d1e7221 */ /* 0x000fe20000000000 */
[----:B------:R-:W-:Y:S01]  /*56f0*/  FADD R160, R138, R147 ;  /* 0x000000938aa07221 */ /* 0x000fe20000000000 */
[----:B------:R-:W-:Y:S01]  /*5700*/  FADD R147, R80, R125 ;  /* 0x0000007d50937221 */ /* 0x000fe20000000000 */
[----:B------:R-:W-:Y:S01]  /*5710*/  @!P5 FMUL R137, R137, 0.5 ;  /* 0x3f0000008989d820 */ /* 0x000fe20000400000 */
[----:B------:R2:W4:Y:S01]  /*5720*/  MUFU.EX2 R138, R142 ;  /* 0x0000008e008a7308 */ /* 0x0005220000000800 */
[----:B---3--:R-:W-:Y:S01]  /*5730*/  @!P6 FMUL R134, R134, R134 ;  /* 0x000000868686e220 */ /* 0x008fe20000400000 */
[----:B------:R-:W-:Y:S01]  /*5740*/  FSETP.GEU.AND P6, PT, R146, -126, PT ;  /* 0xc2fc00009200780b */ /* 0x000fe20003fce000 */
[----:B------:R-:W-:Y:S01]  /*5750*/  FADD R145, R45, R76 ;  /* 0x0000004c2d917221 */ /* 0x000fe20000000000 */
[----:B------:R-:W-:Y:S01]  /*5760*/  FADD R143, R36, R69 ;  /* 0x00000045248f7221 */ /* 0x000fe20000000000 */
[----:B------:R-:W-:Y:S01]  /*5770*/  FADD R152, R53, R84 ;  /* 0x0000005435987221 */ /* 0x000fe20000000000 */
[----:B------:R-:W-:Y:S01]  /*5780*/  FADD R168, R75, R134 ;  /* 0x000000864ba87221 */ /* 0x000fe20000000000 */
[----:B------:R-:W-:Y:S01]  /*5790*/  FADD R155, R30, R145 ;  /* 0x000000911e9b7221 */ /* 0x000fe20000000000 */
[----:B------:R-:W3:Y:S01]  /*57a0*/  MUFU.EX2 R137, R137 ;  /* 0x0000008900897308 */ /* 0x000ee20000000800 */
[----:B-1----:R-:W-:Y:S01]  /*57b0*/  @!P3 FMUL R135, R135, R135 ;  /* 0x000000878787b220 */ /* 0x002fe20000400000 */
[----:B------:R-:W-:Y:S01]  /*57c0*/  FSETP.GEU.AND P3, PT, R139, -126, PT ;  /* 0xc2fc00008b00780b */ /* 0x000fe20003f6e000 */
[----:B--2---:R-:W-:Y:S01]  /*57d0*/  FADD R142, R28, R101 ;  /* 0x000000651c8e7221 */ /* 0x004fe20000000000 */
[----:B------:R-:W-:Y:S01]  /*57e0*/  FADD R164, R143, R152 ;  /* 0x000000988fa47221 */ /* 0x000fe20000000000 */
[----:B------:R-:W-:Y:S01]  /*57f0*/  FADD R143, R37, R108 ;  /* 0x0000006c258f7221 */ /* 0x000fe20000000000 */
[----:B------:R-:W-:Y:S01]  /*5800*/  FADD R152, R92, R133 ;  /* 0x000000855c987221 */ /* 0x000fe20000000000 */
[----:B------:R-:W-:Y:S01]  /*5810*/  @!P6 FMUL R146, R146, 0.5 ;  /* 0x3f0000009292e820 */ /* 0x000fe20000400000 */
[----:B------:R-:W-:Y:S01]  /*5820*/  FADD R156, R142, R147 ;  /* 0x000000938e9c7221 */ /* 0x000fe20000000000 */
[----:B------:R-:W-:Y:S01]  /*5830*/  FADD R30, R33, R64 ;  /* 0x00000040211e7221 */ /* 0x000fe20000000000 */
[----:B------:R-:W-:Y:S01]  /*5840*/  FADD R145, R49, R132 ;  /* 0x0000008431917221 */ /* 0x000fe20000000000 */
[----:B------:R1:W2:Y:S01]  /*5850*/  MUFU.EX2 R142, R146 ;  /* 0x00000092008e7308 */ /* 0x0002a20000000800 */
[----:B------:R-:W-:Y:S01]  /*5860*/  FADD R161, R143, R152 ;  /* 0x000000988fa17221 */ /* 0x000fe20000000000 */
[----:B------:R-:W-:Y:S01]  /*5870*/  FADD R143, R14, R81 ;  /* 0x000000510e8f7221 */ /* 0x000fe20000000000 */
[----:B------:R-:W-:Y:S01]  /*5880*/  FADD R157, R30, R145 ;  /* 0x000000911e9d7221 */ /* 0x000fe20000000000 */
[----:B------:R-:W-:Y:S01]  /*5890*/  @!P3 FMUL R139, R139, 0.5 ;  /* 0x3f0000008b8bb820 */ /* 0x000fe20000400000 */
[----:B------:R-:W-:Y:S01]  /*58a0*/  FADD R30, R140, R105 ;  /* 0x000000698c1e7221 */ /* 0x000fe20000000000 */
[----:B------:R-:W-:Y:S01]  /*58b0*/  FADD R147, R88, R129 ;  /* 0x0000008158937221 */ /* 0x000fe20000000000 */
[----:B------:R-:W-:Y:S01]  /*58c0*/  FADD R145, R17, R112 ;  /* 0x0000007011917221 */ /* 0x000fe20000000000 */
[----:B------:R-:W-:Y:S01]  /*58d0*/  FADD R152, R97, R136 ;  /* 0x0000008861987221 */ /* 0x000fe20000000000 */
[----:B-1----:R-:W-:Y:S01]  /*58e0*/  FADD R146, R56, R113 ;  /* 0x0000007138927221 */ /* 0x002fe20000000000 */
[----:B------:R-:W1:Y:S01]  /*58f0*/  MUFU.EX2 R139, R139 ;  /* 0x0000008b008b7308 */ /* 0x000e620000000800 */
[----:B----4-:R-:W-:Y:S01]  /*5900*/  @!P4 FMUL R138, R138, R138 ;  /* 0x0000008a8a8ac220 */ /* 0x010fe20000400000 */
[----:B------:R-:W-:Y:S01]  /*5910*/  FSETP.GEU.AND P4, PT, R141, -126, PT ;  /* 0xc2fc00008d00780b */ /* 0x000fe20003f8e000 */
[----:B---3--:R-:W-:Y:S01]  /*5920*/  @!P5 FMUL R137, R137, R137 ;  /* 0x000000898989d220 */ /* 0x008fe20000400000 */
[----:B------:R-:W-:Y:S01]  /*5930*/  FSETP.GEU.AND P5, PT, R26, -126, PT ;  /* 0xc2fc00001a00780b */ /* 0x000fe20003fae000 */
[----:B------:R-:W-:Y:S01]  /*5940*/  FADD R166, R143, R146 ;  /* 0x000000928fa67221 */ /* 0x000fe20000000000 */
[----:B------:R-:W-:Y:S01]  /*5950*/  FADD R30, R30, R147 ;  /* 0x000000931e1e7221 */ /* 0x000fe20000000000 */
[----:B--2---:R-:W-:Y:S01]  /*5960*/  @!P6 FMUL R142, R142, R142 ;  /* 0x0000008e8e8ee220 */ /* 0x004fe20000400000 */
[----:B------:R-:W-:Y:S01]  /*5970*/  FSETP.GEU.AND P6, PT, R150, -126, PT ;  /* 0xc2fc00009600780b */ /* 0x000fe20003fce000 */
[----:B------:R-:W-:Y:S01]  /*5980*/  FADD R145, R145, R152 ;  /* 0x0000009891917221 */ /* 0x000fe20000000000 */
[----:B------:R-:W-:Y:S01]  /*5990*/  FADD R143, R27, R94 ;  /* 0x0000005e1b8f7221 */ /* 0x000fe20000000000 */
[----:B------:R-:W-:Y:S01]  /*59a0*/  FADD R152, R59, R122 ;  /* 0x0000007a3b987221 */ /* 0x000fe20000000000 */
[----:B------:R-:W-:Y:S01]  /*59b0*/  FADD R147, R43, R110 ;  /* 0x0000006e2b937221 */ /* 0x000fe20000000000 */
[----:B------:R-:W-:Y:S01]  /*59c0*/  FADD R163, R78, R135 ;  /* 0x000000874ea37221 */ /* 0x000fe20000000000 */
[----:B------:R-:W-:Y:S01]  /*59d0*/  FADD R167, R83, R142 ;  /* 0x0000008e53a77221 */ /* 0x000fe20000000000 */
[----:B------:R-:W-:Y:S01]  /*59e0*/  FADD R169, R143, R152 ;  /* 0x000000988fa97221 */ /* 0x000fe20000000000 */
[----:B------:R-:W-:Y:S01]  /*59f0*/  FADD R176, R147, R168 ;  /* 0x000000a893b07221 */ /* 0x000fe20000000000 */
[----:B-1----:R-:W-:Y:S01]  /*5a00*/  @!P3 FMUL R139, R139, R139 ;  /* 0x0000008b8b8bb220 */ /* 0x002fe20000400000 */
[----:B------:R-:W-:Y:S01]  /*5a10*/  FSETP.GEU.AND P3, PT, R15, -126, PT ;  /* 0xc2fc00000f00780b */ /* 0x000fe20003f6e000 */
[----:B------:R-:W-:Y:S01]  /*5a20*/  FADD R143, R144, R91 ;  /* 0x0000005b908f7221 */ /* 0x000fe20000000000 */
[----:B------:R-:W-:Y:S01]  /*5a30*/  FADD R168, R62, R119 ;  /* 0x000000773ea87221 */ /* 0x000fe20000000000 */
[----:B------:R-:W-:Y:S01]  /*5a40*/  FADD R152, R46, R107 ;  /* 0x0000006b2e987221 */ /* 0x000fe20000000000 */
[----:B------:R-:W-:Y:S01]  /*5a50*/  @!P4 FMUL R141, R141, 0.5 ;  /* 0x3f0000008d8dc820 */ /* 0x000fe20000400000 */
[----:B------:R-:W-:Y:S01]  /*5a60*/  @!P6 FMUL R150, R150, 0.5 ;  /* 0x3f0000009696e820 */ /* 0x000fe20000400000 */
[----:B------:R-:W-:Y:S01]  /*5a70*/  FADD R171, R143, R168 ;  /* 0x000000a88fab7221 */ /* 0x000fe20000000000 */
[----:B------:R-:W-:Y:S01]  /*5a80*/  FADD R178, R152, R163 ;  /* 0x000000a398b27221 */ /* 0x000fe20000000000 */
[----:B------:R-:W-:Y:S01]  /*5a90*/  FADD R143, R47, R114 ;  /* 0x000000722f8f7221 */ /* 0x000fe20000000000 */
[----:B------:R-:W-:Y:S01]  /*5aa0*/  FADD R152, R79, R138 ;  /* 0x0000008a4f987221 */ /* 0x000fe20000000000 */
[----:B------:R-:W-:Y:S01]  /*5ab0*/  @!P5 FMUL R26, R26, 0.5 ;  /* 0x3f0000001a1ad820 */ /* 0x000fe20000400000 */
[----:B------:R-:W1:Y:S01]  /*5ac0*/  MUFU.EX2 R146, R141 ;  /* 0x0000008d00927308 */ /* 0x000e620000000800 */
[----:B------:R-:W-:Y:S01]  /*5ad0*/  FADD R147, R31, R98 ;  /* 0x000000621f937221 */ /* 0x000fe20000000000 */
[----:B------:R-:W-:Y:S01]  /*5ae0*/  @!P3 FMUL R15, R15, 0.5 ;  /* 0x3f0000000f0fb820 */ /* 0x000fe20000400000 */
[----:B------:R-:W-:Y:S01]  /*5af0*/  FADD R175, R143, R152 ;  /* 0x000000988faf7221 */ /* 0x000fe20000000000 */
[----:B------:R-:W-:Y:S01]  /*5b00*/  FADD R163, R66, R123 ;  /* 0x0000007b42a37221 */ /* 0x000fe20000000000 */
[----:B------:R-:W-:Y:S01]  /*5b10*/  FADD R172, R147, R170 ;  /* 0x000000aa93ac7221 */ /* 0x000fe20000000000 */
[----:B------:R-:W-:Y:S01]  /*5b20*/  FADD R147, R50, R111 ;  /* 0x0000006f32937221 */ /* 0x000fe20000000000 */
[----:B------:R-:W-:Y:S01]  /*5b30*/  FADD R168, R82, R137 ;  /* 0x0000008952a87221 */ /* 0x000fe20000000000 */
[----:B------:R2:W3:Y:S01]  /*5b40*/  MUFU.EX2 R141, R26 ;  /* 0x0000001a008d7308 */ /* 0x0004e20000000800 */
[----:B------:R-:W-:Y:S01]  /*5b50*/  FADD R152, R51, R118 ;  /* 0x0000007633987221 */ /* 0x000fe20000000000 */
[----:B------:R-:W-:Y:S01]  /*5b60*/  FADD R165, R67, R130 ;  /* 0x0000008243a57221 */ /* 0x000fe20000000000 */
[----:B------:R-:W-:Y:S01]  /*5b70*/  FADD R180, R147, R168 ;  /* 0x000000a893b47221 */ /* 0x000fe20000000000 */
[----:B------:R-:W-:Y:S01]  /*5b80*/  FADD R147, R38, R99 ;  /* 0x0000006326937221 */ /* 0x000fe20000000000 */
[----:B------:R-:W-:Y:S01]  /*5b90*/  FADD R168, R70, R131 ;  /* 0x0000008346a87221 */ /* 0x000fe20000000000 */
[----:B------:R-:W-:Y:S01]  /*5ba0*/  FADD R170, R86, R139 ;  /* 0x0000008b56aa7221 */ /* 0x000fe20000000000 */
[----:B------:R-:W-:Y:S01]  /*5bb0*/  @!P1 FMUL R148, R148, R148 ;  /* 0x0000009494949220 */ /* 0x000fe20000400000 */
[----:B------:R-:W4:Y:S01]  /*5bc0*/  MUFU.EX2 R150, R150 ;  /* 0x0000009600967308 */ /* 0x000f220000000800 */
[----:B--2---:R-:W-:Y:S01]  /*5bd0*/  FADD R26, R34, R95 ;  /* 0x0000005f221a7221 */ /* 0x004fe20000000000 */
[----:B------:R-:W-:Y:S01]  /*5be0*/  @!P2 FMUL R127, R127, R127 ;  /* 0x0000007f7f7fa220 */ /* 0x000fe20000400000 */
[----:B-1----:R-:W-:Y:S01]  /*5bf0*/  @!P4 FMUL R146, R146, R146 ;  /* 0x000000929292c220 */ /* 0x002fe20000400000 */
[----:B------:R-:W-:Y:S01]  /*5c00*/  FADD R177, R152, R167 ;  /* 0x000000a798b17221 */ /* 0x000fe20000000000 */
[----:B------:R-:W-:Y:S01]  /*5c10*/  FADD R173, R26, R163 ;  /* 0x000000a31aad7221 */ /* 0x000fe20000000000 */
[----:B------:R-:W-:Y:S01]  /*5c20*/  FADD R26, R35, R102 ;  /* 0x00000066231a7221 */ /* 0x000fe20000000000 */
[----:B------:R-:W-:Y:S01]  /*5c30*/  FADD R163, R54, R115 ;  /* 0x0000007336a37221 */ /* 0x000fe20000000000 */
[----:B------:R1:W2:Y:S01]  /*5c40*/  MUFU.EX2 R143, R15 ;  /* 0x0000000f008f7308 */ /* 0x0002a20000000800 */
[----:B---3--:R-:W-:Y:S01]  /*5c50*/  @!P5 FMUL R141, R141, R141 ;  /* 0x0000008d8d8dd220 */ /* 0x008fe20000400000 */
[----:B------:R-:W-:Y:S01]  /*5c60*/  FADD R174, R26, R165 ;  /* 0x000000a51aae7221 */ /* 0x000fe20000000000 */
[----:B------:R-:W-:Y:S01]  /*5c70*/  FADD R167, R147, R168 ;  /* 0x000000a893a77221 */ /* 0x000fe20000000000 */
[----:B------:R-:W-:Y:S01]  /*5c80*/  FADD R182, R163, R170 ;  /* 0x000000aaa3b67221 */ /* 0x000fe20000000000 */
[----:B------:R-:W-:Y:S01]  /*5c90*/  FADD R168, R71, R146 ;  /* 0x0000009247a87221 */ /* 0x000fe20000000000 */
[----:B------:R-:W-:Y:S01]  /*5ca0*/  FADD R147, R55, R148 ;  /* 0x0000009437937221 */ /* 0x000fe20000000000 */
[----:B------:R-:W-:Y:S01]  /*5cb0*/  FADD R26, R42, R103 ;  /* 0x000000672a1a7221 */ /* 0x000fe20000000000 */
[----:B------:R-:W-:Y:S01]  /*5cc0*/  FADD R163, R74, R141 ;  /* 0x0000008d4aa37221 */ /* 0x000fe20000000000 */
[----:B----4-:R-:W-:Y:S01]  /*5cd0*/  @!P6 FMUL R150, R150, R150 ;  /* 0x000000969696e220 */ /* 0x010fe20000400000 */
[----:B-1----:R-:W-:Y:S01]  /*5ce0*/  FADD R15, R39, R106 ;  /* 0x0000006a270f7221 */ /* 0x002fe20000000000 */
[----:B------:R-:W-:Y:S01]  /*5cf0*/  FADD R152, R58, R127 ;  /* 0x0000007f3a987221 */ /* 0x000fe20000000000 */
[----:B------:R-:W-:Y:S01]  /*5d00*/  FADD R26, R26, R163 ;  /* 0x000000a31a1a7221 */ /* 0x000fe20000000000 */
[----:B------:R-:W-:Y:S01]  /*5d10*/  FADD R170, R87, R150 ;  /* 0x0000009657aa7221 */ /* 0x000fe20000000000 */
[----:B------:R-:W-:Y:S01]  /*5d20*/  FADD R15, R15, R168 ;  /* 0x000000a80f0f7221 */ /* 0x000fe20000000000 */
[----:B------:R-:W-:Y:S01]  /*5d30*/  FADD R169, R169, R176 ;  /* 0x000000b0a9a97221 */ /* 0x000fe20000000000 */
[----:B------:R-:W-:Y:S01]  /*5d40*/  FADD R171, R171, R178 ;  /* 0x000000b2abab7221 */ /* 0x000fe20000000000 */
[----:B--2---:R-:W-:Y:S01]  /*5d50*/  @!P3 FMUL R143, R143, R143 ;  /* 0x0000008f8f8fb220 */ /* 0x004fe20000400000 */
        /* <DEDUP_REMOVED lines=28> */
[----:B------:R-:W-:Y:S01]  /*5f20*/  F2FP.BF16.F32.PACK_AB R26, R25, R22 ;  /* 0x00000016191a723e */ /* 0x000fe200000010ff */
[----:B------:R-:W-:Y:S01]  /*5f30*/  FADD R149, R149, R166 ;  /* 0x000000a695957221 */ /* 0x000fe20000000000 */
[----:B------:R-:W-:Y:S01]  /*5f40*/  F2FP.BF16.F32.PACK_AB R28, R28, R29 ;  /* 0x0000001d1c1c723e */ /* 0x000fe200000010ff */
[----:B------:R-:W-:Y:S01]  /*5f50*/  FADD R154, R151, R154 ;  /* 0x0000009a979a7221 */ /* 0x000fe20000000000 */
[----:B------:R-:W-:-:S02]  /*5f60*/  F2FP.BF16.F32.PACK_AB R25, R144, R27 ;  /* 0x0000001b9019723e */ /* 0x000fc400000010ff */
[----:B------:R-:W-:Y:S01]  /*5f70*/  F2FP.BF16.F32.PACK_AB R30, R140, R33 ;  /* 0x000000218c1e723e */ /* 0x000fe200000010ff */
[----:B------:R-:W-:Y:S01]  /*5f80*/  FADD R15, R149, R154 ;  /* 0x0000009a950f7221 */ /* 0x000fe20000000000 */
[----:B------:R-:W-:Y:S02]  /*5f90*/  F2FP.BF16.F32.PACK_AB R27, R34, R31 ;  /* 0x0000001f221b723e */ /* 0x000fe400000010ff */
[----:B------:R-:W-:Y:S02]  /*5fa0*/  F2FP.BF16.F32.PACK_AB R29, R38, R35 ;  /* 0x00000023261d723e */ /* 0x000fe400000010ff */
[----:B------:R-:W-:Y:S02]  /*5fb0*/  F2FP.BF16.F32.PACK_AB R33, R46, R43 ;  /* 0x0000002b2e21723e */ /* 0x000fe400000010ff */
[----:B------:R-:W-:Y:S02]  /*5fc0*/  F2FP.BF16.F32.PACK_AB R34, R44, R21 ;  /* 0x000000152c22723e */ /* 0x000fe400000010ff */
[----:B------:R-:W-:-:S02]  /*5fd0*/  F2FP.BF16.F32.PACK_AB R35, R50, R47 ;  /* 0x0000002f3223723e */ /* 0x000fc400000010ff */
[----:B------:R-:W-:Y:S02]  /*5fe0*/  F2FP.BF16.F32.PACK_AB R36, R37, R36 ;  /* 0x000000242524723e */ /* 0x000fe400000010ff */
        /* <DEDUP_REMOVED lines=14> */
[----:B------:R-:W-:Y:S01]  /*60d0*/  F2FP.BF16.F32.PACK_AB R38, R17, R14 ;  /* 0x0000000e1126723e */ /* 0x000fe200000010ff */
[----:B------:R-:W-:Y:S01]  /*60e0*/  IMAD.MOV.U32 R17, RZ, RZ, 0x2 ;  /* 0x00000002ff117424 */ /* 0x000fe200078e00ff */
        /* <DEDUP_REMOVED lines=34> */
[----:B------:R-:W-:-:S07]  /*6310*/  SHF.L.U32 R21, RZ, 0x1f, RZ ;  /* 0x0000001fff157819 */ /* 0x000fce00000006ff */
.L_x_23:
[----:B-1----:R1:W2:Y:S02]  /*6320*/  SYNCS.PHASECHK.TRANS64.TRYWAIT P1, [R2+URZ+0x11008], R21 ;  /* 0x01100815020075a7 */ /* 0x0022a4000802017f */
[----:B--2---:R-:W-:Y:S05]  /*6330*/  @!P1 NANOSLEEP.SYNCS 0x989680 ;  /* 0x009896800000995d */ /* 0x004fea0003900000 */
[----:B------:R-:W2:Y:S02]  /*6340*/  @!P1 SYNCS.PHASECHK.TRANS64 P1, [R2+URZ+0x11008], R21 ;  /* 0x01100815020095a7 */ /* 0x000ea4000802007f */
[----:B--2---:R-:W-:Y:S05]  /*6350*/  @!P1 BRA `(.L_x_23) ;  /* 0xfffffffc00f09947 */ /* 0x004fea000383ffff */
[----:B------:R-:W-:Y:S01]  /*6360*/  UIADD3 UR6, UR14, 0x400, URZ ;  /* 0x000004000e067890 */ /* 0x000fe2000fffe03f */
[----:B------:R-:W-:Y:S01]  /*6370*/  WARPGROUP.ARRIVE ;  /* 0x00000000000079c5 */ /* 0x000fe20000000000 */
[----:B------:R-:W-:Y:S01]  /*6380*/  UMOV UR7, 0x80000020 ;  /* 0x8000002000077882 */ /* 0x000fe20000000000 */
[----:B------:R-:W-:Y:S01]  /*6390*/  ISETP.GE.AND P1, PT, R20, 0x3, PT ;  /* 0x000000031400780c */ /* 0x000fe20003f26270 */
[----:B------:R-:W-:Y:S01]  /*63a0*/  VIADD R12, R12, 0x100 ;  /* 0x000001000c0c7836 */ /* 0x000fe20000000000 */
[----:B------:R-:W-:Y:S01]  /*63b0*/  IADD3 R14, R2, 0x11020, RZ ;  /* 0x00011020020e7810 */ /* 0x000fe20007ffe0ff */
[----:B------:R-:W-:-:S03]  /*63c0*/  VIADD R20, R20, 0xffffffff ;  /* 0xffffffff14147836 */ /* 0x000fc60000000000 */
[----:B------:R-:W-:Y:S01]  /*63d0*/  HGMMA.64x32x16.F32.BF16 R152, R24, gdesc[UR4].tnspB, RZ, !UPT, gsb0 ;  /* 0x4060000418987df0 */ /* 0x000fe2000c0018ff */
[----:B------:R-:W-:Y:S01]  /*63e0*/  UIADD3 UR6, UR14, 0x440, URZ ;  /* 0x000004400e067890 */ /* 0x000fe2000fffe03f */
[----:B-1----:R-:W-:Y:S01]  /*63f0*/  PRMT R21, RZ, 0x654, R14 ;  /* 0x00000654ff157816 */ /* 0x002fe2000000000e */
[----:B------:R-:W-:Y:S01]  /*6400*/  UMOV UR7, 0x80000020 ;  /* 0x8000002000077882 */ /* 0x000fe20000000000 */
[----:B------:R-:W-:Y:S02]  /*6410*/  WARPGROUP.DEPBAR.LE gsb0, 0x0 ;  /* 0x00008000000079c5 */ /* 0x000fe40000010000 */
[----:B------:R-:W-:-:S06]  /*6420*/  WARPGROUP.ARRIVE ;  /* 0x00000000000079c5 */ /* 0x000fcc0000000000 */
[----:B------:R-:W-:Y:S01]  /*6430*/  HGMMA.64x32x16.F32.BF16 R152, R28, gdesc[UR4].tnspB, R152, gsb0 ;  /* 0x406000041c987df0 */ /* 0x000fe20008001898 */
[----:B------:R-:W-:Y:S01]  /*6440*/  UIADD3 UR6, UR14, 0x480, URZ ;  /* 0x000004800e067890 */ /* 0x000fe2000fffe03f */
        /* <DEDUP_REMOVED lines=68> */
[----:B------:R-:W-:Y:S03]  /*6890*/  HGMMA.64x32x16.F32.BF16 R152, R84, gdesc[UR4].tnspB, R152, gsb0 ;  /* 0x4060000454987df0 */ /* 0x000fe60008001898 */
[----:B------:R-:W-:Y:S02]  /*68a0*/  WARPGROUP.DEPBAR.LE gsb0, 0x0 ;  /* 0x00008000000079c5 */ /* 0x000fe40000010000 */
[----:B------:R1:W-:Y:S01]  /*68b0*/  SYNCS.ARRIVE.TRANS64.RED.A1T0 RZ, [R21+URZ], RZ ;  /* 0x000000ff15ff79a7 */ /* 0x0003e2000810043f */
[----:B------:R-:W-:Y:S05]  /*68c0*/  @!P1 BRA `(.L_x_24) ;  /* 0x0000004c00589947 */ /* 0x000fea0003800000 */
[----:B------:R-:W-:Y:S01]  /*68d0*/  MOV R23, R18 ;  /* 0x0000001200177202 */ /* 0x000fe20000000f00 */
[----:B-1----:R-:W-:Y:S01]  /*68e0*/  IMAD.MOV.U32 R21, RZ, RZ, R19 ;  /* 0x000000ffff157224 */ /* 0x002fe200078e0013 */
[----:B------:R-:W-:Y:S01]  /*68f0*/  MOV R7, 0x1 ;  /* 0x0000000100077802 */ /* 0x000fe20000000f00 */
[----:B------:R-:W-:Y:S01]  /*6900*/  IMAD.MOV.U32 R17, RZ, RZ, 0x2 ;  /* 0x00000002ff117424 */ /* 0x000fe200078e00ff */
[----:B------:R-:W-:Y:S01]  /*6910*/  ULDC.64 UR22, c[0x0][0x198] ;  /* 0x0000660000167ab9 */ /* 0x000fe20000000a00 */
[----:B------:R-:W-:-:S07]  /*6920*/  IMAD.MOV.U32 R4, RZ, RZ, RZ ;  /* 0x000000ffff047224 */ /* 0x000fce00078e00ff */
.L_x_36:
[C---:B------:R-:W-:Y:S01]  /*6930*/  ISETP.GT.AND P1, PT, R20.reuse, 0x2, PT ;  /* 0x000000021400780c */ /* 0x040fe20003f24270 */
[----:B------:R-:W-:Y:S01]  /*6940*/  VIADD R20, R20, 0xffffffff ;  /* 0xffffffff14147836 */ /* 0x000fe20000000000 */
[----:B------:R-:W-:Y:S02]  /*6950*/  LEA R19, R17, R2, 0x3 ;  /* 0x0000000211137211 */ /* 0x000fe400078e18ff */
[----:B------:R-:W-:-:S09]  /*6960*/  SHF.L.U32 R18, R4, 0x1f, RZ ;  /* 0x0000001f04127819 */ /* 0x000fd200000006ff */
.L_x_25:
[----:B-1----:R1:W2:Y:S02]  /*6970*/  SYNCS.PHASECHK.TRANS64.TRYWAIT P2, [R19+URZ+0x11000], R18 ;  /* 0x01100012130075a7 */ /* 0x0022a4000804017f */
[----:B--2---:R-:W-:Y:S05]  /*6980*/  @!P2 NANOSLEEP.SYNCS 0x989680 ;  /* 0x009896800000a95d */ /* 0x004fea0003900000 */
[----:B------:R-:W2:Y:S02]  /*6990*/  @!P2 SYNCS.PHASECHK.TRANS64 P2, [R19+URZ+0x11000], R18 ;  /* 0x011000121300a5a7 */ /* 0x000ea4000804007f */
[----:B--2---:R-:W-:Y:S05]  /*69a0*/  @!P2 BRA `(.L_x_25) ;  /* 0xfffffffc00f0a947 */ /* 0x004fea000383ffff */
[----:B------:R-:W-:Y:S05]  /*69b0*/  WARPSYNC.ALL ;  /* 0x0000000000007948 */ /* 0x000fea0003800000 */
[----:B------:R-:W-:Y:S01]  /*69c0*/  R2UR UR6, R17 ;  /* 0x00000000110672ca */ /* 0x000fe200000e0000 */
[----:B------:R-:W-:Y:S01]  /*69d0*/  WARPGROUP.ARRIVE ;  /* 0x00000000000079c5 */ /* 0x000fe20000000000 */
[----:B------:R-:W-:Y:S01]  /*69e0*/  UMOV UR7, 0x80000020 ;  /* 0x8000002000077882 */ /* 0x000fe20000000000 */
[----:B------:R-:W-:Y:S01]  /*69f0*/  UMOV UR19, 0x80000020 ;  /* 0x8000002000137882 */ /* 0x000fe20000000000 */
[----:B------:R-:W-:-:S09]  /*6a00*/  ISETP.NE.AND P2, PT, R10, RZ, PT ;  /* 0x000000ff0a00720c */ /* 0x000fd20003f45270 */
[----:B------:R-:W-:-:S04]  /*6a10*/  ULEA UR6, UR6, UR20, 0xa ;  /* 0x0000001406067291 */ /* 0x000fc8000f8e503f */
[----:B------:R-:W-:-:S05]  /*6a20*/  UIADD3 UR18, UR6, 0x2, URZ ;  /* 0x0000000206127890 */ /* 0x000fca000fffe03f */
[----:B------:R-:W-:Y:S03]  /*6a30*/  HGMMA.64x256x16.F32.BF16 R24, gdesc[UR4], RZ, !UPT, gsb0 ;  /* 0x03e00000041879f0 */ /* 0x000fe6000c0018ff */
[----:B------:R-:W-:Y:S02]  /*6a40*/  WARPGROUP.DEPBAR.LE gsb0, 0x0 ;  /* 0x00008000000079c5 */ /* 0x000fe40000010000 */
[----:B------:R-:W-:-:S15]  /*6a50*/  WARPGROUP.ARRIVE ;  /* 0x00000000000079c5 */ /* 0x000fde0000000000 */
[----:B------:R-:W-:-:S08]  /*6a60*/  NOP ;  /* 0x0000000000007918 */ /* 0x000fd00000000000 */
[----:B------:R-:W-:Y:S03]  /*6a70*/  HGMMA.64x256x16.F32.BF16 R24, gdesc[UR16], R24, gsb0 ;  /* 0x03e00000101879f0 */ /* 0x000fe60008001818 */
[----:B------:R-:W-:Y:S02]  /*6a80*/  WARPGROUP.DEPBAR.LE gsb0, 0x0 ;  /* 0x00008000000079c5 */ /* 0x000fe40000010000 */
[----:B------:R-:W-:Y:S05]  /*6a90*/  @P2 BRA `(.L_x_26) ;  /* 0x00000000008c2947 */ /* 0x000fea0003800000 */
[----:B------:R-:W-:-:S13]  /*6aa0*/  ISETP.LT.OR P3, PT, R8, 0x1, !P0 ;  /* 0x000000010800780c */ /* 0x000fda0004761670 */
[----:B------:R-:W-:Y:S05]  /*6ab0*/  @P3 BRA `(.L_x_27) ;  /* 0x0000000000803947 */ /* 0x000fea0003800000 */
[----:B------:R-:W-:Y:S01]  /*6ac0*/  ISETP.NE.AND P4, PT, R0, RZ, PT ;  /* 0x000000ff0000720c */ /* 0x000fe20003f85270 */
[----:B-1----:R-:W-:Y:S01]  /*6ad0*/  IMAD R18, R5, 0x8, R2 ;  /* 0x0000000805127824 */ /* 0x002fe200078e0202 */
[----:B------:R-:W-:-:S11]  /*6ae0*/  SHF.L.U32 R19, R6, 0x1f, RZ ;  /* 0x0000001f06137819 */ /* 0x000fd600000006ff */
.L_x_28:
[----:B-1----:R1:W2:Y:S02]  /*6af0*/  SYNCS.PHASECHK.TRANS64.TRYWAIT P3, [R18+URZ+0x11020], R19 ;  /* 0x01102013120075a7 */ /* 0x0022a4000806017f */
[----:B--2---:R-:W-:Y:S05]  /*6b00*/  @!P3 NANOSLEEP.SYNCS 0x989680 ;  /* 0x009896800000b95d */ /* 0x004fea0003900000 */
[----:B------:R-:W2:Y:S02]  /*6b10*/  @!P3 SYNCS.PHASECHK.TRANS64 P3, [R18+URZ+0x11020], R19 ;  /* 0x011020131200b5a7 */ /* 0x000ea4000806007f */
[----:B--2---:R-:W-:Y:S05]  /*6b20*/  @!P3 BRA `(.L_x_28) ;  /* 0xfffffffc00f0b947 */ /* 0x004fea000383ffff */
[----:B------:R-:W-:Y:S05]  /*6b30*/  @P4 BRA `(.L_x_29) ;  /* 0x0000000000144947 */ /* 0x000fea0003800000 */
[----:B------:R-:W-:Y:S01]  /*6b40*/  LOP3.LUT P3, RZ, R16, 0x1f, RZ, 0xc0, !PT ;  /* 0x0000001f10ff7812 */ /* 0x000fe2000786c0ff */
[----:B-1----:R-:W-:-:S04]  /*6b50*/  IMAD.MOV.U32 R19, RZ, RZ, 0x4000 ;  /* 0x00004000ff137424 */ /* 0x002fc800078e00ff */
[----:B------:R2:W-:Y:S08]  /*6b60*/  SYNCS.ARRIVE.TRANS64 RZ, [R18+URZ+0x11000], R19 ;  /* 0x0110001312ff79a7 */ /* 0x0005f0000800003f */
[----:B------:R-:W-:Y:S05]  /*6b70*/  @!P3 BRA `(.L_x_29) ;  /* 0x000000000004b947 */ /* 0x000fea0003800000 */
[----:B------:R-:W-:Y:S01]  /*6b80*/  BPT.TRAP 0x1 ;  /* 0x000000040000795c */ /* 0x000fe20000300000 */
.L_x_29:
[----:B-12---:R-:W-:Y:S01]  /*6b90*/  LEA R19, R5, R2, 0xe ;  /* 0x0000000205137211 */ /* 0x006fe200078e70ff */
[----:B------:R-:W-:Y:S01]  /*6ba0*/  UIADD3 UR6, UP0, UR22, 0x1f0, URZ ;  /* 0x000001f016067890 */ /* 0x000fe2000ff1e03f */
[----:B------:R-:W-:Y:S01]  /*6bb0*/  R2UR UR35, R9 ;  /* 0x00000000092372ca */ /* 0x000fe200000e0000 */
[----:B------:R-:W-:Y:S01]  /*6bc0*/  UMOV UR8, 0x0 ;  /* 0x0000000000087882 */ /* 0x000fe20000000000 */
[----:B------:R-:W-:Y:S01]  /*6bd0*/  R2UR UR33, R18 ;  /* 0x00000000122172ca */ /* 0x000fe200000e0000 */
[----:B------:R-:W-:Y:S01]  /*6be0*/  UIADD3.X UR7, URZ, UR23, URZ, UP0, !UPT ;  /* 0x000000173f077290 */ /* 0x000fe200087fe43f */
[----:B------:R-:W-:Y:S01]  /*6bf0*/  R2UR UR32, R19 ;  /* 0x00000000132072ca */ /* 0x000fe200000e0000 */
[----:B------:R-:W-:Y:S01]  /*6c00*/  UMOV UR9, 0x10000000 ;  /* 0x1000000000097882 */ /* 0x000fe20000000000 */
[----:B------:R-:W-:Y:S01]  /*6c10*/  UMOV UR34, URZ ;  /* 0x0000003f00227c82 */ /* 0x000fe20008000000 */
[----:B------:R-:W-:-:S05]  /*6c20*/  VIADD R5, R5, 0x1 ;  /* 0x0000000105057836 */ /* 0x000fca0000000000 */
[C---:B------:R-:W-:Y:S01]  /*6c30*/  ISETP.NE.AND P3, PT, R5.reuse, 0x4, PT ;  /* 0x000000040500780c */ /* 0x040fe20003f65270 */
[----:B------:R-:W-:Y:S02]  /*6c40*/  USHF.L.U32 UR35, UR35, 0x8, URZ ;  /* 0x0000000823237899 */ /* 0x000fe4000800063f */
[----:B------:R-:W-:Y:S01]  /*6c50*/  UIADD3 UR33, UR33, 0x11000, URZ ;  /* 0x0001100021217890 */ /* 0x000fe2000fffe03f */
[----:B------:R-:W-:Y:S01]  /*6c60*/  SEL R19, RZ, 0x1, P3 ;  /* 0x00000001ff137807 */ /* 0x000fe20001800000 */
[----:B------:R-:W-:Y:S01]  /*6c70*/  UIADD3 UR32, UR32, 0x1000, URZ ;  /* 0x0000100020207890 */ /* 0x000fe2000fffe03f */
[----:B------:R-:W-:Y:S02]  /*6c80*/  SEL R5, R5, RZ, P3 ;  /* 0x000000ff05057207 */ /* 0x000fe40001800000 */
[----:B------:R-:W-:-:S06]  /*6c90*/  LOP3.LUT R6, R6, R19, RZ, 0x3c, !PT ;  /* 0x0000001306067212 */ /* 0x000fcc00078e3cff */
[----:B------:R2:W-:Y:S02]  /*6ca0*/  UTMALDG.4D [UR32], [UR6], desc[UR8] ;  /* 0x00000820060075b4 */ /* 0x0005e40008019000 */
[----:B--2---:R-:W-:Y:S01]  /*6cb0*/  NOP ;  /* 0x0000000000007918 */ /* 0x004fe20000000000 */
.L_x_27:
[----:B------:R-:W-:-:S07]  /*6cc0*/  VIADD R8, R8, 0xffffffff ;  /* 0xffffffff08087836 */ /* 0x000fce0000000000 */
.L_x_26:
[----:B------:R-:W-:Y:S01]  /*6cd0*/  IADD3 R17, R17, 0x1, RZ ;  /* 0x0000000111117810 */ /* 0x000fe20007ffe0ff */
[----:B------:R-:W-:Y:S05]  /*6ce0*/  WARPSYNC.ALL ;  /* 0x0000000000007948 */ /* 0x000fea0003800000 */
[----:B------:R-:W-:-:S04]  /*6cf0*/  ISETP.NE.AND P3, PT, R17, 0x4, PT ;  /* 0x000000041100780c */ /* 0x000fc80003f65270 */
[----:B-1----:R-:W-:Y:S02]  /*6d00*/  SEL R19, RZ, 0x1, P3 ;  /* 0x00000001ff137807 */ /* 0x002fe40001800000 */
[----:B------:R-:W-:Y:S02]  /*6d10*/  SEL R17, R17, RZ, P3 ;  /* 0x000000ff11117207 */ /* 0x000fe40001800000 */
[----:B------:R-:W-:Y:S02]  /*6d20*/  LOP3.LUT R4, R4, R19, RZ, 0x3c, !PT ;  /* 0x0000001304047212 */ /* 0x000fe400078e3cff */
[----:B------:R-:W-:Y:S01]  /*6d30*/  FMNMX R18, R24, R23, !PT ;  /* 0x0000001718127209 */ /* 0x000fe20007800000 */
[----:B------:R-:W-:Y:S01]  /*6d40*/  ULDC UR6, c[0x0][0x604] ;  /* 0x0001810000067ab9 */ /* 0x000fe20000000800 */
[----:B------:R-:W-:Y:S02]  /*6d50*/  FMNMX R22, R26, R21, !PT ;  /* 0x000000151a167209 */ /* 0x000fe40007800000 */
[----:B------:R-:W-:-:S02]  /*6d60*/  FMNMX R19, R25, R18, !PT ;  /* 0x0000001219137209 */ /* 0x000fc40007800000 */
[----:B------:R-:W-:Y:S02]  /*6d70*/  FMNMX R169, R27, R22, !PT ;  /* 0x000000161ba97209 */ /* 0x000fe40007800000 */
[----:B------:R-:W-:Y:S02]  /*6d80*/  FMNMX R18, R28, R19, !PT ;  /* 0x000000131c127209 */ /* 0x000fe40007800000 */
[----:B------:R-:W-:Y:S02]  /*6d90*/  FMNMX R22, R30, R169, !PT ;  /* 0x000000a91e167209 */ /* 0x000fe40007800000 */
[----:B------:R-:W-:Y:S02]  /*6da0*/  FMNMX R19, R29, R18, !PT ;  /* 0x000000121d137209 */ /* 0x000fe40007800000 */
        /* <DEDUP_REMOVED lines=121> */
[----:B------:R-:W-:Y:S01]  /*7540*/  LEA R174, R17, R2, 0x3 ;  /* 0x0000000211ae7211 */ /* 0x000fe200078e18ff */
[----:B------:R-:W1:Y:S04]  /*7550*/  SHFL.BFLY PT, R19, R22, 0x1, 0x1f ;  /* 0x0c201f0016137f89 */ /* 0x000e6800000e0000 */
[----:B------:R-:W2:Y:S01]  /*7560*/  SHFL.BFLY PT, R171, R168, 0x1, 0x1f ;  /* 0x0c201f00a8ab7f89 */ /* 0x000ea200000e0000 */
[----:B-1----:R-:W-:-:S02]  /*7570*/  FMNMX R169, R22, R19, !PT ;  /* 0x0000001316a97209 */ /* 0x002fc40007800000 */
[----:B--2---:R-:W-:-:S03]  /*7580*/  FMNMX R171, R168, R171, !PT ;  /* 0x000000aba8ab7209 */ /* 0x004fc60007800000 */
[----:B------:R-:W1:Y:S04]  /*7590*/  SHFL.BFLY PT, R18, R169, 0x2, 0x1f ;  /* 0x0c401f00a9127f89 */ /* 0x000e6800000e0000 */
[----:B------:R-:W2:Y:S01]  /*75a0*/  SHFL.BFLY PT, R170, R171, 0x2, 0x1f ;  /* 0x0c401f00abaa7f89 */ /* 0x000ea200000e0000 */
[----:B-1----:R-:W-:Y:S02]  /*75b0*/  FMNMX R18, R169, R18, !PT ;  /* 0x00000012a9127209 */ /* 0x002fe40007800000 */
[----:B--2---:R-:W-:Y:S02]  /*75c0*/  FMNMX R19, R171, R170, !PT ;  /* 0x000000aaab137209 */ /* 0x004fe40007800000 */
[----:B------:R-:W-:Y:S02]  /*75d0*/  FSETP.NEU.AND P3, PT, R18, -INF , PT ;  /* 0xff8000001200780b */ /* 0x000fe40003f6d000 */
[----:B------:R-:W-:-:S02]  /*75e0*/  FSETP.NEU.AND P4, PT, R19, -INF , PT ;  /* 0xff8000001300780b */ /* 0x000fc40003f8d000 */
[----:B------:R-:W-:Y:S02]  /*75f0*/  FSEL R172, R18, RZ, P3 ;  /* 0x000000ff12ac7208 */ /* 0x000fe40001800000 */
[----:B------:R-:W-:-:S03]  /*7600*/  FSEL R176, R19, RZ, P4 ;  /* 0x000000ff13b07208 */ /* 0x000fc60002000000 */
[----:B------:R-:W-:Y:S01]  /*7610*/  FADD R22, -R172, R23 ;  /* 0x00000017ac167221 */ /* 0x000fe20000000100 */
[C---:B------:R-:W-:Y:S02]  /*7620*/  IMAD R23, R7.reuse, 0x8, R14 ;  /* 0x0000000807177824 */ /* 0x040fe400078e020e */
[----:B------:R-:W-:Y:S01]  /*7630*/  FADD R21, -R176, R21 ;  /* 0x00000015b0157221 */ /* 0x000fe20000000100 */
[----:B------:R-:W-:Y:S02]  /*7640*/  VIADD R7, R7, 0x1 ;  /* 0x0000000107077836 */ /* 0x000fe40000000000 */
[----:B------:R-:W-:Y:S01]  /*7650*/  FMUL R22, R22, UR6 ;  /* 0x0000000616167c20 */ /* 0x000fe20008400000 */
[----:B------:R-:W-:Y:S01]  /*7660*/  FMUL R21, R21, UR6 ;  /* 0x0000000615157c20 */ /* 0x000fe20008400000 */
[----:B------:R-:W-:-:S03]  /*7670*/  PRMT R23, RZ, 0x654, R23 ;  /* 0x00000654ff177816 */ /* 0x000fc60000000017 */
[----:B------:R-:W-:Y:S02]  /*7680*/  FSETP.GEU.AND P3, PT, R22, -126, PT ;  /* 0xc2fc00001600780b */ /* 0x000fe40003f6e000 */
[----:B------:R-:W-:Y:S01]  /*7690*/  FSETP.GEU.AND P4, PT, R21, -126, PT ;  /* 0xc2fc00001500780b */ /* 0x000fe20003f8e000 */
[----:B------:R1:W-:Y:S02]  /*76a0*/  SYNCS.ARRIVE.TRANS64.RED.A1T0 RZ, [R23+URZ], RZ ;  /* 0x000000ff17ff79a7 */ /* 0x0003e4000810043f */
[----:B-1----:R-:W-:-:S08]  /*76b0*/  SHF.L.U32 R23, R4, 0x1f, RZ ;  /* 0x0000001f04177819 */ /* 0x002fd000000006ff */
[----:B------:R-:W-:Y:S02]  /*76c0*/  @!P3 FMUL R22, R22, 0.5 ;  /* 0x3f0000001616b820 */ /* 0x000fe40000400000 */
[----:B------:R-:W-:Y:S02]  /*76d0*/  @!P4 FMUL R21, R21, 0.5 ;  /* 0x3f0000001515c820 */ /* 0x000fe40000400000 */
[----:B------:R-:W1:Y:S08]  /*76e0*/  MUFU.EX2 R170, R22 ;  /* 0x0000001600aa7308 */ /* 0x000e700000000800 */
[----:B------:R-:W2:Y:S01]  /*76f0*/  MUFU.EX2 R168, R21 ;  /* 0x0000001500a87308 */ /* 0x000ea20000000800 */
[----:B-1----:R-:W-:Y:S01]  /*7700*/  @!P3 FMUL R170, R170, R170 ;  /* 0x000000aaaaaab220 */ /* 0x002fe20000400000 */
[----:B------:R-:W-:-:S03]  /*7710*/  ISETP.NE.AND P3, PT, R7, 0x4, PT ;  /* 0x000000040700780c */ /* 0x000fc60003f65270 */
[-C--:B------:R-:W-:Y:S01]  /*7720*/  FMUL R152, R152, R170.reuse ;  /* 0x000000aa98987220 */ /* 0x080fe20000400000 */
[-C--:B------:R-:W-:Y:S01]  /*7730*/  FMUL R153, R153, R170.reuse ;  /* 0x000000aa99997220 */ /* 0x080fe20000400000 */
[-C--:B------:R-:W-:Y:S01]  /*7740*/  FMUL R156, R156, R170.reuse ;  /* 0x000000aa9c9c7220 */ /* 0x080fe20000400000 */
[----:B------:R-:W-:Y:S01]  /*7750*/  FMUL R157, R157, R170 ;  /* 0x000000aa9d9d7220 */ /* 0x000fe20000400000 */
[----:B--2---:R-:W-:Y:S01]  /*7760*/  @!P4 FMUL R168, R168, R168 ;  /* 0x000000a8a8a8c220 */ /* 0x004fe20000400000 */
[-C--:B------:R-:W-:Y:S01]  /*7770*/  FMUL R160, R160, R170.reuse ;  /* 0x000000aaa0a07220 */ /* 0x080fe20000400000 */
[-C--:B------:R-:W-:Y:S01]  /*7780*/  FMUL R161, R161, R170.reuse ;  /* 0x000000aaa1a17220 */ /* 0x080fe20000400000 */
[-C--:B------:R-:W-:Y:S01]  /*7790*/  FMUL R164, R164, R170.reuse ;  /* 0x000000aaa4a47220 */ /* 0x080fe20000400000 */
[----:B------:R-:W-:Y:S01]  /*77a0*/  FMUL R165, R165, R170 ;  /* 0x000000aaa5a57220 */ /* 0x000fe20000400000 */
[-C--:B------:R-:W-:Y:S01]  /*77b0*/  FMUL R154, R154, R168.reuse ;  /* 0x000000a89a9a7220 */ /* 0x080fe20000400000 */
[-C--:B------:R-:W-:Y:S01]  /*77c0*/  FMUL R155, R155, R168.reuse ;  /* 0x000000a89b9b7220 */ /* 0x080fe20000400000 */
[-C--:B------:R-:W-:Y:S01]  /*77d0*/  FMUL R158, R158, R168.reuse ;  /* 0x000000a89e9e7220 */ /* 0x080fe20000400000 */
[-C--:B------:R-:W-:Y:S01]  /*77e0*/  FMUL R159, R159, R168.reuse ;  /* 0x000000a89f9f7220 */ /* 0x080fe20000400000 */
[-C--:B------:R-:W-:Y:S01]  /*77f0*/  FMUL R162, R162, R168.reuse ;  /* 0x000000a8a2a27220 */ /* 0x080fe20000400000 */
[-C--:B------:R-:W-:Y:S01]  /*7800*/  FMUL R163, R163, R168.reuse ;  /* 0x000000a8a3a37220 */ /* 0x080fe20000400000 */
[-C--:B------:R-:W-:Y:S01]  /*7810*/  FMUL R166, R166, R168.reuse ;  /* 0x000000a8a6a67220 */ /* 0x080fe20000400000 */
[----:B------:R-:W-:-:S07]  /*7820*/  FMUL R167, R167, R168 ;  /* 0x000000a8a7a77220 */ /* 0x000fce0000400000 */
.L_x_30:
[----:B-1----:R1:W2:Y:S02]  /*7830*/  SYNCS.PHASECHK.TRANS64.TRYWAIT P4, [R174+URZ+0x11000], R23 ;  /* 0x01100017ae0075a7 */ /* 0x0022a4000808017f */
[----:B--2---:R-:W-:Y:S05]  /*7840*/  @!P4 NANOSLEEP.SYNCS 0x989680 ;  /* 0x009896800000c95d */ /* 0x004fea0003900000 */
[----:B------:R-:W2:Y:S02]  /*7850*/  @!P4 SYNCS.PHASECHK.TRANS64 P4, [R174+URZ+0x11000], R23 ;  /* 0x01100017ae00c5a7 */ /* 0x000ea4000808007f */
[----:B--2---:R-:W-:Y:S05]  /*7860*/  @!P4 BRA `(.L_x_30) ;  /* 0xfffffffc00f0c947 */ /* 0x004fea000383ffff */
[----:B------:R-:W-:Y:S01]  /*7870*/  ULDC UR7, c[0x0][0x604] ;  /* 0x0001810000077ab9 */ /* 0x000fe20000000800 */
[----:B------:R-:W-:Y:S01]  /*7880*/  R2UR UR6, R17 ;  /* 0x00000000110672ca */ /* 0x000fe200000e0000 */
[----:B------:R-:W-:Y:S01]  /*7890*/  FMUL R22, R172, UR7 ;  /* 0x00000007ac167c20 */ /* 0x000fe20008400000 */
[----:B------:R-:W-:Y:S01]  /*78a0*/  FMUL R21, R176, UR7 ;  /* 0x00000007b0157c20 */ /* 0x000fe20008400000 */
[----:B------:R-:W-:Y:S01]  /*78b0*/  UMOV UR11, 0x80000020 ;  /* 0x80000020000b7882 */ /* 0x000fe20000000000 */
[----:B------:R-:W-:Y:S01]  /*78c0*/  SEL R7, R7, RZ, P3 ;  /* 0x000000ff07077207 */ /* 0x000fe20001800000 */
        /* <DEDUP_REMOVED lines=11> */
[--C-:B------:R-:W-:Y:S01]  /*7980*/  FFMA R32, R32, UR7, -R22.reuse ;  /* 0x0000000720207c23 */ /* 0x100fe20008000816 */
[--C-:B------:R-:W-:Y:S01]  /*7990*/  FFMA R33, R33, UR7, -R22.reuse ;  /* 0x0000000721217c23 */ /* 0x100fe20008000816 */
[--C-:B------:R-:W-:Y:S01]  /*79a0*/  FFMA R36, R36, UR7, -R22.reuse ;  /* 0x0000000724247c23 */ /* 0x100fe20008000816 */
[--C-:B------:R-:W-:Y:S01]  /*79b0*/  FFMA R37, R37, UR7, -R22.reuse ;  /* 0x0000000725257c23 */ /* 0x100fe20008000816 */
[--C-:B------:R-:W-:Y:S01]  /*79c0*/  FFMA R34, R34, UR7, -R21.reuse ;  /* 0x0000000722227c23 */ /* 0x100fe20008000815 */
[--C-:B------:R-:W-:Y:S01]  /*79d0*/  FFMA R35, R35, UR7, -R21.reuse ;  /* 0x0000000723237c23 */ /* 0x100fe20008000815 */
[--C-:B------:R-:W-:Y:S01]  /*79e0*/  FFMA R38, R38, UR7, -R21.reuse ;  /* 0x0000000726267c23 */ /* 0x100fe20008000815 */
[----:B------:R-:W-:Y:S01]  /*79f0*/  @!P5 FMUL R24, R24, 0.5 ;  /* 0x3f0000001818d820 */ /* 0x000fe20000400000 */
[--C-:B------:R-:W-:Y:S01]  /*7a00*/  FFMA R39, R39, UR7, -R21.reuse ;  /* 0x0000000727277c23 */ /* 0x100fe20008000815 */
[----:B------:R-:W-:Y:S01]  /*7a10*/  @!P4 FMUL R25, R25, 0.5 ;  /* 0x3f0000001919c820 */ /* 0x000fe20000400000 */
[--C-:B------:R-:W-:Y:S01]  /*7a20*/  FFMA R40, R40, UR7, -R22.reuse ;  /* 0x0000000728287c23 */ /* 0x100fe20008000816 */
[----:B------:R-:W-:Y:S01]  /*7a30*/  @!P6 FMUL R28, R28, 0.5 ;  /* 0x3f0000001c1ce820 */ /* 0x000fe20000400000 */
        /* <DEDUP_REMOVED lines=8> */
[----:B-1----:R-:W1:Y:S01]  /*7ac0*/  MUFU.EX2 R174, R25 ;  /* 0x0000001900ae7308 */ /* 0x002e620000000800 */
        /* <DEDUP_REMOVED lines=8> */
[----:B--2---:R-:W-:Y:S01]  /*7b50*/  @!P5 FMUL R169, R169, R169 ;  /* 0x000000a9a9a9d220 */ /* 0x004fe20000400000 */
[----:B------:R-:W-:Y:S01]  /*7b60*/  FSETP.GEU.AND P5, PT, R29, -126, PT ;  /* 0xc2fc00001d00780b */ /* 0x000fe20003fae000 */
[--C-:B------:R-:W-:Y:S01]  /*7b70*/  FFMA R55, R55, UR7, -R21.reuse ;  /* 0x0000000737377c23 */ /* 0x100fe20008000815 */
[--C-:B------:R-:W-:Y:S01]  /*7b80*/  FFMA R56, R56, UR7, -R22.reuse ;  /* 0x0000000738387c23 */ /* 0x100fe20008000816 */
[--C-:B------:R-:W-:Y:S01]  /*7b90*/  FFMA R57, R57, UR7, -R22.reuse ;  /* 0x0000000739397c23 */ /* 0x100fe20008000816 */
[--C-:B------:R-:W-:Y:S01]  /*7ba0*/  FFMA R60, R60, UR7, -R22.reuse ;  /* 0x000000073c3c7c23 */ /* 0x100fe20008000816 */
[--C-:B------:R-:W-:Y:S01]  /*7bb0*/  FFMA R61, R61, UR7, -R22.reuse ;  /* 0x000000073d3d7c23 */ /* 0x100fe20008000816 */
[--C-:B------:R-:W-:Y:S01]  /*7bc0*/  FFMA R58, R58, UR7, -R21.reuse ;  /* 0x000000073a3a7c23 */ /* 0x100fe20008000815 */
[----:B-1----:R-:W-:Y:S01]  /*7bd0*/  @!P4 FMUL R174, R174, R174 ;  /* 0x000000aeaeaec220 */ /* 0x002fe20000400000 */
[----:B------:R-:W-:Y:S01]  /*7be0*/  FSETP.GEU.AND P4, PT, R26, -126, PT ;  /* 0xc2fc00001a00780b */ /* 0x000fe20003f8e000 */
[--C-:B------:R-:W-:Y:S01]  /*7bf0*/  FFMA R59, R59, UR7, -R21.reuse ;  /* 0x000000073b3b7c23 */ /* 0x100fe20008000815 */
[--C-:B------:R-:W-:Y:S01]  /*7c00*/  FFMA R62, R62, UR7, -R21.reuse ;  /* 0x000000073e3e7c23 */ /* 0x100fe20008000815 */
[--C-:B------:R-:W-:Y:S01]  /*7c10*/  FFMA R63, R63, UR7, -R21.reuse ;  /* 0x000000073f3f7c23 */ /* 0x100fe20008000815 */
[--C-:B------:R-:W-:Y:S01]  /*7c20*/  FFMA R64, R64, UR7, -R22.reuse ;  /* 0x0000000740407c23 */ /* 0x100fe20008000816 */
[----:B------:R-:W-:Y:S01]  /*7c30*/  @!P5 FMUL R29, R29, 0.5 ;  /* 0x3f0000001d1dd820 */ /* 0x000fe20000400000 */
[--C-:B------:R-:W-:Y:S01]  /*7c40*/  FFMA R65, R65, UR7, -R22.reuse ;  /* 0x0000000741417c23 */ /* 0x100fe20008000816 */
[----:B---3--:R-:W-:Y:S01]  /*7c50*/  @!P6 FMUL R23, R23, R23 ;  /* 0x000000171717e220 */ /* 0x008fe20000400000 */
[----:B------:R-:W-:Y:S01]  /*7c60*/  FSETP.GEU.AND P6, PT, R27, -126, PT ;  /* 0xc2fc00001b00780b */ /* 0x000fe20003fce000 */
[----:B------:R-:W1:Y:S01]  /*7c70*/  MUFU.EX2 R172, R29 ;  /* 0x0000001d00ac7308 */ /* 0x000e620000000800 */
[--C-:B------:R-:W-:Y:S01]  /*7c80*/  FFMA R68, R68, UR7, -R22.reuse ;  /* 0x0000000744447c23 */ /* 0x100fe20008000816 */
[--C-:B------:R-:W-:Y:S01]  /*7c90*/  FFMA R69, R69, UR7, -R22.reuse ;  /* 0x0000000745457c23 */ /* 0x100fe20008000816 */
[--C-:B------:R-:W-:Y:S01]  /*7ca0*/  FFMA R66, R66, UR7, -R21.reuse ;  /* 0x0000000742427c23 */ /* 0x100fe20008000815 */
[----:B------:R-:W-:Y:S01]  /*7cb0*/  @!P4 FMUL R26, R26, 0.5 ;  /* 0x3f0000001a1ac820 */ /* 0x000fe20000400000 */
[--C-:B------:R-:W-:Y:S01]  /*7cc0*/  FFMA R67, R67, UR7, -R21.reuse ;  /* 0x0000000743437c23 */ /* 0x100fe20008000815 */
[--C-:B------:R-:W-:Y:S01]  /*7cd0*/  FFMA R70, R70, UR7, -R21.reuse ;  /* 0x0000000746467c23 */ /* 0x100fe20008000815 */
[--C-:B------:R-:W-:Y:S01]  /*7ce0*/  FFMA R71, R71, UR7, -R21.reuse ;  /* 0x0000000747477c23 */ /* 0x100fe20008000815 */
[----:B------:R2:W3:Y:S01]  /*7cf0*/  MUFU.EX2 R177, R26 ;  /* 0x0000001a00b17308 */ /* 0x0004e20000000800 */
[--C-:B------:R-:W-:Y:S01]  /*7d00*/  FFMA R24, R72, UR7, -R22.reuse ;  /* 0x0000000748187c23 */ /* 0x100fe20008000816 */
[--C-:B------:R-:W-:Y:S01]  /*7d10*/  FFMA R25, R73, UR7, -R22.reuse ;  /* 0x0000000749197c23 */ /* 0x100fe20008000816 */
[--C-:B------:R-:W-:Y:S01]  /*7d20*/  FFMA R28, R75, UR7, -R21.reuse ;  /* 0x000000074b1c7c23 */ /* 0x100fe20008000815 */
[----:B------:R-:W-:Y:S01]  /*7d30*/  @!P6 FMUL R27, R27, 0.5 ;  /* 0x3f0000001b1be820 */ /* 0x000fe20000400000 */
[--C-:B------:R-:W-:Y:S01]  /*7d40*/  FFMA R84, R84, UR7, -R22.reuse ;  /* 0x0000000754547c23 */ /* 0x100fe20008000816 */
[----:B------:R-:W-:Y:S01]  /*7d50*/  ULEA UR6, UR6, UR14, 0xa ;  /* 0x0000000e06067291 */ /* 0x000fe2000f8e503f */
[--C-:B------:R-:W-:Y:S01]  /*7d60*/  FFMA R88, R88, UR7, -R22.reuse ;  /* 0x0000000758587c23 */ /* 0x100fe20008000816 */
[----:B------:R4:W5:Y:S01]  /*7d70*/  MUFU.EX2 R171, R27 ;  /* 0x0000001b00ab7308 */ /* 0x0009620000000800 */
[----:B-1----:R-:W-:Y:S01]  /*7d80*/  @!P5 FMUL R172, R172, R172 ;  /* 0x000000acacacd220 */ /* 0x002fe20000400000 */
[----:B------:R-:W-:Y:S01]  /*7d90*/  FSETP.GEU.AND P5, PT, R30, -126, PT ;  /* 0xc2fc00001e00780b */ /* 0x000fe20003fae000 */
[--C-:B--2---:R-:W-:Y:S01]  /*7da0*/  FFMA R26, R76, UR7, -R22.reuse ;  /* 0x000000074c1a7c23 */ /* 0x104fe20008000816 */
[----:B------:R-:W-:Y:S01]  /*7db0*/  UIADD3 UR8, UR6, 0x40, URZ ;  /* 0x0000004006087890 */ /* 0x000fe2000fffe03f */
[--C-:B------:R-:W-:Y:S01]  /*7dc0*/  FFMA R93, R93, UR7, -R22.reuse ;  /* 0x000000075d5d7c23 */ /* 0x100fe20008000816 */
[----:B------:R-:W-:Y:S01]  /*7dd0*/  UMOV UR10, UR6 ;  /* 0x00000006000a7c82 */ /* 0x000fe20008000000 */
[--C-:B------:R-:W-:Y:S01]  /*7de0*/  FFMA R89, R89, UR7, -R22.reuse ;  /* 0x0000000759597c23 */ /* 0x100fe20008000816 */
[--C-:B------:R-:W-:Y:S01]  /*7df0*/  FFMA R92, R92, UR7, -R22.reuse ;  /* 0x000000075c5c7c23 */ /* 0x100fe20008000816 */
[----:B---3--:R-:W-:Y:S01]  /*7e00*/  @!P4 FMUL R177, R177, R177 ;  /* 0x000000b1b1b1c220 */ /* 0x008fe20000400000 */
[----:B------:R-:W-:Y:S01]  /*7e10*/  FSETP.GEU.AND P4, PT, R31, -126, PT ;  /* 0xc2fc00001f00780b */ /* 0x000fe20003f8e000 */
[--C-:B----4-:R-:W-:Y:S01]  /*7e20*/  FFMA R27, R77, UR7, -R22.reuse ;  /* 0x000000074d1b7c23 */ /* 0x110fe20008000816 */
[--C-:B------:R-:W-:Y:S01]  /*7e30*/  FFMA R94, R94, UR7, -R21.reuse ;  /* 0x000000075e5e7c23 */ /* 0x100fe20008000815 */
[--C-:B------:R-:W-:Y:S01]  /*7e40*/  FFMA R91, R91, UR7, -R21.reuse ;  /* 0x000000075b5b7c23 */ /* 0x100fe20008000815 */
[--C-:B------:R-:W-:Y:S01]  /*7e50*/  FFMA R95, R95, UR7, -R21.reuse ;  /* 0x000000075f5f7c23 */ /* 0x100fe20008000815 */
[----:B------:R-:W-:Y:S01]  /*7e60*/  @!P5 FMUL R30, R30, 0.5 ;  /* 0x3f0000001e1ed820 */ /* 0x000fe20000400000 */
[--C-:B------:R-:W-:Y:S01]  /*7e70*/  FFMA R100, R100, UR7, -R22.reuse ;  /* 0x0000000764647c23 */ /* 0x100fe20008000816 */
[----:B-----5:R-:W-:Y:S01]  /*7e80*/  @!P6 FMUL R171, R171, R171 ;  /* 0x000000abababe220 */ /* 0x020fe20000400000 */
        /* <DEDUP_REMOVED lines=9> */
[----:B------:R-:W2:Y:S01]  /*7f20*/  MUFU.EX2 R176, R31 ;  /* 0x0000001f00b07308 */ /* 0x000ea20000000800 */
[--C-:B------:R-:W-:Y:S01]  /*7f30*/  FFMA R106, R106, UR7, -R21.reuse ;  /* 0x000000076a6a7c23 */ /* 0x100fe20008000815 */
[--C-:B------:R-:W-:Y:S01]  /*7f40*/  FFMA R110, R110, UR7, -R21.reuse ;  /* 0x000000076e6e7c23 */ /* 0x100fe20008000815 */
[--C-:B------:R-:W-:Y:S01]  /*7f50*/  FFMA R112, R112, UR7, -R22.reuse ;  /* 0x0000000770707c23 */ /* 0x100fe20008000816 */
[----:B------:R-:W-:Y:S01]  /*7f60*/  @!P6 FMUL R32, R32, 0.5 ;  /* 0x3f0000002020e820 */ /* 0x000fe20000400000 */
        /* <DEDUP_REMOVED lines=11> */
[----:B------:R-:W-:Y:S01]  /*8020*/  FFMA R126, R126, UR7, -R21 ;  /* 0x000000077e7e7c23 */ /* 0x000fe20008000815 */
[----:B--2---:R-:W-:Y:S01]  /*8030*/  @!P4 FMUL R176, R176, R176 ;  /* 0x000000b0b0b0c220 */ /* 0x004fe20000400000 */
[----:B------:R-:W-:Y:S01]  /*8040*/  FSETP.GEU.AND P4, PT, R36, -126, PT ;  /* 0xc2fc00002400780b */ /* 0x000fe20003f8e000 */
[--C-:B------:R-:W-:Y:S01]  /*8050*/  FFMA R128, R128, UR7, -R22.reuse ;  /* 0x0000000780807c23 */ /* 0x100fe20008000816 */
[----:B------:R-:W-:Y:S01]  /*8060*/  FFMA R168, R168, R13, R177 ;  /* 0x0000000da8a87223 */ /* 0x000fe200000000b1 */
[--C-:B------:R-:W-:Y:S01]  /*8070*/  FFMA R136, R136, UR7, -R22.reuse ;  /* 0x0000000788887c23 */ /* 0x100fe20008000816 */
[--C-:B------:R-:W-:Y:S01]  /*8080*/  FFMA R137, R137, UR7, -R22.reuse ;  /* 0x0000000789897c23 */ /* 0x100fe20008000816 */
[----:B------:R-:W-:Y:S01]  /*8090*/  @!P5 FMUL R33, R33, 0.5 ;  /* 0x3f0000002121d820 */ /* 0x000fe20000400000 */
[----:B------:R-:W-:Y:S01]  /*80a0*/  FADD R168, R168, R171 ;  /* 0x000000aba8a87221 */ /* 0x000fe20000000000 */
        /* <DEDUP_REMOVED lines=13> */
[----:B------:R-:W-:Y:S01]  /*8180*/  FFMA R149, R149, UR7, -R22 ;  /* 0x0000000795957c23 */ /* 0x000fe20008000816 */
[----:B------:R-:W-:Y:S01]  /*8190*/  @!P6 FMUL R37, R37, 0.5 ;  /* 0x3f0000002525e820 */ /* 0x000fe20000400000 */
[--C-:B------:R-:W-:Y:S01]  /*81a0*/  FFMA R146, R146, UR7, -R21.reuse ;  /* 0x0000000792927c23 */ /* 0x100fe20008000815 */
[--C-:B------:R-:W-:Y:S01]  /*81b0*/  FFMA R147, R147, UR7, -R21.reuse ;  /* 0x0000000793937c23 */ /* 0x100fe20008000815 */
[----:B------:R-:W-:Y:S01]  /*81c0*/  FFMA R151, R151, UR7, -R21 ;  /* 0x0000000797977c23 */ /* 0x000fe20008000815 */
[----:B------:R-:W3:Y:S01]  /*81d0*/  MUFU.EX2 R180, R37 ;  /* 0x0000002500b47308 */ /* 0x000ee20000000800 */
[----:B-1----:R-:W-:Y:S01]  /*81e0*/  @!P5 FMUL R178, R178, R178 ;  /* 0x000000b2b2b2d220 */ /* 0x002fe20000400000 */
[----:B------:R-:W-:Y:S01]  /*81f0*/  FSETP.GEU.AND P5, PT, R34, -126, PT ;  /* 0xc2fc00002200780b */ /* 0x000fe20003fae000 */
[----:B------:R-:W-:-:S02]  /*8200*/  VIADD R17, R17, 0x1 ;  /* 0x0000000111117836 */ /* 0x000fc40000000000 */
[----:B--2---:R-:W-:Y:S01]  /*8210*/  @!P4 FMUL R179, R179, R179 ;  /* 0x000000b3b3b3c220 */ /* 0x004fe20000400000 */
[----:B------:R-:W-:-:S09]  /*8220*/  FSETP.GEU.AND P4, PT, R35, -126, PT ;  /* 0xc2fc00002300780b */ /* 0x000fd20003f8e000 */
[----:B------:R-:W-:Y:S01]  /*8230*/  @!P5 FMUL R34, R34, 0.5 ;  /* 0x3f0000002222d820 */ /* 0x000fe20000400000 */
[----:B---3--:R-:W-:Y:S01]  /*8240*/  @!P6 FMUL R180, R180, R180 ;  /* 0x000000b4b4b4e220 */ /* 0x008fe20000400000 */
[----:B------:R-:W-:Y:S02]  /*8250*/  FSETP.GEU.AND P6, PT, R38, -126, PT ;  /* 0xc2fc00002600780b */ /* 0x000fe40003fce000 */
[----:B------:R-:W1:Y:S02]  /*8260*/  MUFU.EX2 R181, R34 ;  /* 0x0000002200b57308 */ /* 0x000e640000000800 */
[----:B------:R-:W-:Y:S01]  /*8270*/  F2FP.BF16.F32.PACK_AB R30, R180, R179 ;  /* 0x000000b3b41e723e */ /* 0x000fe200000010ff */
[----:B------:R-:W-:-:S05]  /*8280*/  @!P4 FMUL R35, R35, 0.5 ;  /* 0x3f0000002323c820 */ /* 0x000fca0000400000 */
[----:B------:R-:W2:Y:S03]  /*8290*/  MUFU.EX2 R184, R35 ;  /* 0x0000002300b87308 */ /* 0x000ea60000000800 */
[----:B------:R-:W-:-:S05]  /*82a0*/  @!P6 FMUL R38, R38, 0.5 ;  /* 0x3f0000002626e820 */ /* 0x000fca0000400000 */
[----:B------:R-:W3:Y:S01]  /*82b0*/  MUFU.EX2 R183, R38 ;  /* 0x0000002600b77308 */ /* 0x000ee20000000800 */
[----:B-1----:R-:W-:Y:S01]  /*82c0*/  @!P5 FMUL R181, R181, R181 ;  /* 0x000000b5b5b5d220 */ /* 0x002fe20000400000 */
[----:B------:R-:W-:Y:S01]  /*82d0*/  FSETP.GEU.AND P5, PT, R39, -126, PT ;  /* 0xc2fc00002700780b */ /* 0x000fe20003fae000 */
[----:B--2---:R-:W-:Y:S01]  /*82e0*/  @!P4 FMUL R184, R184, R184 ;  /* 0x000000b8b8b8c220 */ /* 0x004fe20000400000 */
[----:B------:R-:W-:-:S04]  /*82f0*/  FSETP.GEU.AND P4, PT, R40, -126, PT ;  /* 0xc2fc00002800780b */ /* 0x000fc80003f8e000 */
[----:B------:R-:W-:-:S07]  /*8300*/  F2FP.BF16.F32.PACK_AB R29, R184, R181 ;  /* 0x000000b5b81d723e */ /* 0x000fce00000010ff */
[----:B------:R-:W-:Y:S01]  /*8310*/  @!P5 FMUL R39, R39, 0.5 ;  /* 0x3f0000002727d820 */ /* 0x000fe20000400000 */
[----:B---3--:R-:W-:Y:S01]  /*8320*/  @!P6 FMUL R183, R183, R183 ;  /* 0x000000b7b7b7e220 */ /* 0x008fe20000400000 */
[----:B------:R-:W-:Y:S02]  /*8330*/  FSETP.GEU.AND P6, PT, R41, -126, PT ;  /* 0xc2fc00002900780b */ /* 0x000fe40003fce000 */
[----:B------:R-:W1:Y:S01]  /*8340*/  MUFU.EX2 R186, R39 ;  /* 0x0000002700ba7308 */ /* 0x000e620000000800 */
[----:B------:R-:W-:-:S07]  /*8350*/  @!P4 FMUL R40, R40, 0.5 ;  /* 0x3f0000002828c820 */ /* 0x000fce0000400000 */
[----:B------:R-:W2:Y:S03]  /*8360*/  MUFU.EX2 R188, R40 ;  /* 0x0000002800bc7308 */ /* 0x000ea60000000800 */
[----:B------:R-:W-:-:S05]  /*8370*/  @!P6 FMUL R41, R41, 0.5 ;  /* 0x3f0000002929e820 */ /* 0x000fca0000400000 */
[----:B------:R-:W3:Y:S01]  /*8380*/  MUFU.EX2 R187, R41 ;  /* 0x0000002900bb7308 */ /* 0x000ee20000000800 */
[----:B-1----:R-:W-:Y:S01]  /*8390*/  @!P5 FMUL R186, R186, R186 ;  /* 0x000000bababad220 */ /* 0x002fe20000400000 */
[----:B------:R-:W-:-:S04]  /*83a0*/  FSETP.GEU.AND P5, PT, R44, -126, PT ;  /* 0xc2fc00002c00780b */ /* 0x000fc80003fae000 */
[----:B------:R-:W-:Y:S01]  /*83b0*/  F2FP.BF16.F32.PACK_AB R31, R186, R183 ;  /* 0x000000b7ba1f723e */ /* 0x000fe200000010ff */
[----:B--2---:R-:W-:Y:S01]  /*83c0*/  @!P4 FMUL R188, R188, R188 ;  /* 0x000000bcbcbcc220 */ /* 0x004fe20000400000 */
[----:B------:R-:W-:-:S07]  /*83d0*/  FSETP.GEU.AND P4, PT, R45, -126, PT ;  /* 0xc2fc00002d00780b */ /* 0x000fce0003f8e000 */
        /* <DEDUP_REMOVED lines=138> */
[----:B------:R1:W2:Y:S02]  /*8c80*/  MUFU.EX2 R73, R24 ;  /* 0x0000001800497308 */ /* 0x0002a40000000800 */
[----:B------:R-:W-:Y:S01]  /*8c90*/  F2FP.BF16.F32.PACK_AB R47, R72, R215 ;  /* 0x000000d7482f723e */ /* 0x000fe200000010ff */
[----:B------:R-:W-:-:S05]  /*8ca0*/  @!P4 FMUL R25, R25, 0.5 ;  /* 0x3f0000001919c820 */ /* 0x000fca0000400000 */
[----:B------:R3:W4:Y:S01]  /*8cb0*/  MUFU.EX2 R216, R25 ;  /* 0x0000001900d87308 */ /* 0x0007220000000800 */
[----:B-1----:R-:W-:Y:S02]  /*8cc0*/  FFMA R24, R74, UR7, -R21 ;  /* 0x000000074a187c23 */ /* 0x002fe40008000815 */
[----:B------:R-:W-:-:S05]  /*8cd0*/  @!P6 FMUL R26, R26, 0.5 ;  /* 0x3f0000001a1ae820 */ /* 0x000fca0000400000 */
[----:B------:R1:W5:Y:S01]  /*8ce0*/  MUFU.EX2 R76, R26 ;  /* 0x0000001a004c7308 */ /* 0x0003620000000800 */
[----:B--2---:R-:W-:Y:S01]  /*8cf0*/  @!P5 FMUL R73, R73, R73 ;  /* 0x000000494949d220 */ /* 0x004fe20000400000 */
[----:B------:R-:W-:Y:S01]  /*8d00*/  FSETP.GEU.AND P5, PT, R27, -126, PT ;  /* 0xc2fc00001b00780b */ /* 0x000fe20003fae000 */
[--C-:B---3--:R-:W-:Y:S01]  /*8d10*/  FFMA R25, R78, UR7, -R21.reuse ;  /* 0x000000074e197c23 */ /* 0x108fe20008000815 */
[----:B----4-:R-:W-:Y:S01]  /*8d20*/  @!P4 FMUL R216, R216, R216 ;  /* 0x000000d8d8d8c220 */ /* 0x010fe20000400000 */
[----:B------:R-:W-:Y:S01]  /*8d30*/  FSETP.GEU.AND P4, PT, R24, -126, PT ;  /* 0xc2fc00001800780b */ /* 0x000fe20003f8e000 */
[----:B-1----:R-:W-:-:S03]  /*8d40*/  FFMA R26, R79, UR7, -R21 ;  /* 0x000000074f1a7c23 */ /* 0x002fc60008000815 */
[----:B------:R-:W-:-:S06]  /*8d50*/  F2FP.BF16.F32.PACK_AB R48, R216, R73 ;  /* 0x00000049d830723e */ /* 0x000fcc00000010ff */
[----:B------:R-:W-:Y:S01]  /*8d60*/  @!P5 FMUL R27, R27, 0.5 ;  /* 0x3f0000001b1bd820 */ /* 0x000fe20000400000 */
[----:B-----5:R-:W-:Y:S01]  /*8d70*/  @!P6 FMUL R76, R76, R76 ;  /* 0x0000004c4c4ce220 */ /* 0x020fe20000400000 */
[----:B------:R-:W-:Y:S02]  /*8d80*/  FSETP.GEU.AND P6, PT, R28, -126, PT ;  /* 0xc2fc00001c00780b */ /* 0x000fe40003fce000 */
[----:B------:R1:W2:Y:S01]  /*8d90*/  MUFU.EX2 R77, R27 ;  /* 0x0000001b004d7308 */ /* 0x0002a20000000800 */
[----:B------:R-:W-:-:S07]  /*8da0*/  @!P4 FMUL R24, R24, 0.5 ;  /* 0x3f0000001818c820 */ /* 0x000fce0000400000 */
[----:B------:R3:W4:Y:S01]  /*8db0*/  MUFU.EX2 R75, R24 ;  /* 0x00000018004b7308 */ /* 0x0007220000000800 */
[----:B-1----:R-:W-:Y:S02]  /*8dc0*/  FFMA R27, R80, UR7, -R22 ;  /* 0x00000007501b7c23 */ /* 0x002fe40008000816 */
[----:B------:R-:W-:-:S05]  /*8dd0*/  @!P6 FMUL R28, R28, 0.5 ;  /* 0x3f0000001c1ce820 */ /* 0x000fca0000400000 */
[----:B------:R1:W5:Y:S01]  /*8de0*/  MUFU.EX2 R74, R28 ;  /* 0x0000001c004a7308 */ /* 0x0003620000000800 */
[----:B--2---:R-:W-:Y:S01]  /*8df0*/  @!P5 FMUL R77, R77, R77 ;  /* 0x0000004d4d4dd220 */ /* 0x004fe20000400000 */
[----:B------:R-:W-:Y:S01]  /*8e00*/  FSETP.GEU.AND P5, PT, R25, -126, PT ;  /* 0xc2fc00001900780b */ /* 0x000fe20003fae000 */
[----:B---3--:R-:W-:-:S03]  /*8e10*/  FFMA R24, R81, UR7, -R22 ;  /* 0x0000000751187c23 */ /* 0x008fc60008000816 */
[----:B------:R-:W-:Y:S01]  /*8e20*/  F2FP.BF16.F32.PACK_AB R50, R77, R76 ;  /* 0x0000004c4d32723e */ /* 0x000fe200000010ff */
[----:B----4-:R-:W-:Y:S01]  /*8e30*/  @!P4 FMUL R75, R75, R75 ;  /* 0x0000004b4b4bc220 */ /* 0x010fe20000400000 */
[----:B------:R-:W-:Y:S01]  /*8e40*/  FSETP.GEU.AND P4, PT, R26, -126, PT ;  /* 0xc2fc00001a00780b */ /* 0x000fe20003f8e000 */
[----:B-1----:R-:W-:-:S06]  /*8e50*/  FFMA R28, R87, UR7, -R21 ;  /* 0x00000007571c7c23 */ /* 0x002fcc0008000815 */
[----:B------:R-:W-:Y:S01]  /*8e60*/  @!P5 FMUL R25, R25, 0.5 ;  /* 0x3f0000001919d820 */ /* 0x000fe20000400000 */
[----:B-----5:R-:W-:Y:S01]  /*8e70*/  @!P6 FMUL R74, R74, R74 ;  /* 0x0000004a4a4ae220 */ /* 0x020fe20000400000 */
        /* <DEDUP_REMOVED lines=20> */
[----:B------:R-:W3:Y:S01]  /*8fc0*/  MUFU.EX2 R85, R84 ;  /* 0x0000005400557308 */ /* 0x000ee20000000800 */
[----:B-1----:R-:W-:Y:S02]  /*8fd0*/  FFMA R24, R83, UR7, -R21 ;  /* 0x0000000753187c23 */ /* 0x002fe40008000815 */
[----:B------:R-:W-:-:S05]  /*8fe0*/  @!P6 FMUL R25, R25, 0.5 ;  /* 0x3f0000001919e820 */ /* 0x000fca0000400000 */
[----:B------:R1:W4:Y:S01]  /*8ff0*/  MUFU.EX2 R82, R25 ;  /* 0x0000001900527308 */ /* 0x0003220000000800 */
[----:B--2---:R-:W-:Y:S01]  /*9000*/  @!P5 FMUL R80, R80, R80 ;  /* 0x000000505050d220 */ /* 0x004fe20000400000 */
[----:B------:R-:W-:-:S04]  /*9010*/  FSETP.GEU.AND P5, PT, R26, -126, PT ;  /* 0xc2fc00001a00780b */ /* 0x000fc80003fae000 */
[----:B------:R-:W-:Y:S01]  /*9020*/  F2FP.BF16.F32.PACK_AB R52, R80, R79 ;  /* 0x0000004f5034723e */ /* 0x000fe200000010ff */
[----:B---3--:R-:W-:Y:S01]  /*9030*/  @!P4 FMUL R85, R85, R85 ;  /* 0x000000555555c220 */ /* 0x008fe20000400000 */
[----:B------:R-:W-:Y:S02]  /*9040*/  FSETP.GEU.AND P4, PT, R24, -126, PT ;  /* 0xc2fc00001800780b */ /* 0x000fe40003f8e000 */
[----:B-1----:R-:W-:-:S05]  /*9050*/  F2FP.BF16.F32.PACK_AB R25, R171, R177 ;  /* 0x000000b1ab19723e */ /* 0x002fca00000010ff */
[----:B------:R-:W-:Y:S01]  /*9060*/  @!P5 FMUL R26, R26, 0.5 ;  /* 0x3f0000001a1ad820 */ /* 0x000fe20000400000 */
[----:B----4-:R-:W-:Y:S01]  /*9070*/  @!P6 FMUL R82, R82, R82 ;  /* 0x000000525252e220 */ /* 0x010fe20000400000 */
[----:B------:R-:W-:Y:S02]  /*9080*/  FSETP.GEU.AND P6, PT, R27, -126, PT ;  /* 0xc2fc00001b00780b */ /* 0x000fe40003fce000 */
[----:B------:R1:W2:Y:S02]  /*9090*/  MUFU.EX2 R83, R26 ;  /* 0x0000001a00537308 */ /* 0x0002a40000000800 */
[----:B------:R-:W-:Y:S01]  /*90a0*/  F2FP.BF16.F32.PACK_AB R54, R82, R85 ;  /* 0x000000555236723e */ /* 0x000fe200000010ff */
[----:B------:R-:W-:-:S05]  /*90b0*/  @!P4 FMUL R24, R24, 0.5 ;  /* 0x3f0000001818c820 */ /* 0x000fca0000400000 */
[----:B------:R3:W4:Y:S01]  /*90c0*/  MUFU.EX2 R84, R24 ;  /* 0x0000001800547308 */ /* 0x0007220000000800 */
[----:B-1----:R-:W-:Y:S02]  /*90d0*/  F2FP.BF16.F32.PACK_AB R26, R172, R23 ;  /* 0x00000017ac1a723e */ /* 0x002fe400000010ff */
[----:B------:R-:W-:-:S05]  /*90e0*/  @!P6 FMUL R27, R27, 0.5 ;  /* 0x3f0000001b1be820 */ /* 0x000fca0000400000 */
[----:B------:R1:W5:Y:S01]  /*90f0*/  MUFU.EX2 R86, R27 ;  /* 0x0000001b00567308 */ /* 0x0003620000000800 */
[----:B---3--:R-:W-:Y:S01]  /*9100*/  F2FP.BF16.F32.PACK_AB R24, R174, R169 ;  /* 0x000000a9ae18723e */ /* 0x008fe200000010ff */
[----:B--2---:R-:W-:Y:S01]  /*9110*/  @!P5 FMUL R83, R83, R83 ;  /* 0x000000535353d220 */ /* 0x004fe20000400000 */
[----:B------:R-:W-:Y:S01]  /*9120*/  FSETP.GEU.AND P5, PT, R28, -126, PT ;  /* 0xc2fc00001c00780b */ /* 0x000fe20003fae000 */
[----:B------:R-:W-:-:S04]  /*9130*/  FFMA R169, R170, R15, R169 ;  /* 0x0000000faaa97223 */ /* 0x000fc800000000a9 */
[----:B------:R-:W-:Y:S01]  /*9140*/  FADD R174, R169, R174 ;  /* 0x000000aea9ae7221 */ /* 0x000fe20000000000 */
[----:B-1----:R-:W-:Y:S01]  /*9150*/  F2FP.BF16.F32.PACK_AB R27, R176, R173 ;  /* 0x000000adb01b723e */ /* 0x002fe200000010ff */
[----:B----4-:R-:W-:Y:S01]  /*9160*/  @!P4 FMUL R84, R84, R84 ;  /* 0x000000545454c220 */ /* 0x010fe20000400000 */
[----:B------:R-:W-:Y:S01]  /*9170*/  FSETP.GEU.AND P4, PT, R88, -126, PT ;  /* 0xc2fc00005800780b */ /* 0x000fe20003f8e000 */
[----:B------:R-:W-:Y:S01]  /*9180*/  FADD R23, R174, R23 ;  /* 0x00000017ae177221 */ /* 0x000fe20000000000 */
[----:B------:R-:W-:Y:S01]  /*9190*/  WARPGROUP.ARRIVE ;  /* 0x00000000000079c5 */ /* 0x000fe20000000000 */
[----:B------:R-:W-:Y:S01]  /*91a0*/  FADD R173, R168, R173 ;  /* 0x000000ada8ad7221 */ /* 0x000fe20000000000 */
[----:B------:R-:W-:Y:S01]  /*91b0*/  F2FP.BF16.F32.PACK_AB R53, R84, R83 ;  /* 0x000000535435723e */ /* 0x000fe200000010ff */
[----:B------:R-:W-:Y:S01]  /*91c0*/  @!P5 FMUL R28, R28, 0.5 ;  /* 0x3f0000001c1cd820 */ /* 0x000fe20000400000 */
[----:B-----5:R-:W-:Y:S01]  /*91d0*/  @!P6 FMUL R86, R86, R86 ;  /* 0x000000565656e220 */ /* 0x020fe20000400000 */
[----:B------:R-:W-:Y:S01]  /*91e0*/  FSETP.GEU.AND P6, PT, R89, -126, PT ;  /* 0xc2fc00005900780b */ /* 0x000fe20003fce000 */
[----:B------:R-:W-:Y:S01]  /*91f0*/  HGMMA.64x32x16.F32.BF16 R152, R24, gdesc[UR8].tnspB, R152, gsb0 ;  /* 0x4060000818987df0 */ /* 0x000fe20008001898 */
[----:B------:R1:W2:Y:S01]  /*9200*/  MUFU.EX2 R87, R28 ;  /* 0x0000001c00577308 */ /* 0x0002a20000000800 */
[----:B------:R-:W-:Y:S01]  /*9210*/  UMOV UR10, UR8 ;  /* 0x00000008000a7c82 */ /* 0x000fe20008000000 */
[----:B------:R-:W-:Y:S01]  /*9220*/  UMOV UR11, 0x80000020 ;  /* 0x80000020000b7882 */ /* 0x000fe20000000000 */
[----:B------:R-:W-:Y:S01]  /*9230*/  UIADD3 UR8, UR6, 0x80, URZ ;  /* 0x0000008006087890 */ /* 0x000fe2000fffe03f */
[----:B------:R-:W-:Y:S01]  /*9240*/  @!P4 FMUL R88, R88, 0.5 ;  /* 0x3f0000005858c820 */ /* 0x000fe20000400000 */
[----:B------:R-:W-:Y:S01]  /*9250*/  FADD R172, R23, R172 ;  /* 0x000000ac17ac7221 */ /* 0x000fe20000000000 */
[----:B------:R-:W-:Y:S01]  /*9260*/  FFMA R23, R132, UR7, -R22 ;  /* 0x0000000784177c23 */ /* 0x000fe20008000816 */
[----:B------:R-:W-:Y:S01]  /*9270*/  FADD R176, R173, R176 ;  /* 0x000000b0adb07221 */ /* 0x000fe20000000000 */
[----:B-1----:R-:W-:-:S02]  /*9280*/  F2FP.BF16.F32.PACK_AB R28, R178, R175 ;  /* 0x000000afb21c723e */ /* 0x002fc400000010ff */
[----:B------:R-:W1:Y:S01]  /*9290*/  MUFU.EX2 R88, R88 ;  /* 0x0000005800587308 */ /* 0x000e620000000800 */
[----:B------:R-:W-:Y:S01]  /*92a0*/  @!P6 FMUL R89, R89, 0.5 ;  /* 0x3f0000005959e820 */ /* 0x000fe20000400000 */
[----:B------:R-:W-:Y:S01]  /*92b0*/  FADD R175, R172, R175 ;  /* 0x000000afacaf7221 */ /* 0x000fe20000000000 */
[----:B------:R-:W-:-:S03]  /*92c0*/  FADD R181, R176, R181 ;  /* 0x000000b5b0b57221 */ /* 0x000fc60000000000 */
[----:B------:R-:W-:Y:S01]  /*92d0*/  FADD R178, R175, R178 ;  /* 0x000000b2afb27221 */ /* 0x000fe20000000000 */
[----:B--2---:R-:W-:Y:S01]  /*92e0*/  @!P5 FMUL R87, R87, R87 ;  /* 0x000000575757d220 */ /* 0x004fe20000400000 */
[----:B------:R-:W-:Y:S01]  /*92f0*/  FSETP.GEU.AND P5, PT, R92, -126, PT ;  /* 0xc2fc00005c00780b */ /* 0x000fe20003fae000 */
[----:B------:R-:W-:Y:S01]  /*9300*/  FADD R184, R181, R184 ;  /* 0x000000b8b5b87221 */ /* 0x000fe20000000000 */
[----:B------:R-:W-:Y:S02]  /*9310*/  FADD R179, R178, R179 ;  /* 0x000000b3b2b37221 */ /* 0x000fe40000000000 */
[----:B------:R-:W-:Y:S01]  /*9320*/  F2FP.BF16.F32.PACK_AB R55, R87, R86 ;  /* 0x000000565737723e */ /* 0x000fe200000010ff */
[----:B------:R-:W-:Y:S01]  /*9330*/  FADD R183, R184, R183 ;  /* 0x000000b7b8b77221 */ /* 0x000fe20000000000 */
[----:B------:R-:W-:Y:S01]  /*9340*/  FADD R179, R179, R180 ;  /* 0x000000b4b3b37221 */ /* 0x000fe20000000000 */
[----:B-1----:R-:W-:Y:S01]  /*9350*/  @!P4 FMUL R88, R88, R88 ;  /* 0x000000585858c220 */ /* 0x002fe20000400000 */
[----:B------:R-:W-:Y:S01]  /*9360*/  FSETP.GEU.AND P4, PT, R93, -126, PT ;  /* 0xc2fc00005d00780b */ /* 0x000fe20003f8e000 */
[----:B------:R-:W-:Y:S01]  /*9370*/  FADD R183, R183, R186 ;  /* 0x000000bab7b77221 */ /* 0x000fe20000000000 */
[----:B------:R-:W-:-:S03]  /*9380*/  FADD R188, R179, R188 ;  /* 0x000000bcb3bc7221 */ /* 0x000fc60000000000 */
[----:B------:R-:W-:Y:S01]  /*9390*/  @!P5 FMUL R92, R92, 0.5 ;  /* 0x3f0000005c5cd820 */ /* 0x000fe20000400000 */
[----:B------:R-:W-:Y:S01]  /*93a0*/  FADD R192, R183, R192 ;  /* 0x000000c0b7c07221 */ /* 0x000fe20000000000 */
[----:B------:R-:W-:-:S03]  /*93b0*/  FADD R187, R188, R187 ;  /* 0x000000bbbcbb7221 */ /* 0x000fc60000000000 */
[----:B------:R-:W-:Y:S01]  /*93c0*/  FADD R193, R192, R193 ;  /* 0x000000c1c0c17221 */ /* 0x000fe20000000000 */
[----:B------:R-:W-:Y:S02]  /*93d0*/  FADD R182, R187, R182 ;  /* 0x000000b6bbb67221 */ /* 0x000fe40000000000 */
[----:B------:R-:W-:Y:S01]  /*93e0*/  @!P4 FMUL R93, R93, 0.5 ;  /* 0x3f0000005d5dc820 */ /* 0x000fe20000400000 */
[----:B------:R-:W-:Y:S01]  /*93f0*/  FADD R190, R193, R190 ;  /* 0x000000bec1be7221 */ /* 0x000fe20000000000 */
[----:B------:R-:W-:-:S03]  /*9400*/  FADD R182, R182, R185 ;  /* 0x000000b9b6b67221 */ /* 0x000fc60000000000 */
[----:B------:R-:W-:Y:S01]  /*9410*/  FADD R190, R190, R189 ;  /* 0x000000bdbebe7221 */ /* 0x000fe20000000000 */
[----:B------:R-:W-:Y:S01]  /*9420*/  FADD R191, R182, R191 ;  /* 0x000000bfb6bf7221 */ /* 0x000fe20000000000 */
[----:B------:R-:W-:Y:S02]  /*9430*/  WARPGROUP.DEPBAR.LE gsb0, 0x0 ;  /* 0x00008000000079c5 */ /* 0x000fe40000010000 */
[----:B------:R-:W-:Y:S01]  /*9440*/  WARPGROUP.ARRIVE ;  /* 0x00000000000079c5 */ /* 0x000fe20000000000 */
[----:B------:R-:W1:Y:S01]  /*9450*/  MUFU.EX2 R24, R93 ;  /* 0x0000005d00187308 */ /* 0x000e620000000800 */
[--C-:B------:R-:W-:Y:S01]  /*9460*/  FFMA R26, R90, UR7, -R21.reuse ;  /* 0x000000075a1a7c23 */ /* 0x100fe20008000815 */
[----:B------:R-:W-:Y:S01]  /*9470*/  FFMA R90, R118, UR7, -R21 ;  /* 0x00000007765a7c23 */ /* 0x000fe20008000815 */
[----:B------:R-:W-:Y:S01]  /*9480*/  FADD R197, R190, R197 ;  /* 0x000000c5bec57221 */ /* 0x000fe20000000000 */
[----:B------:R-:W-:Y:S01]  /*9490*/  FADD R191, R191, R196 ;  /* 0x000000c4bfbf7221 */ /* 0x000fe20000000000 */
[----:B------:R-:W-:Y:S01]  /*94a0*/  HGMMA.64x32x16.F32.BF16 R152, R28, gdesc[UR8].tnspB, R152, gsb0 ;  /* 0x406000081c987df0 */ /* 0x000fe20008001898 */
[----:B------:R-:W-:Y:S01]  /*94b0*/  UMOV UR10, UR8 ;  /* 0x00000008000a7c82 */ /* 0x000fe20008000000 */
[----:B------:R-:W-:Y:S01]  /*94c0*/  UMOV UR11, 0x80000020 ;  /* 0x80000020000b7882 */ /* 0x000fe20000000000 */
[----:B------:R-:W2:Y:S01]  /*94d0*/  MUFU.EX2 R25, R89 ;  /* 0x0000005900197308 */ /* 0x000ea20000000800 */
[----:B------:R-:W-:Y:S01]  /*94e0*/  UIADD3 UR8, UR6, 0xc0, URZ ;  /* 0x000000c006087890 */ /* 0x000fe2000fffe03f */
[----:B------:R-:W-:Y:S01]  /*94f0*/  FADD R198, R197, R198 ;  /* 0x000000c6c5c67221 */ /* 0x000fe20000000000 */
[----:B------:R-:W-:-:S03]  /*9500*/  FADD R194, R191, R194 ;  /* 0x000000c2bfc27221 */ /* 0x000fc60000000000 */
[----:B------:R-:W-:Y:S01]  /*9510*/  FADD R199, R198, R199 ;  /* 0x000000c7c6c77221 */ /* 0x000fe20000000000 */
[----:B------:R-:W-:Y:S01]  /*9520*/  FADD R195, R194, R195 ;  /* 0x000000c3c2c37221 */ /* 0x000fe20000000000 */
[----:B------:R-:W3:Y:S01]  /*9530*/  MUFU.EX2 R27, R92 ;  /* 0x0000005c001b7308 */ /* 0x000ee20000000800 */
[----:B-1----:R-:W-:Y:S01]  /*9540*/  @!P4 FMUL R24, R24, R24 ;  /* 0x000000181818c220 */ /* 0x002fe20000400000 */
[----:B------:R-:W-:Y:S01]  /*9550*/  FSETP.GEU.AND P4, PT, R94, -126, PT ;  /* 0xc2fc00005e00780b */ /* 0x000fe20003f8e000 */
[----:B------:R-:W-:Y:S01]  /*9560*/  FADD R199, R199, R204 ;  /* 0x000000ccc7c77221 */ /* 0x000fe20000000000 */
[----:B------:R-:W-:-:S03]  /*9570*/  FADD R202, R195, R202 ;  /* 0x000000cac3ca7221 */ /* 0x000fc60000000000 */
[----:B------:R-:W-:Y:S01]  /*9580*/  FADD R208, R199, R208 ;  /* 0x000000d0c7d07221 */ /* 0x000fe20000000000 */
[----:B------:R-:W-:Y:S01]  /*9590*/  FADD R202, R202, R203 ;  /* 0x000000cbcaca7221 */ /* 0x000fe20000000000 */
[----:B--2---:R-:W-:Y:S01]  /*95a0*/  @!P6 FMUL R25, R25, R25 ;  /* 0x000000191919e220 */ /* 0x004fe20000400000 */
[----:B------:R-:W-:Y:S01]  /*95b0*/  FSETP.GEU.AND P6, PT, R26, -126, PT ;  /* 0xc2fc00001a00780b */ /* 0x000fe20003fce000 */
[----:B------:R-:W-:Y:S01]  /*95c0*/  FADD R205, R208, R205 ;  /* 0x000000cdd0cd7221 */ /* 0x000fe20000000000 */
[----:B------:R-:W-:Y:S02]  /*95d0*/  FADD R201, R202, R201 ;  /* 0x000000c9cac97221 */ /* 0x000fe40000000000 */
[----:B------:R-:W-:Y:S01]  /*95e0*/  F2FP.BF16.F32.PACK_AB R56, R25, R88 ;  /* 0x000000581938723e */ /* 0x000fe200000010ff */
[----:B------:R-:W-:Y:S01]  /*95f0*/  @!P4 FMUL R94, R94, 0.5 ;  /* 0x3f0000005e5ec820 */ /* 0x000fe20000400000 */
[----:B------:R-:W-:Y:S01]  /*9600*/  FADD R206, R205, R206 ;  /* 0x000000cecdce7221 */ /* 0x000fe20000000000 */
[----:B---3--:R-:W-:Y:S01]  /*9610*/  @!P5 FMUL R27, R27, R27 ;  /* 0x0000001b1b1bd220 */ /* 0x008fe20000400000 */
[----:B------:R-:W-:Y:S01]  /*9620*/  FSETP.GEU.AND P5, PT, R91, -126, PT ;  /* 0xc2fc00005b00780b */ /* 0x000fe20003fae000 */
[----:B------:R-:W-:Y:S01]  /*9630*/  FADD R200, R201, R200 ;  /* 0x000000c8c9c87221 */ /* 0x000fe20000000000 */
[----:B------:R-:W-:-:S02]  /*9640*/  FADD R206, R206, R207 ;  /* 0x000000cfcece7221 */ /* 0x000fc40000000000 */
[----:B------:R-:W-:Y:S01]  /*9650*/  F2FP.BF16.F32.PACK_AB R58, R24, R27 ;  /* 0x0000001b183a723e */ /* 0x000fe200000010ff */
[----:B------:R-:W-:Y:S01]  /*9660*/  @!P6 FMUL R26, R26, 0.5 ;  /* 0x3f0000001a1ae820 */ /* 0x000fe20000400000 */
[----:B------:R-:W-:Y:S01]  /*9670*/  FADD R209, R200, R209 ;  /* 0x000000d1c8d17221 */ /* 0x000fe20000000000 */
[----:B------:R-:W-:-:S03]  /*9680*/  FADD R213, R206, R213 ;  /* 0x000000d5ced57221 */ /* 0x000fc60000000000 */
[----:B------:R-:W-:Y:S01]  /*9690*/  FADD R210, R209, R210 ;  /* 0x000000d2d1d27221 */ /* 0x000fe20000000000 */
[----:B------:R-:W1:Y:S01]  /*96a0*/  MUFU.EX2 R26, R26 ;  /* 0x0000001a001a7308 */ /* 0x000e620000000800 */
[----:B------:R-:W-:Y:S01]  /*96b0*/  FADD R214, R213, R214 ;  /* 0x000000d6d5d67221 */ /* 0x000fe20000000000 */
[----:B------:R-:W-:Y:S01]  /*96c0*/  @!P5 FMUL R91, R91, 0.5 ;  /* 0x3f0000005b5bd820 */ /* 0x000fe20000400000 */
[----:B------:R-:W-:Y:S02]  /*96d0*/  FADD R211, R210, R211 ;  /* 0x000000d3d2d37221 */ /* 0x000fe40000000000 */
[----:B------:R-:W-:Y:S02]  /*96e0*/  FADD R215, R214, R215 ;  /* 0x000000d7d6d77221 */ /* 0x000fe40000000000 */
[----:B------:R-:W-:Y:S01]  /*96f0*/  FADD R212, R211, R212 ;  /* 0x000000d4d3d47221 */ /* 0x000fe20000000000 */
[----:B------:R-:W2:Y:S01]  /*9700*/  MUFU.EX2 R89, R91 ;  /* 0x0000005b00597308 */ /* 0x000ea20000000800 */
[----:B------:R-:W-:Y:S01]  /*9710*/  FADD R72, R215, R72 ;  /* 0x00000048d7487221 */ /* 0x000fe20000000000 */
[----:B------:R-:W-:-:S02]  /*9720*/  WARPGROUP.DEPBAR.LE gsb0, 0x0 ;  /* 0x00008000000079c5 */ /* 0x000fc40000010000 */
[----:B------:R-:W-:Y:S01]  /*9730*/  WARPGROUP.ARRIVE ;  /* 0x00000000000079c5 */ /* 0x000fe20000000000 */
[--C-:B------:R-:W-:Y:S01]  /*9740*/  FFMA R30, R97, UR7, -R22.reuse ;  /* 0x00000007611e7c23 */ /* 0x100fe20008000816 */
[----:B------:R-:W-:Y:S01]  /*9750*/  FFMA R29, R96, UR7, -R22 ;  /* 0x00000007601d7c23 */ /* 0x000fe20008000816 */
[----:B------:R-:W-:Y:S01]  /*9760*/  FADD R73, R212, R73 ;  /* 0x00000049d4497221 */ /* 0x000fe20000000000 */
[----:B------:R-:W3:Y:S01]  /*9770*/  MUFU.EX2 R31, R94 ;  /* 0x0000005e001f7308 */ /* 0x000ee20000000800 */
[----:B-1----:R-:W-:Y:S01]  /*9780*/  @!P6 FMUL R26, R26, R26 ;  /* 0x0000001a1a1ae220 */ /* 0x002fe20000400000 */
[----:B------:R-:W-:Y:S01]  /*9790*/  HGMMA.64x32x16.F32.BF16 R152, R32, gdesc[UR8].tnspB, R152, gsb0 ;  /* 0x4060000820987df0 */ /* 0x000fe20008001898 */
[----:B------:R-:W-:Y:S01]  /*97a0*/  UMOV UR10, UR8 ;  /* 0x00000008000a7c82 */ /* 0x000fe20008000000 */
[----:B------:R-:W-:Y:S01]  /*97b0*/  UMOV UR11, 0x80000020 ;  /* 0x80000020000b7882 */ /* 0x000fe20000000000 */
[----:B------:R-:W-:Y:S01]  /*97c0*/  FSETP.GEU.AND P6, PT, R95, -126, PT ;  /* 0xc2fc00005f00780b */ /* 0x000fe20003fce000 */
[----:B------:R-:W-:Y:S01]  /*97d0*/  UIADD3 UR8, UR6, 0x100, URZ ;  /* 0x0000010006087890 */ /* 0x000fe2000fffe03f */
[----:B------:R-:W-:Y:S01]  /*97e0*/  FADD R75, R72, R75 ;  /* 0x0000004b484b7221 */ /* 0x000fe20000000000 */
[----:B--2---:R-:W-:Y:S01]  /*97f0*/  @!P5 FMUL R89, R89, R89 ;  /* 0x000000595959d220 */ /* 0x004fe20000400000 */
[----:B------:R-:W-:-:S04]  /*9800*/  FSETP.GEU.AND P5, PT, R29, -126, PT ;  /* 0xc2fc00001d00780b */ /* 0x000fc80003fae000 */
[----:B------:R-:W-:Y:S01]  /*9810*/  F2FP.BF16.F32.PACK_AB R57, R89, R26 ;  /* 0x0000001a5939723e */ /* 0x000fe200000010ff */
[----:B---3--:R-:W-:Y:S01]  /*9820*/  @!P4 FMUL R31, R31, R31 ;  /* 0x0000001f1f1fc220 */ /* 0x008fe20000400000 */
[----:B------:R-:W-:-:S03]  /*9830*/  FSETP.GEU.AND P4, PT, R30, -126, PT ;  /* 0xc2fc00001e00780b */ /* 0x000fc60003f8e000 */
[----:B------:R-:W-:-:S04]  /*9840*/  @!P6 FMUL R95, R95, 0.5 ;  /* 0x3f0000005f5fe820 */ /* 0x000fc80000400000 */
[----:B------:R-:W-:Y:S01]  /*9850*/  @!P5 FMUL R29, R29, 0.5 ;  /* 0x3f0000001d1dd820 */ /* 0x000fe20000400000 */
[----:B------:R-:W1:Y:S05]  /*9860*/  MUFU.EX2 R28, R95 ;  /* 0x0000005f001c7308 */ /* 0x000e6a0000000800 */
[----:B------:R-:W-:-:S03]  /*9870*/  @!P4 FMUL R30, R30, 0.5 ;  /* 0x3f0000001e1ec820 */ /* 0x000fc60000400000 */
[----:B------:R-:W2:Y:S08]  /*9880*/  MUFU.EX2 R29, R29 ;  /* 0x0000001d001d7308 */ /* 0x000eb00000000800 */
[----:B------:R-:W3:Y:S01]  /*9890*/  MUFU.EX2 R30, R30 ;  /* 0x0000001e001e7308 */ /* 0x000ee20000000800 */
[----:B-1----:R-:W-:Y:S01]  /*98a0*/  @!P6 FMUL R28, R28, R28 ;  /* 0x0000001c1c1ce220 */ /* 0x002fe20000400000 */
[----:B------:R-:W-:-:S04]  /*98b0*/  FSETP.GEU.AND P6, PT, R100, -126, PT ;  /* 0xc2fc00006400780b */ /* 0x000fc80003fce000 */
[----:B------:R-:W-:Y:S01]  /*98c0*/  F2FP.BF16.F32.PACK_AB R59, R28, R31 ;  /* 0x0000001f1c3b723e */ /* 0x000fe200000010ff */
[----:B--2---:R-:W-:Y:S01]  /*98d0*/  @!P5 FMUL R29, R29, R29 ;  /* 0x0000001d1d1dd220 */ /* 0x004fe20000400000 */
[----:B------:R-:W-:Y:S01]  /*98e0*/  FSETP.GEU.AND P5, PT, R101, -126, PT ;  /* 0xc2fc00006500780b */ /* 0x000fe20003fae000 */
[----:B------:R-:W-:Y:S02]  /*98f0*/  WARPGROUP.DEPBAR.LE gsb0, 0x0 ;  /* 0x00008000000079c5 */ /* 0x000fe40000010000 */
[----:B------:R-:W-:Y:S01]  /*9900*/  WARPGROUP.ARRIVE ;  /* 0x00000000000079c5 */ /* 0x000fe20000000000 */
[----:B------:R-:W-:-:S03]  /*9910*/  FFMA R34, R98, UR7, -R21 ;  /* 0x0000000762227c23 */ /* 0x000fc60008000815 */
[----:B------:R-:W-:Y:S01]  /*9920*/  @!P6 FMUL R100, R100, 0.5 ;  /* 0x3f0000006464e820 */ /* 0x000fe20000400000 */
[----:B---3--:R-:W-:Y:S01]  /*9930*/  @!P4 FMUL R30, R30, R30 ;  /* 0x0000001e1e1ec220 */ /* 0x008fe20000400000 */
[----:B------:R-:W-:Y:S01]  /*9940*/  FFMA R35, R99, UR7, -R21 ;  /* 0x0000000763237c23 */ /* 0x000fe20008000815 */
[----:B------:R-:W-:Y:S01]  /*9950*/  HGMMA.64x32x16.F32.BF16 R152, R36, gdesc[UR8].tnspB, R152, gsb0 ;  /* 0x4060000824987df0 */ /* 0x000fe20008001898 */
[----:B------:R-:W-:Y:S01]  /*9960*/  UMOV UR10, UR8 ;  /* 0x00000008000a7c82 */ /* 0x000fe20008000000 */
[----:B------:R-:W-:Y:S01]  /*9970*/  UMOV UR11, 0x80000020 ;  /* 0x80000020000b7882 */ /* 0x000fe20000000000 */
[----:B------:R-:W-:Y:S01]  /*9980*/  FSETP.GEU.AND P4, PT, R34, -126, PT ;  /* 0xc2fc00002200780b */ /* 0x000fe20003f8e000 */
[----:B------:R-:W-:Y:S01]  /*9990*/  @!P5 FMUL R101, R101, 0.5 ;  /* 0x3f0000006565d820 */ /* 0x000fe20000400000 */
[----:B------:R-:W1:Y:S01]  /*99a0*/  MUFU.EX2 R32, R100 ;  /* 0x0000006400207308 */ /* 0x000e620000000800 */
[----:B------:R-:W-:Y:S01]  /*99b0*/  UIADD3 UR8, UR6, 0x140, URZ ;  /* 0x0000014006087890 */ /* 0x000fe2000fffe03f */
[----:B------:R-:W-:-:S06]  /*99c0*/  F2FP.BF16.F32.PACK_AB R60, R30, R29 ;  /* 0x0000001d1e3c723e */ /* 0x000fcc00000010ff */
[----:B------:R-:W2:Y:S03]  /*99d0*/  MUFU.EX2 R33, R101 ;  /* 0x0000006500217308 */ /* 0x000ea60000000800 */
[----:B------:R-:W-:-:S06]  /*99e0*/  @!P4 FMUL R34, R34, 0.5 ;  /* 0x3f0000002222c820 */ /* 0x000fcc0000400000 */
        /* <DEDUP_REMOVED lines=8> */
[----:B------:R-:W-:-:S04]  /*9a70*/  FSETP.GEU.AND P4, PT, R103, -126, PT ;  /* 0xc2fc00006700780b */ /* 0x000fc80003f8e000 */
[----:B------:R-:W1:Y:S01]  /*9a80*/  MUFU.EX2 R35, R35 ;  /* 0x0000002300237308 */ /* 0x000e620000000800 */
[----:B------:R-:W-:Y:S01]  /*9a90*/  @!P5 FMUL R102, R102, 0.5 ;  /* 0x3f0000006666d820 */ /* 0x000fe20000400000 */
[----:B------:R-:W-:Y:S02]  /*9aa0*/  WARPGROUP.DEPBAR.LE gsb0, 0x0 ;  /* 0x00008000000079c5 */ /* 0x000fe40000010000 */
[----:B------:R-:W-:-:S05]  /*9ab0*/  WARPGROUP.ARRIVE ;  /* 0x00000000000079c5 */ /* 0x000fca0000000000 */
[----:B------:R-:W-:Y:S01]  /*9ac0*/  @!P4 FMUL R103, R103, 0.5 ;  /* 0x3f0000006767c820 */ /* 0x000fe20000400000 */
[----:B------:R-:W2:Y:S01]  /*9ad0*/  MUFU.EX2 R36, R102 ;  /* 0x0000006600247308 */ /* 0x000ea20000000800 */
[----:B------:R-:W-:Y:S01]  /*9ae0*/  FFMA R39, R105, UR7, -R22 ;  /* 0x0000000769277c23 */ /* 0x000fe20008000816 */
[----:B------:R-:W-:Y:S01]  /*9af0*/  HGMMA.64x32x16.F32.BF16 R152, R40, gdesc[UR8].tnspB, R152, gsb0 ;  /* 0x4060000828987df0 */ /* 0x000fe20008001898 */
[----:B------:R-:W-:Y:S01]  /*9b00*/  UMOV UR10, UR8 ;  /* 0x00000008000a7c82 */ /* 0x000fe20008000000 */
[----:B------:R-:W-:Y:S01]  /*9b10*/  UMOV UR11, 0x80000020 ;  /* 0x80000020000b7882 */ /* 0x000fe20000000000 */
[----:B-1----:R-:W-:-:S03]  /*9b20*/  @!P6 FMUL R35, R35, R35 ;  /* 0x000000232323e220 */ /* 0x002fc60000400000 */
[----:B------:R-:W1:Y:S01]  /*9b30*/  MUFU.EX2 R37, R103 ;  /* 0x0000006700257308 */ /* 0x000e620000000800 */
[----:B------:R-:W-:Y:S01]  /*9b40*/  FSETP.GEU.AND P6, PT, R104, -126, PT ;  /* 0xc2fc00006800780b */ /* 0x000fe20003fce000 */
[----:B------:R-:W-:Y:S01]  /*9b50*/  UIADD3 UR8, UR6, 0x180, URZ ;  /* 0x0000018006087890 */ /* 0x000fe2000fffe03f */
[----:B------:R-:W-:Y:S01]  /*9b60*/  F2FP.BF16.F32.PACK_AB R61, R35, R34 ;  /* 0x00000022233d723e */ /* 0x000fe200000010ff */
[----:B--2---:R-:W-:Y:S01]  /*9b70*/  @!P5 FMUL R36, R36, R36 ;  /* 0x000000242424d220 */ /* 0x004fe20000400000 */
[----:B------:R-:W-:-:S09]  /*9b80*/  FSETP.GEU.AND P5, PT, R39, -126, PT ;  /* 0xc2fc00002700780b */ /* 0x000fd20003fae000 */
[----:B------:R-:W-:Y:S01]  /*9b90*/  @!P6 FMUL R104, R104, 0.5 ;  /* 0x3f0000006868e820 */ /* 0x000fe20000400000 */
[----:B-1----:R-:W-:Y:S01]  /*9ba0*/  @!P4 FMUL R37, R37, R37 ;  /* 0x000000252525c220 */ /* 0x002fe20000400000 */
[----:B------:R-:W-:Y:S02]  /*9bb0*/  FSETP.GEU.AND P4, PT, R108, -126, PT ;  /* 0xc2fc00006c00780b */ /* 0x000fe40003f8e000 */
[----:B------:R-:W1:Y:S02]  /*9bc0*/  MUFU.EX2 R38, R104 ;  /* 0x0000006800267308 */ /* 0x000e640000000800 */
[----:B------:R-:W-:Y:S01]  /*9bd0*/  F2FP.BF16.F32.PACK_AB R63, R37, R36 ;  /* 0x00000024253f723e */ /* 0x000fe200000010ff */
[----:B------:R-:W-:-:S06]  /*9be0*/  @!P5 FMUL R39, R39, 0.5 ;  /* 0x3f0000002727d820 */ /* 0x000fcc0000400000 */
[----:B------:R-:W2:Y:S02]  /*9bf0*/  MUFU.EX2 R39, R39 ;  /* 0x0000002700277308 */ /* 0x000ea40000000800 */
[----:B------:R-:W-:Y:S01]  /*9c00*/  @!P4 FMUL R108, R108, 0.5 ;  /* 0x3f0000006c6cc820 */ /* 0x000fe20000400000 */
[----:B-1----:R-:W-:Y:S01]  /*9c10*/  @!P6 FMUL R38, R38, R38 ;  /* 0x000000262626e220 */ /* 0x002fe20000400000 */
[----:B------:R-:W-:Y:S01]  /*9c20*/  FSETP.GEU.AND P6, PT, R109, -126, PT ;  /* 0xc2fc00006d00780b */ /* 0x000fe20003fce000 */
[----:B------:R-:W-:Y:S02]  /*9c30*/  WARPGROUP.DEPBAR.LE gsb0, 0x0 ;  /* 0x00008000000079c5 */ /* 0x000fe40000010000 */
[----:B------:R-:W-:Y:S01]  /*9c40*/  WARPGROUP.ARRIVE ;  /* 0x00000000000079c5 */ /* 0x000fe20000000000 */
[----:B------:R-:W1:Y:S01]  /*9c50*/  MUFU.EX2 R41, R108 ;  /* 0x0000006c00297308 */ /* 0x000e620000000800 */
[----:B------:R-:W-:Y:S01]  /*9c60*/  FFMA R43, R107, UR7, -R21 ;  /* 0x000000076b2b7c23 */ /* 0x000fe20008000815 */
[----:B--2---:R-:W-:Y:S01]  /*9c70*/  @!P5 FMUL R39, R39, R39 ;  /* 0x000000272727d220 */ /* 0x004fe20000400000 */
[----:B------:R-:W-:-:S06]  /*9c80*/  FSETP.GEU.AND P5, PT, R106, -126, PT ;  /* 0xc2fc00006a00780b */ /* 0x000fcc0003fae000 */
[----:B------:R-:W-:Y:S01]  /*9c90*/  @!P6 FMUL R109, R109, 0.5 ;  /* 0x3f0000006d6de820 */ /* 0x000fe20000400000 */
[----:B------:R-:W-:Y:S01]  /*9ca0*/  HGMMA.64x32x16.F32.BF16 R152, R44, gdesc[UR8].tnspB, R152, gsb0 ;  /* 0x406000082c987df0 */ /* 0x000fe20008001898 */
[----:B------:R-:W-:Y:S01]  /*9cb0*/  UMOV UR10, UR8 ;  /* 0x00000008000a7c82 */ /* 0x000fe20008000000 */
[----:B------:R-:W-:Y:S01]  /*9cc0*/  UMOV UR11, 0x80000020 ;  /* 0x80000020000b7882 */ /* 0x000fe20000000000 */
[----:B------:R-:W2:Y:S01]  /*9cd0*/  MUFU.EX2 R40, R109 ;  /* 0x0000006d00287308 */ /* 0x000ea20000000800 */
[----:B------:R-:W-:Y:S01]  /*9ce0*/  UIADD3 UR8, UR6, 0x1c0, URZ ;  /* 0x000001c006087890 */ /* 0x000fe2000fffe03f */
[----:B------:R-:W-:Y:S01]  /*9cf0*/  F2FP.BF16.F32.PACK_AB R64, R39, R38 ;  /* 0x000000262740723e */ /* 0x000fe200000010ff */
[----:B------:R-:W-:Y:S01]  /*9d00*/  @!P5 FMUL R106, R106, 0.5 ;  /* 0x3f0000006a6ad820 */ /* 0x000fe20000400000 */
[----:B-1----:R-:W-:Y:S01]  /*9d10*/  @!P4 FMUL R41, R41, R41 ;  /* 0x000000292929c220 */ /* 0x002fe20000400000 */
[----:B------:R-:W-:-:S03]  /*9d20*/  FSETP.GEU.AND P4, PT, R43, -126, PT ;  /* 0xc2fc00002b00780b */ /* 0x000fc60003f8e000 */
[----:B------:R-:W1:Y:S01]  /*9d30*/  MUFU.EX2 R42, R106 ;  /* 0x0000006a002a7308 */ /* 0x000e620000000800 */
[----:B--2---:R-:W-:Y:S01]  /*9d40*/  @!P6 FMUL R40, R40, R40 ;  /* 0x000000282828e220 */ /* 0x004fe20000400000 */
[----:B------:R-:W-:-:S04]  /*9d50*/  FSETP.GEU.AND P6, PT, R110, -126, PT ;  /* 0xc2fc00006e00780b */ /* 0x000fc80003fce000 */
[----:B------:R-:W-:-:S04]  /*9d60*/  F2FP.BF16.F32.PACK_AB R66, R40, R41 ;  /* 0x000000292842723e */ /* 0x000fc800000010ff */
[----:B------:R-:W-:-:S06]  /*9d70*/  @!P4 FMUL R43, R43, 0.5 ;  /* 0x3f0000002b2bc820 */ /* 0x000fcc0000400000 */
[----:B------:R-:W2:Y:S01]  /*9d80*/  MUFU.EX2 R43, R43 ;  /* 0x0000002b002b7308 */ /* 0x000ea20000000800 */
[----:B-1----:R-:W-:Y:S01]  /*9d90*/  @!P5 FMUL R42, R42, R42 ;  /* 0x0000002a2a2ad220 */ /* 0x002fe20000400000 */
[----:B------:R-:W-:Y:S01]  /*9da0*/  FSETP.GEU.AND P5, PT, R111, -126, PT ;  /* 0xc2fc00006f00780b */ /* 0x000fe20003fae000 */
[----:B------:R-:W-:-:S12]  /*9db0*/  @!P6 FMUL R110, R110, 0.5 ;  /* 0x3f0000006e6ee820 */ /* 0x000fd80000400000 */
[----:B------:R-:W-:Y:S01]  /*9dc0*/  @!P5 FMUL R111, R111, 0.5 ;  /* 0x3f0000006f6fd820 */ /* 0x000fe20000400000 */
[----:B--2---:R-:W-:Y:S01]  /*9dd0*/  @!P4 FMUL R43, R43, R43 ;  /* 0x0000002b2b2bc220 */ /* 0x004fe20000400000 */
[----:B------:R-:W-:Y:S02]  /*9de0*/  WARPGROUP.DEPBAR.LE gsb0, 0x0 ;  /* 0x00008000000079c5 */ /* 0x000fe40000010000 */
[----:B------:R-:W-:Y:S01]  /*9df0*/  WARPGROUP.ARRIVE ;  /* 0x00000000000079c5 */ /* 0x000fe20000000000 */
[C---:B------:R-:W-:Y:S01]  /*9e00*/  FSETP.GEU.AND P4, PT, R112.reuse, -126, PT ;  /* 0xc2fc00007000780b */ /* 0x040fe20003f8e000 */
[----:B------:R-:W1:Y:S01]  /*9e10*/  MUFU.EX2 R47, R110 ;  /* 0x0000006e002f7308 */ /* 0x000e620000000800 */
[----:B------:R-:W-:Y:S01]  /*9e20*/  FFMA R46, R113, UR7, -R22 ;  /* 0x00000007712e7c23 */ /* 0x000fe20008000816 */
[----:B------:R-:W-:Y:S02]  /*9e30*/  F2FP.BF16.F32.PACK_AB R65, R43, R42 ;  /* 0x0000002a2b41723e */ /* 0x000fe400000010ff */
[----:B------:R-:W-:Y:S01]  /*9e40*/  HGMMA.64x32x16.F32.BF16 R152, R48, gdesc[UR8].tnspB, R152, gsb0 ;  /* 0x4060000830987df0 */ /* 0x000fe20008001898 */
[----:B------:R-:W-:Y:S01]  /*9e50*/  UMOV UR10, UR8 ;  /* 0x00000008000a7c82 */ /* 0x000fe20008000000 */
[----:B------:R-:W-:Y:S01]  /*9e60*/  UMOV UR11, 0x80000020 ;  /* 0x80000020000b7882 */ /* 0x000fe20000000000 */
[----:B------:R-:W-:Y:S01]  /*9e70*/  UIADD3 UR8, UR6, 0x200, URZ ;  /* 0x0000020006087890 */ /* 0x000fe2000fffe03f */
[----:B------:R-:W2:Y:S04]  /*9e80*/  MUFU.EX2 R44, R111 ;  /* 0x0000006f002c7308 */ /* 0x000ea80000000800 */
[----:B------:R-:W-:-:S04]  /*9e90*/  @!P4 FMUL R112, R112, 0.5 ;  /* 0x3f0000007070c820 */ /* 0x000fc80000400000 */
        /* <DEDUP_REMOVED lines=10> */
[----:B------:R-:W-:-:S08]  /*9f40*/  @!P5 FMUL R116, R116, 0.5 ;  /* 0x3f0000007474d820 */ /* 0x000fd00000400000 */
[----:B------:R-:W-:Y:S01]  /*9f50*/  @!P4 FMUL R117, R117, 0.5 ;  /* 0x3f0000007575c820 */ /* 0x000fe20000400000 */
[----:B------:R-:W-:Y:S02]  /*9f60*/  WARPGROUP.DEPBAR.LE gsb0, 0x0 ;  /* 0x00008000000079c5 */ /* 0x000fe40000010000 */
[----:B------:R-:W-:Y:S01]  /*9f70*/  WARPGROUP.ARRIVE ;  /* 0x00000000000079c5 */ /* 0x000fe20000000000 */
[----:B------:R-:W2:Y:S01]  /*9f80*/  MUFU.EX2 R48, R117 ;  /* 0x0000007500307308 */ /* 0x000ea20000000800 */
[----:B------:R-:W-:Y:S01]  /*9f90*/  FFMA R51, R115, UR7, -R21 ;  /* 0x0000000773337c23 */ /* 0x000fe20008000815 */
[----:B-1----:R-:W-:Y:S01]  /*9fa0*/  @!P6 FMUL R46, R46, R46 ;  /* 0x0000002e2e2ee220 */ /* 0x002fe20000400000 */
[----:B------:R-:W-:Y:S02]  /*9fb0*/  FSETP.GEU.AND P6, PT, R114, -126, PT ;  /* 0xc2fc00007200780b */ /* 0x000fe40003fce000 */
[----:B------:R-:W-:Y:S01]  /*9fc0*/  HGMMA.64x32x16.F32.BF16 R152, R52, gdesc[UR8].tnspB, R152, gsb0 ;  /* 0x4060000834987df0 */ /* 0x000fe20008001898 */
[----:B------:R-:W-:Y:S01]  /*9fd0*/  UMOV UR10, UR8 ;  /* 0x00000008000a7c82 */ /* 0x000fe20008000000 */
[----:B------:R-:W-:Y:S01]  /*9fe0*/  UMOV UR11, 0x80000020 ;  /* 0x80000020000b7882 */ /* 0x000fe20000000000 */
[----:B------:R-:W1:Y:S01]  /*9ff0*/  MUFU.EX2 R49, R116 ;  /* 0x0000007400317308 */ /* 0x000e620000000800 */
[----:B------:R-:W-:Y:S01]  /*a000*/  UIADD3 UR8, UR6, 0x240, URZ ;  /* 0x0000024006087890 */ /* 0x000fe2000fffe03f */
[----:B------:R-:W-:-:S06]  /*a010*/  F2FP.BF16.F32.PACK_AB R68, R46, R45 ;  /* 0x0000002d2e44723e */ /* 0x000fcc00000010ff */
[----:B------:R-:W-:Y:S01]  /*a020*/  @!P6 FMUL R114, R114, 0.5 ;  /* 0x3f0000007272e820 */ /* 0x000fe20000400000 */
[----:B--2---:R-:W-:Y:S01]  /*a030*/  @!P4 FMUL R48, R48, R48 ;  /* 0x000000303030c220 */ /* 0x004fe20000400000 */
[----:B------:R-:W-:Y:S02]  /*a040*/  FSETP.GEU.AND P4, PT, R90, -126, PT ;  /* 0xc2fc00005a00780b */ /* 0x000fe40003f8e000 */
[----:B------:R-:W2:Y:S01]  /*a050*/  MUFU.EX2 R50, R114 ;  /* 0x0000007200327308 */ /* 0x000ea20000000800 */
[----:B-1----:R-:W-:Y:S01]  /*a060*/  @!P5 FMUL R49, R49, R49 ;  /* 0x000000313131d220 */ /* 0x002fe20000400000 */
[----:B------:R-:W-:-:S04]  /*a070*/  FSETP.GEU.AND P5, PT, R51, -126, PT ;  /* 0xc2fc00003300780b */ /* 0x000fc80003fae000 */
[----:B------:R-:W-:-:S05]  /*a080*/  F2FP.BF16.F32.PACK_AB R70, R48, R49 ;  /* 0x000000313046723e */ /* 0x000fca00000010ff */
[----:B------:R-:W-:-:S06]  /*a090*/  @!P4 FMUL R90, R90, 0.5 ;  /* 0x3f0000005a5ac820 */ /* 0x000fcc0000400000 */
[----:B------:R-:W1:Y:S01]  /*a0a0*/  MUFU.EX2 R90, R90 ;  /* 0x0000005a005a7308 */ /* 0x000e620000000800 */
[----:B--2---:R-:W-:Y:S01]  /*a0b0*/  @!P6 FMUL R50, R50, R50 ;  /* 0x000000323232e220 */ /* 0x004fe20000400000 */
[----:B------:R-:W-:Y:S01]  /*a0c0*/  @!P5 FMUL R51, R51, 0.5 ;  /* 0x3f0000003333d820 */ /* 0x000fe20000400000 */
[----:B------:R-:W-:-:S05]  /*a0d0*/  FSETP.GEU.AND P6, PT, R119, -126, PT ;  /* 0xc2fc00007700780b */ /* 0x000fca0003fce000 */
[----:B------:R-:W2:Y:S08]  /*a0e0*/  MUFU.EX2 R51, R51 ;  /* 0x0000003300337308 */ /* 0x000eb00000000800 */
[----:B------:R-:W-:Y:S01]  /*a0f0*/  @!P6 FMUL R119, R119, 0.5 ;  /* 0x3f0000007777e820 */ /* 0x000fe20000400000 */
[----:B-1----:R-:W-:Y:S01]  /*a100*/  @!P4 FMUL R90, R90, R90 ;  /* 0x0000005a5a5ac220 */ /* 0x002fe20000400000 */
[----:B------:R-:W-:-:S02]  /*a110*/  WARPGROUP.DEPBAR.LE gsb0, 0x0 ;  /* 0x00008000000079c5 */ /* 0x000fc40000010000 */
[----:B------:R-:W-:Y:S01]  /*a120*/  WARPGROUP.ARRIVE ;  /* 0x00000000000079c5 */ /* 0x000fe20000000000 */
[--C-:B------:R-:W-:Y:S01]  /*a130*/  FFMA R55, R121, UR7, -R22.reuse ;  /* 0x0000000779377c23 */ /* 0x100fe20008000816 */
[----:B------:R-:W1:Y:S01]  /*a140*/  MUFU.EX2 R53, R119 ;  /* 0x0000007700357308 */ /* 0x000e620000000800 */
[----:B------:R-:W-:Y:S01]  /*a150*/  FFMA R54, R124, UR7, -R22 ;  /* 0x000000077c367c23 */ /* 0x000fe20008000816 */
[----:B--2---:R-:W-:Y:S02]  /*a160*/  @!P5 FMUL R51, R51, R51 ;  /* 0x000000333333d220 */ /* 0x004fe40000400000 */
[----:B------:R-:W-:Y:S01]  /*a170*/  HGMMA.64x32x16.F32.BF16 R152, R56, gdesc[UR8].tnspB, R152, gsb0 ;  /* 0x4060000838987df0 */ /* 0x000fe20008001898 */
[----:B------:R-:W-:Y:S01]  /*a180*/  FSETP.GEU.AND P4, PT, R55, -126, PT ;  /* 0xc2fc00003700780b */ /* 0x000fe20003f8e000 */
[----:B------:R-:W-:Y:S01]  /*a190*/  UMOV UR10, UR8 ;  /* 0x00000008000a7c82 */ /* 0x000fe20008000000 */
[----:B------:R-:W-:Y:S01]  /*a1a0*/  FSETP.GEU.AND P5, PT, R120, -126, PT ;  /* 0xc2fc00007800780b */ /* 0x000fe20003fae000 */
[----:B------:R-:W-:Y:S01]  /*a1b0*/  UMOV UR11, 0x80000020 ;  /* 0x80000020000b7882 */ /* 0x000fe20000000000 */
[----:B------:R-:W-:Y:S01]  /*a1c0*/  UIADD3 UR8, UR6, 0x280, URZ ;  /* 0x0000028006087890 */ /* 0x000fe2000fffe03f */
[----:B------:R-:W-:Y:S01]  /*a1d0*/  F2FP.BF16.F32.PACK_AB R69, R51, R50 ;  /* 0x000000323345723e */ /* 0x000fe200000010ff */
[----:B-1----:R-:W-:-:S07]  /*a1e0*/  @!P6 FMUL R53, R53, R53 ;  /* 0x000000353535e220 */ /* 0x002fce0000400000 */
[----:B------:R-:W-:Y:S01]  /*a1f0*/  @!P4 FMUL R55, R55, 0.5 ;  /* 0x3f0000003737c820 */ /* 0x000fe20000400000 */
[----:B------:R-:W-:Y:S01]  /*a200*/  FSETP.GEU.AND P6, PT, R54, -126, PT ;  /* 0xc2fc00003600780b */ /* 0x000fe20003fce000 */
[----:B------:R-:W-:Y:S01]  /*a210*/  @!P5 FMUL R120, R120, 0.5 ;  /* 0x3f0000007878d820 */ /* 0x000fe20000400000 */
[----:B------:R-:W-:-:S03]  /*a220*/  F2FP.BF16.F32.PACK_AB R71, R53, R90 ;  /* 0x0000005a3547723e */ /* 0x000fc600000010ff */
[----:B------:R-:W1:Y:S08]  /*a230*/  MUFU.EX2 R52, R120 ;  /* 0x0000007800347308 */ /* 0x000e700000000800 */
[----:B------:R-:W2:Y:S01]  /*a240*/  MUFU.EX2 R55, R55 ;  /* 0x0000003700377308 */ /* 0x000ea20000000800 */
[----:B------:R-:W-:-:S07]  /*a250*/  @!P6 FMUL R54, R54, 0.5 ;  /* 0x3f0000003636e820 */ /* 0x000fce0000400000 */
[----:B------:R-:W3:Y:S01]  /*a260*/  MUFU.EX2 R54, R54 ;  /* 0x0000003600367308 */ /* 0x000ee20000000800 */
[----:B-1----:R-:W-:Y:S01]  /*a270*/  @!P5 FMUL R52, R52, R52 ;  /* 0x000000343434d220 */ /* 0x002fe20000400000 */
[----:B------:R-:W-:Y:S01]  /*a280*/  FSETP.GEU.AND P5, PT, R125, -126, PT ;  /* 0xc2fc00007d00780b */ /* 0x000fe20003fae000 */
[----:B--2---:R-:W-:Y:S01]  /*a290*/  @!P4 FMUL R55, R55, R55 ;  /* 0x000000373737c220 */ /* 0x004fe20000400000 */
[----:B------:R-:W-:Y:S01]  /*a2a0*/  FSETP.GEU.AND P4, PT, R122, -126, PT ;  /* 0xc2fc00007a00780b */ /* 0x000fe20003f8e000 */
[----:B------:R-:W-:Y:S02]  /*a2b0*/  WARPGROUP.DEPBAR.LE gsb0, 0x0 ;  /* 0x00008000000079c5 */ /* 0x000fe40000010000 */
[----:B------:R-:W-:-:S08]  /*a2c0*/  WARPGROUP.ARRIVE ;  /* 0x00000000000079c5 */ /* 0x000fd00000000000 */
[----:B------:R-:W-:Y:S01]  /*a2d0*/  @!P5 FMUL R125, R125, 0.5 ;  /* 0x3f0000007d7dd820 */ /* 0x000fe20000400000 */
[--C-:B------:R-:W-:Y:S01]  /*a2e0*/  FFMA R56, R123, UR7, -R21.reuse ;  /* 0x000000077b387c23 */ /* 0x100fe20008000815 */
[----:B------:R-:W-:Y:S01]  /*a2f0*/  FFMA R58, R127, UR7, -R21 ;  /* 0x000000077f3a7c23 */ /* 0x000fe20008000815 */
[----:B---3--:R-:W-:Y:S01]  /*a300*/  @!P6 FMUL R54, R54, R54 ;  /* 0x000000363636e220 */ /* 0x008fe20000400000 */
[----:B------:R-:W1:Y:S01]  /*a310*/  MUFU.EX2 R57, R125 ;  /* 0x0000007d00397308 */ /* 0x000e620000000800 */
[----:B------:R-:W-:Y:S01]  /*a320*/  HGMMA.64x32x16.F32.BF16 R152, R60, gdesc[UR8].tnspB, R152, gsb0 ;  /* 0x406000083c987df0 */ /* 0x000fe20008001898 */
[----:B------:R-:W-:Y:S01]  /*a330*/  @!P4 FMUL R122, R122, 0.5 ;  /* 0x3f0000007a7ac820 */ /* 0x000fe20000400000 */
[C---:B------:R-:W-:Y:S01]  /*a340*/  FSETP.GEU.AND P6, PT, R56.reuse, -126, PT ;  /* 0xc2fc00003800780b */ /* 0x040fe20003fce000 */
[----:B------:R-:W-:Y:S01]  /*a350*/  UMOV UR10, UR8 ;  /* 0x00000008000a7c82 */ /* 0x000fe20008000000 */
[----:B------:R-:W-:Y:S01]  /*a360*/  UMOV UR11, 0x80000020 ;  /* 0x80000020000b7882 */ /* 0x000fe20000000000 */
[----:B------:R-:W-:Y:S01]  /*a370*/  UIADD3 UR8, UR6, 0x2c0, URZ ;  /* 0x000002c006087890 */ /* 0x000fe2000fffe03f */
[----:B------:R-:W-:Y:S01]  /*a380*/  F2FP.BF16.F32.PACK_AB R72, R55, R52 ;  /* 0x000000343748723e */ /* 0x000fe200000010ff */
[----:B------:R-:W2:Y:S08]  /*a390*/  MUFU.EX2 R59, R122 ;  /* 0x0000007a003b7308 */ /* 0x000eb00000000800 */
[----:B------:R-:W-:Y:S01]  /*a3a0*/  @!P6 FMUL R56, R56, 0.5 ;  /* 0x3f0000003838e820 */ /* 0x000fe20000400000 */
[----:B-1----:R-:W-:Y:S01]  /*a3b0*/  @!P5 FMUL R57, R57, R57 ;  /* 0x000000393939d220 */ /* 0x002fe20000400000 */
[----:B------:R-:W-:-:S04]  /*a3c0*/  FSETP.GEU.AND P5, PT, R126, -126, PT ;  /* 0xc2fc00007e00780b */ /* 0x000fc80003fae000 */
[----:B------:R-:W1:Y:S01]  /*a3d0*/  MUFU.EX2 R56, R56 ;  /* 0x0000003800387308 */ /* 0x000e620000000800 */
[----:B--2---:R-:W-:Y:S01]  /*a3e0*/  @!P4 FMUL R59, R59, R59 ;  /* 0x0000003b3b3bc220 */ /* 0x004fe20000400000 */
[----:B------:R-:W-:-:S07]  /*a3f0*/  FSETP.GEU.AND P4, PT, R58, -126, PT ;  /* 0xc2fc00003a00780b */ /* 0x000fce0003f8e000 */
[----:B------:R-:W-:-:S04]  /*a400*/  @!P5 FMUL R126, R126, 0.5 ;  /* 0x3f0000007e7ed820 */ /* 0x000fc80000400000 */
[----:B------:R-:W2:Y:S02]  /*a410*/  MUFU.EX2 R15, R126 ;  /* 0x0000007e000f7308 */ /* 0x000ea40000000800 */
[----:B------:R-:W-:Y:S01]  /*a420*/  @!P4 FMUL R58, R58, 0.5 ;  /* 0x3f0000003a3ac820 */ /* 0x000fe20000400000 */
[----:B-1----:R-:W-:Y:S01]  /*a430*/  @!P6 FMUL R56, R56, R56 ;  /* 0x000000383838e220 */ /* 0x002fe20000400000 */
[----:B------:R-:W-:-:S04]  /*a440*/  FSETP.GEU.AND P6, PT, R128, -126, PT ;  /* 0xc2fc00008000780b */ /* 0x000fc80003fce000 */
[----:B------:R-:W1:Y:S01]  /*a450*/  MUFU.EX2 R58, R58 ;  /* 0x0000003a003a7308 */ /* 0x000e620000000800 */
[----:B------:R-:W-:Y:S02]  /*a460*/  WARPGROUP.DEPBAR.LE gsb0, 0x0 ;  /* 0x00008000000079c5 */ /* 0x000fe40000010000 */
[----:B------:R-:W-:Y:S01]  /*a470*/  WARPGROUP.ARRIVE ;  /* 0x00000000000079c5 */ /* 0x000fe20000000000 */
[----:B------:R-:W-:Y:S01]  /*a480*/  FFMA R60, R129, UR7, -R22 ;  /* 0x00000007813c7c23 */ /* 0x000fe20008000816 */
[----:B--2---:R-:W-:-:S04]  /*a490*/  @!P5 FMUL R15, R15, R15 ;  /* 0x0000000f0f0fd220 */ /* 0x004fc80000400000 */
[----:B------:R-:W-:Y:S01]  /*a4a0*/  @!P6 FMUL R128, R128, 0.5 ;  /* 0x3f0000008080e820 */ /* 0x000fe20000400000 */
[--C-:B------:R-:W-:Y:S01]  /*a4b0*/  FFMA R62, R133, UR7, -R22.reuse ;  /* 0x00000007853e7c23 */ /* 0x100fe20008000816 */
[--C-:B------:R-:W-:Y:S01]  /*a4c0*/  FFMA R61, R130, UR7, -R21.reuse ;  /* 0x00000007823d7c23 */ /* 0x100fe20008000815 */
[----:B------:R-:W-:Y:S01]  /*a4d0*/  HGMMA.64x32x16.F32.BF16 R152, R64, gdesc[UR8].tnspB, R152, gsb0 ;  /* 0x4060000840987df0 */ /* 0x000fe20008001898 */
[----:B------:R-:W-:Y:S01]  /*a4e0*/  FSETP.GEU.AND P5, PT, R60, -126, PT ;  /* 0xc2fc00003c00780b */ /* 0x000fe20003fae000 */
[----:B------:R-:W2:Y:S01]  /*a4f0*/  MUFU.EX2 R13, R128 ;  /* 0x00000080000d7308 */ /* 0x000ea20000000800 */
[----:B-1----:R-:W-:Y:S01]  /*a500*/  @!P4 FMUL R58, R58, R58 ;  /* 0x0000003a3a3ac220 */ /* 0x002fe20000400000 */
[----:B------:R-:W-:Y:S01]  /*a510*/  FSETP.GEU.AND P4, PT, R23, -126, PT ;  /* 0xc2fc00001700780b */ /* 0x000fe20003f8e000 */
[----:B------:R-:W-:Y:S01]  /*a520*/  FFMA R63, R134, UR7, -R21 ;  /* 0x00000007863f7c23 */ /* 0x000fe20008000815 */
[----:B------:R-:W-:Y:S01]  /*a530*/  UMOV UR10, UR8 ;  /* 0x00000008000a7c82 */ /* 0x000fe20008000000 */
[----:B------:R-:W-:Y:S01]  /*a540*/  UMOV UR11, 0x80000020 ;  /* 0x80000020000b7882 */ /* 0x000fe20000000000 */
[----:B------:R-:W-:Y:S01]  /*a550*/  UIADD3 UR8, UR6, 0x300, URZ ;  /* 0x0000030006087890 */ /* 0x000fe2000fffe03f */
[----:B------:R-:W-:-:S05]  /*a560*/  FFMA R22, R148, UR7, -R22 ;  /* 0x0000000794167c23 */ /* 0x000fca0008000816 */
[----:B------:R-:W-:-:S03]  /*a570*/  @!P5 FMUL R60, R60, 0.5 ;  /* 0x3f0000003c3cd820 */ /* 0x000fc60000400000 */
[----:B------:R-:W-:Y:S01]  /*a580*/  @!P4 FMUL R23, R23, 0.5 ;  /* 0x3f0000001717c820 */ /* 0x000fe20000400000 */
[----:B--2---:R-:W-:Y:S02]  /*a590*/  @!P6 FMUL R13, R13, R13 ;  /* 0x0000000d0d0de220 */ /* 0x004fe40000400000 */
[----:B------:R-:W1:Y:S01]  /*a5a0*/  MUFU.EX2 R60, R60 ;  /* 0x0000003c003c7308 */ /* 0x000e620000000800 */
[----:B------:R-:W-:-:S07]  /*a5b0*/  FSETP.GEU.AND P6, PT, R62, -126, PT ;  /* 0xc2fc00003e00780b */ /* 0x000fce0003fce000 */
[----:B------:R-:W2:Y:S06]  /*a5c0*/  MUFU.EX2 R23, R23 ;  /* 0x0000001700177308 */ /* 0x000eac0000000800 */
[----:B------:R-:W-:Y:S01]  /*a5d0*/  @!P6 FMUL R62, R62, 0.5 ;  /* 0x3f0000003e3ee820 */ /* 0x000fe20000400000 */
[----:B-1----:R-:W-:Y:S01]  /*a5e0*/  @!P5 FMUL R60, R60, R60 ;  /* 0x0000003c3c3cd220 */ /* 0x002fe20000400000 */
[----:B------:R-:W-:-:S04]  /*a5f0*/  FSETP.GEU.AND P5, PT, R61, -126, PT ;  /* 0xc2fc00003d00780b */ /* 0x000fc80003fae000 */
[----:B------:R-:W1:Y:S01]  /*a600*/  MUFU.EX2 R62, R62 ;  /* 0x0000003e003e7308 */ /* 0x000e620000000800 */
[----:B--2---:R-:W-:Y:S01]  /*a610*/  @!P4 FMUL R23, R23, R23 ;  /* 0x000000171717c220 */ /* 0x004fe20000400000 */
[----:B------:R-:W-:Y:S02]  /*a620*/  WARPGROUP.DEPBAR.LE gsb0, 0x0 ;  /* 0x00008000000079c5 */ /* 0x000fe40000010000 */
[----:B------:R-:W-:-:S05]  /*a630*/  FFMA R64, R131, UR7, -R21 ;  /* 0x0000000783407c23 */ /* 0x000fca0008000815 */
[----:B------:R-:W-:Y:S01]  /*a640*/  @!P5 FMUL R61, R61, 0.5 ;  /* 0x3f0000003d3dd820 */ /* 0x000fe20000400000 */
[----:B------:R-:W-:Y:S01]  /*a650*/  FFMA R66, R135, UR7, -R21 ;  /* 0x0000000787427c23 */ /* 0x000fe20008000815 */
[----:B------:R-:W-:Y:S01]  /*a660*/  WARPGROUP.ARRIVE ;  /* 0x00000000000079c5 */ /* 0x000fe20000000000 */
[----:B------:R-:W-:Y:S01]  /*a670*/  FADD R65, R73, R216 ;  /* 0x000000d849417221 */ /* 0x000fe20000000000 */
[----:B------:R-:W-:Y:S01]  /*a680*/  FSETP.GEU.AND P4, PT, R64, -126, PT ;  /* 0xc2fc00004000780b */ /* 0x000fe20003f8e000 */
[----:B-1----:R-:W-:Y:S01]  /*a690*/  @!P6 FMUL R62, R62, R62 ;  /* 0x0000003e3e3ee220 */ /* 0x002fe20000400000 */
[----:B------:R-:W1:Y:S01]  /*a6a0*/  MUFU.EX2 R61, R61 ;  /* 0x0000003d003d7308 */ /* 0x000e620000000800 */
[----:B------:R-:W-:Y:S01]  /*a6b0*/  FSETP.GEU.AND P6, PT, R63, -126, PT ;  /* 0xc2fc00003f00780b */ /* 0x000fe20003fce000 */
[----:B------:R-:W-:Y:S01]  /*a6c0*/  HGMMA.64x32x16.F32.BF16 R152, R68, gdesc[UR8].tnspB, R152, gsb0 ;  /* 0x4060000844987df0 */ /* 0x000fe20008001898 */
[----:B------:R-:W-:Y:S01]  /*a6d0*/  FADD R67, R75, R74 ;  /* 0x0000004a4b437221 */ /* 0x000fe20000000000 */
[----:B------:R-:W-:Y:S01]  /*a6e0*/  F2FP.BF16.F32.PACK_AB R74, R57, R54 ;  /* 0x00000036394a723e */ /* 0x000fe200000010ff */
[----:B------:R-:W-:Y:S01]  /*a6f0*/  UMOV UR10, UR8 ;  /* 0x00000008000a7c82 */ /* 0x000fe20008000000 */
[----:B------:R-:W-:Y:S01]  /*a700*/  F2FP.BF16.F32.PACK_AB R73, R56, R59 ;  /* 0x0000003b3849723e */ /* 0x000fe200000010ff */
[----:B------:R-:W-:Y:S01]  /*a710*/  UMOV UR11, 0x80000020 ;  /* 0x80000020000b7882 */ /* 0x000fe20000000000 */
[----:B------:R-:W-:Y:S01]  /*a720*/  F2FP.BF16.F32.PACK_AB R75, R58, R15 ;  /* 0x0000000f3a4b723e */ /* 0x000fe200000010ff */
[----:B------:R-:W-:Y:S01]  /*a730*/  FADD R76, R65, R76 ;  /* 0x0000004c414c7221 */ /* 0x000fe20000000000 */
[----:B------:R-:W-:Y:S01]  /*a740*/  FADD R78, R67, R78 ;  /* 0x0000004e434e7221 */ /* 0x000fe20000000000 */
[----:B------:R-:W-:Y:S01]  /*a750*/  @!P4 FMUL R64, R64, 0.5 ;  /* 0x3f0000004040c820 */ /* 0x000fe20000400000 */
[----:B------:R-:W-:Y:S01]  /*a760*/  UIADD3 UR8, UR6, 0x340, URZ ;  /* 0x0000034006087890 */ /* 0x000fe2000fffe03f */
[----:B------:R-:W-:Y:S01]  /*a770*/  FADD R76, R76, R77 ;  /* 0x0000004d4c4c7221 */ /* 0x000fe20000000000 */
[----:B------:R-:W-:Y:S01]  /*a780*/  @!P6 FMUL R63, R63, 0.5 ;  /* 0x3f0000003f3fe820 */ /* 0x000fe20000400000 */
[----:B------:R-:W-:Y:S01]  /*a790*/  FADD R78, R78, R81 ;  /* 0x000000514e4e7221 */ /* 0x000fe20000000000 */
[----:B------:R-:W-:Y:S01]  /*a7a0*/  FFMA R21, R150, UR7, -R21 ;  /* 0x0000000796157c23 */ /* 0x000fe20008000815 */
[----:B------:R-:W2:Y:S01]  /*a7b0*/  MUFU.EX2 R64, R64 ;  /* 0x0000004000407308 */ /* 0x000ea20000000800 */
[----:B-1----:R-:W-:Y:S01]  /*a7c0*/  @!P5 FMUL R61, R61, R61 ;  /* 0x0000003d3d3dd220 */ /* 0x002fe20000400000 */
[----:B------:R-:W-:Y:S01]  /*a7d0*/  FSETP.GEU.AND P5, PT, R66, -126, PT ;  /* 0xc2fc00004200780b */ /* 0x000fe20003fae000 */
[----:B------:R-:W-:Y:S01]  /*a7e0*/  FADD R79, R76, R79 ;  /* 0x0000004f4c4f7221 */ /* 0x000fe20000000000 */
[----:B------:R-:W-:Y:S01]  /*a7f0*/  FADD R83, R78, R83 ;  /* 0x000000534e537221 */ /* 0x000fe20000000000 */
[----:B------:R-:W-:Y:S01]  /*a800*/  F2FP.BF16.F32.PACK_AB R76, R60, R13 ;  /* 0x0000000d3c4c723e */ /* 0x000fe200000010ff */
[----:B------:R-:W-:Y:S01]  /*a810*/  UMOV UR7, 0x80000020 ;  /* 0x8000002000077882 */ /* 0x000fe20000000000 */
[----:B------:R-:W-:Y:S01]  /*a820*/  FADD R80, R79, R80 ;  /* 0x000000504f507221 */ /* 0x000fe20000000000 */
[----:B------:R-:W1:Y:S01]  /*a830*/  MUFU.EX2 R63, R63 ;  /* 0x0000003f003f7308 */ /* 0x000e620000000800 */
[----:B------:R-:W-:Y:S01]  /*a840*/  F2FP.BF16.F32.PACK_AB R78, R62, R23 ;  /* 0x000000173e4e723e */ /* 0x000fe200000010ff */
[----:B------:R-:W-:Y:S01]  /*a850*/  FADD R83, R83, R84 ;  /* 0x0000005453537221 */ /* 0x000fe20000000000 */
[----:B------:R-:W-:-:S03]  /*a860*/  FADD R85, R80, R85 ;  /* 0x0000005550557221 */ /* 0x000fc60000000000 */
[----:B------:R-:W-:Y:S01]  /*a870*/  FADD R86, R83, R86 ;  /* 0x0000005653567221 */ /* 0x000fe20000000000 */
[----:B------:R-:W-:Y:S01]  /*a880*/  @!P5 FMUL R66, R66, 0.5 ;  /* 0x3f0000004242d820 */ /* 0x000fe20000400000 */
[----:B------:R-:W-:Y:S01]  /*a890*/  FADD R85, R85, R82 ;  /* 0x0000005255557221 */ /* 0x000fe20000000000 */
[----:B--2---:R-:W-:Y:S01]  /*a8a0*/  @!P4 FMUL R64, R64, R64 ;  /* 0x000000404040c220 */ /* 0x004fe20000400000 */
[----:B------:R-:W-:Y:S01]  /*a8b0*/  FSETP.GEU.AND P4, PT, R136, -126, PT ;  /* 0xc2fc00008800780b */ /* 0x000fe20003f8e000 */
[----:B------:R-:W-:Y:S01]  /*a8c0*/  FADD R87, R86, R87 ;  /* 0x0000005756577221 */ /* 0x000fe20000000000 */
[----:B------:R-:W-:Y:S01]  /*a8d0*/  FADD R88, R85, R88 ;  /* 0x0000005855587221 */ /* 0x000fe20000000000 */
[----:B------:R-:W2:Y:S01]  /*a8e0*/  MUFU.EX2 R66, R66 ;  /* 0x0000004200427308 */ /* 0x000ea20000000800 */
        /* <DEDUP_REMOVED lines=9> */
[----:B------:R-:W-:Y:S01]  /*a980*/  FADD R24, R27, R24 ;  /* 0x000000181b187221 */ /* 0x000fe20000000000 */
[----:B------:R-:W-:-:S03]  /*a990*/  WARPGROUP.DEPBAR.LE gsb0, 0x0 ;  /* 0x00008000000079c5 */ /* 0x000fc60000010000 */
[----:B------:R-:W1:Y:S01]  /*a9a0*/  MUFU.EX2 R136, R136 ;  /* 0x0000008800887308 */ /* 0x000e620000000800 */
[----:B--2---:R-:W-:Y:S01]  /*a9b0*/  @!P5 FMUL R66, R66, R66 ;  /* 0x000000424242d220 */ /* 0x004fe20000400000 */
[----:B------:R-:W-:Y:S01]  /*a9c0*/  FSETP.GEU.AND P5, PT, R140, -126, PT ;  /* 0xc2fc00008c00780b */ /* 0x000fe20003fae000 */
[----:B------:R-:W-:Y:S01]  /*a9d0*/  @!P6 FMUL R137, R137, 0.5 ;  /* 0x3f0000008989e820 */ /* 0x000fe20000400000 */
[----:B------:R-:W-:Y:S01]  /*a9e0*/  WARPGROUP.ARRIVE ;  /* 0x00000000000079c5 */ /* 0x000fe20000000000 */
[----:B------:R-:W-:Y:S01]  /*a9f0*/  FADD R31, R31, R28 ;  /* 0x0000001c1f1f7221 */ /* 0x000fe20000000000 */
[----:B------:R-:W-:Y:S01]  /*aa00*/  F2FP.BF16.F32.PACK_AB R79, R66, R63 ;  /* 0x0000003f424f723e */ /* 0x000fe200000010ff */
[----:B------:R-:W-:Y:S02]  /*aa10*/  FADD R29, R24, R29 ;  /* 0x0000001d181d7221 */ /* 0x000fe40000000000 */
[----:B------:R-:W2:Y:S01]  /*aa20*/  MUFU.EX2 R137, R137 ;  /* 0x0000008900897308 */ /* 0x000ea20000000800 */
[----:B------:R-:W-:Y:S01]  /*aa30*/  HGMMA.64x32x16.F32.BF16 R152, R72, gdesc[UR8].tnspB, R152, gsb0 ;  /* 0x4060000848987df0 */ /* 0x000fe20008001898 */
[----:B------:R-:W-:Y:S01]  /*aa40*/  UMOV UR10, UR8 ;  /* 0x00000008000a7c82 */ /* 0x000fe20008000000 */
[----:B------:R-:W-:Y:S01]  /*aa50*/  UMOV UR11, 0x80000020 ;  /* 0x80000020000b7882 */ /* 0x000fe20000000000 */
[----:B------:R-:W-:Y:S01]  /*aa60*/  UIADD3 UR8, UR6, 0x380, URZ ;  /* 0x0000038006087890 */ /* 0x000fe2000fffe03f */
[----:B------:R-:W-:Y:S01]  /*aa70*/  FADD R34, R31, R34 ;  /* 0x000000221f227221 */ /* 0x000fe20000000000 */
[----:B------:R-:W-:Y:S01]  /*aa80*/  @!P5 FMUL R140, R140, 0.5 ;  /* 0x3f0000008c8cd820 */ /* 0x000fe20000400000 */
[----:B------:R-:W-:Y:S01]  /*aa90*/  FADD R29, R29, R30 ;  /* 0x0000001e1d1d7221 */ /* 0x000fe20000000000 */
[----:B-1----:R-:W-:Y:S01]  /*aaa0*/  @!P4 FMUL R136, R136, R136 ;  /* 0x000000888888c220 */ /* 0x002fe20000400000 */
[----:B------:R-:W-:Y:S01]  /*aab0*/  FSETP.GEU.AND P4, PT, R141, -126, PT ;  /* 0xc2fc00008d00780b */ /* 0x000fe20003f8e000 */
[----:B------:R-:W-:Y:S01]  /*aac0*/  FADD R35, R34, R35 ;  /* 0x0000002322237221 */ /* 0x000fe20000000000 */
[----:B------:R-:W-:Y:S01]  /*aad0*/  FADD R32, R29, R32 ;  /* 0x000000201d207221 */ /* 0x000fe20000000000 */
[----:B------:R-:W1:Y:S01]  /*aae0*/  MUFU.EX2 R140, R140 ;  /* 0x0000008c008c7308 */ /* 0x000e620000000800 */
[----:B------:R-:W-:Y:S01]  /*aaf0*/  UIADD3 UR6, UR6, 0x3c0, URZ ;  /* 0x000003c006067890 */ /* 0x000fe2000fffe03f */
[----:B------:R-:W-:Y:S01]  /*ab00*/  FADD R36, R35, R36 ;  /* 0x0000002423247221 */ /* 0x000fe20000000000 */
[----:B------:R-:W-:Y:S01]  /*ab10*/  FADD R33, R32, R33 ;  /* 0x0000002120217221 */ /* 0x000fe20000000000 */
[----:B--2---:R-:W-:Y:S01]  /*ab20*/  @!P6 FMUL R137, R137, R137 ;  /* 0x000000898989e220 */ /* 0x004fe20000400000 */
[----:B------:R-:W-:Y:S01]  /*ab30*/  FSETP.GEU.AND P6, PT, R138, -126, PT ;  /* 0xc2fc00008a00780b */ /* 0x000fe20003fce000 */
[----:B------:R-:W-:Y:S01]  /*ab40*/  FADD R37, R36, R37 ;  /* 0x0000002524257221 */ /* 0x000fe20000000000 */
[----:B------:R-:W-:-:S03]  /*ab50*/  FADD R38, R33, R38 ;  /* 0x0000002621267221 */ /* 0x000fc60000000000 */
[----:B------:R-:W-:Y:S01]  /*ab60*/  @!P4 FMUL R141, R141, 0.5 ;  /* 0x3f0000008d8dc820 */ /* 0x000fe20000400000 */
[----:B------:R-:W-:Y:S01]  /*ab70*/  F2FP.BF16.F32.PACK_AB R80, R137, R136 ;  /* 0x000000888950723e */ /* 0x000fe200000010ff */
[----:B------:R-:W-:Y:S01]  /*ab80*/  FADD R42, R37, R42 ;  /* 0x0000002a252a7221 */ /* 0x000fe20000000000 */
[----:B------:R-:W-:-:S03]  /*ab90*/  FADD R38, R38, R39 ;  /* 0x0000002726267221 */ /* 0x000fc60000000000 */
[----:B------:R-:W2:Y:S01]  /*aba0*/  MUFU.EX2 R141, R141 ;  /* 0x0000008d008d7308 */ /* 0x000ea20000000800 */
[----:B-1----:R-:W-:Y:S01]  /*abb0*/  @!P5 FMUL R140, R140, R140 ;  /* 0x0000008c8c8cd220 */ /* 0x002fe20000400000 */
[----:B------:R-:W-:Y:S01]  /*abc0*/  FSETP.GEU.AND P5, PT, R139, -126, PT ;  /* 0xc2fc00008b00780b */ /* 0x000fe20003fae000 */
[----:B------:R-:W-:Y:S01]  /*abd0*/  @!P6 FMUL R138, R138, 0.5 ;  /* 0x3f0000008a8ae820 */ /* 0x000fe20000400000 */
[----:B------:R-:W-:Y:S01]  /*abe0*/  FADD R42, R42, R43 ;  /* 0x0000002b2a2a7221 */ /* 0x000fe20000000000 */
[----:B------:R-:W-:-:S03]  /*abf0*/  FADD R41, R38, R41 ;  /* 0x0000002926297221 */ /* 0x000fc60000000000 */
[----:B------:R-:W-:Y:S01]  /*ac00*/  FADD R47, R42, R47 ;  /* 0x0000002f2a2f7221 */ /* 0x000fe20000000000 */
[----:B------:R-:W1:Y:S01]  /*ac10*/  MUFU.EX2 R138, R138 ;  /* 0x0000008a008a7308 */ /* 0x000e620000000800 */
[----:B------:R-:W-:Y:S02]  /*ac20*/  FADD R40, R41, R40 ;  /* 0x0000002829287221 */ /* 0x000fe40000000000 */
[----:B------:R-:W-:Y:S02]  /*ac30*/  FADD R47, R47, R44 ;  /* 0x0000002c2f2f7221 */ /* 0x000fe40000000000 */
        /* <DEDUP_REMOVED lines=9> */
[----:B------:R-:W-:-:S02]  /*acd0*/  WARPGROUP.DEPBAR.LE gsb0, 0x0 ;  /* 0x00008000000079c5 */ /* 0x000fc40000010000 */
[----:B------:R-:W-:Y:S01]  /*ace0*/  WARPGROUP.ARRIVE ;  /* 0x00000000000079c5 */ /* 0x000fe20000000000 */
[----:B-1----:R-:W-:Y:S01]  /*acf0*/  @!P6 FMUL R138, R138, R138 ;  /* 0x0000008a8a8ae220 */ /* 0x002fe20000400000 */
[----:B------:R-:W-:Y:S01]  /*ad00*/  FSETP.GEU.AND P6, PT, R143, -126, PT ;  /* 0xc2fc00008f00780b */ /* 0x000fe20003fce000 */
[----:B------:R-:W-:Y:S01]  /*ad10*/  FADD R49, R46, R49 ;  /* 0x000000312e317221 */ /* 0x000fe20000000000 */
[----:B------:R-:W-:Y:S02]  /*ad20*/  FADD R90, R51, R90 ;  /* 0x0000005a335a7221 */ /* 0x000fe40000000000 */
[----:B------:R-:W-:Y:S01]  /*ad30*/  @!P4 FMUL R142, R142, 0.5 ;  /* 0x3f0000008e8ec820 */ /* 0x000fe20000400000 */
[----:B------:R-:W-:Y:S01]  /*ad40*/  HGMMA.64x32x16.F32.BF16 R152, R76, gdesc[UR8].tnspB, R152, gsb0 ;  /* 0x406000084c987df0 */ /* 0x000fe20008001898 */
[----:B------:R-:W-:Y:S01]  /*ad50*/  UMOV UR10, UR8 ;  /* 0x00000008000a7c82 */ /* 0x000fe20008000000 */
[----:B------:R-:W-:Y:S01]  /*ad60*/  UMOV UR11, 0x80000020 ;  /* 0x80000020000b7882 */ /* 0x000fe20000000000 */
[----:B------:R-:W-:Y:S01]  /*ad70*/  FADD R49, R49, R48 ;  /* 0x0000003031317221 */ /* 0x000fe20000000000 */
[----:B------:R-:W-:Y:S01]  /*ad80*/  FADD R90, R90, R53 ;  /* 0x000000355a5a7221 */ /* 0x000fe20000000000 */
[----:B------:R-:W1:Y:S01]  /*ad90*/  MUFU.EX2 R142, R142 ;  /* 0x0000008e008e7308 */ /* 0x000e620000000800 */
[----:B--2---:R-:W-:Y:S01]  /*ada0*/  @!P5 FMUL R139, R139, R139 ;  /* 0x0000008b8b8bd220 */ /* 0x004fe20000400000 */
[----:B------:R-:W-:Y:S01]  /*adb0*/  FSETP.GEU.AND P5, PT, R144, -126, PT ;  /* 0xc2fc00009000780b */ /* 0x000fe20003fae000 */
[----:B------:R-:W-:Y:S01]  /*adc0*/  @!P6 FMUL R143, R143, 0.5 ;  /* 0x3f0000008f8fe820 */ /* 0x000fe20000400000 */
[----:B------:R-:W-:Y:S01]  /*add0*/  FADD R52, R49, R52 ;  /* 0x0000003431347221 */ /* 0x000fe20000000000 */
[----:B------:R-:W-:Y:S01]  /*ade0*/  FADD R59, R90, R59 ;  /* 0x0000003b5a3b7221 */ /* 0x000fe20000000000 */
[----:B------:R-:W-:-:S02]  /*adf0*/  F2FP.BF16.F32.PACK_AB R81, R139, R138 ;  /* 0x0000008a8b51723e */ /* 0x000fc400000010ff */
[----:B------:R-:W-:Y:S01]  /*ae00*/  FADD R55, R52, R55 ;  /* 0x0000003734377221 */ /* 0x000fe20000000000 */
[----:B------:R-:W2:Y:S01]  /*ae10*/  MUFU.EX2 R143, R143 ;  /* 0x0000008f008f7308 */ /* 0x000ea20000000800 */
[----:B------:R-:W-:Y:S02]  /*ae20*/  FADD R56, R59, R56 ;  /* 0x000000383b387221 */ /* 0x000fe40000000000 */
[----:B------:R-:W-:Y:S02]  /*ae30*/  FADD R54, R55, R54 ;  /* 0x0000003637367221 */ /* 0x000fe40000000000 */
[----:B------:R-:W-:Y:S01]  /*ae40*/  FADD R15, R56, R15 ;  /* 0x0000000f380f7221 */ /* 0x000fe20000000000 */
[----:B------:R-:W-:Y:S01]  /*ae50*/  @!P5 FMUL R144, R144, 0.5 ;  /* 0x3f0000009090d820 */ /* 0x000fe20000400000 */
[----:B------:R-:W-:Y:S01]  /*ae60*/  FADD R54, R54, R57 ;  /* 0x0000003936367221 */ /* 0x000fe20000000000 */
[----:B-1----:R-:W-:Y:S01]  /*ae70*/  @!P4 FMUL R142, R142, R142 ;  /* 0x0000008e8e8ec220 */ /* 0x002fe20000400000 */
[----:B------:R-:W-:Y:S01]  /*ae80*/  FSETP.GEU.AND P4, PT, R145, -126, PT ;  /* 0xc2fc00009100780b */ /* 0x000fe20003f8e000 */
[----:B------:R-:W-:Y:S01]  /*ae90*/  FADD R58, R15, R58 ;  /* 0x0000003a0f3a7221 */ /* 0x000fe20000000000 */
[----:B------:R-:W-:Y:S01]  /*aea0*/  FADD R13, R54, R13 ;  /* 0x0000000d360d7221 */ /* 0x000fe20000000000 */
[----:B------:R-:W1:Y:S02]  /*aeb0*/  MUFU.EX2 R144, R144 ;  /* 0x0000009000907308 */ /* 0x000e640000000800 */
[----:B------:R-:W-:Y:S01]  /*aec0*/  FADD R61, R58, R61 ;  /* 0x0000003d3a3d7221 */ /* 0x000fe20000000000 */
[----:B------:R-:W-:Y:S01]  /*aed0*/  FADD R60, R13, R60 ;  /* 0x0000003c0d3c7221 */ /* 0x000fe20000000000 */
[----:B------:R-:W-:-:S02]  /*aee0*/  IMAD R13, R7, 0x8, R14 ;  /* 0x00000008070d7824 */ /* 0x000fc400078e020e */
[----:B--2---:R-:W-:Y:S01]  /*aef0*/  @!P6 FMUL R143, R143, R143 ;  /* 0x0000008f8f8fe220 */ /* 0x004fe20000400000 */
[----:B------:R-:W-:Y:S01]  /*af00*/  FSETP.GEU.AND P6, PT, R149, -126, PT ;  /* 0xc2fc00009500780b */ /* 0x000fe20003fce000 */
[----:B------:R-:W-:Y:S01]  /*af10*/  FADD R64, R61, R64 ;  /* 0x000000403d407221 */ /* 0x000fe20000000000 */
[----:B------:R-:W-:Y:S01]  /*af20*/  FADD R23, R60, R23 ;  /* 0x000000173c177221 */ /* 0x000fe20000000000 */
[----:B------:R-:W-:Y:S01]  /*af30*/  PRMT R13, RZ, 0x654, R13 ;  /* 0x00000654ff0d7816 */ /* 0x000fe2000000000d */
[----:B------:R-:W-:Y:S01]  /*af40*/  @!P4 FMUL R145, R145, 0.5 ;  /* 0x3f0000009191c820 */ /* 0x000fe20000400000 */
[----:B------:R-:W-:Y:S01]  /*af50*/  F2FP.BF16.F32.PACK_AB R83, R143, R142 ;  /* 0x0000008e8f53723e */ /* 0x000fe200000010ff */
[----:B------:R-:W-:Y:S01]  /*af60*/  FADD R63, R64, R63 ;  /* 0x0000003f403f7221 */ /* 0x000fe20000000000 */
[----:B------:R-:W-:Y:S01]  /*af70*/  FADD R23, R23, R62 ;  /* 0x0000003e17177221 */ /* 0x000fe20000000000 */
[----:B------:R-:W-:Y:S02]  /*af80*/  IADD3 R7, R7, 0x1, RZ ;  /* 0x0000000107077810 */ /* 0x000fe40007ffe0ff */
[----:B------:R-:W2:Y:S01]  /*af90*/  MUFU.EX2 R145, R145 ;  /* 0x0000009100917308 */ /* 0x000ea20000000800 */
[----:B-1----:R-:W-:Y:S01]  /*afa0*/  @!P5 FMUL R144, R144, R144 ;  /* 0x000000909090d220 */ /* 0x002fe20000400000 */
[----:B------:R-:W-:Y:S01]  /*afb0*/  FSETP.GEU.AND P5, PT, R22, -126, PT ;  /* 0xc2fc00001600780b */ /* 0x000fe20003fae000 */
[----:B------:R-:W-:Y:S01]  /*afc0*/  @!P6 FMUL R149, R149, 0.5 ;  /* 0x3f0000009595e820 */ /* 0x000fe20000400000 */
[----:B------:R-:W-:Y:S01]  /*afd0*/  FADD R63, R63, R66 ;  /* 0x000000423f3f7221 */ /* 0x000fe20000000000 */
[----:B------:R-:W-:Y:S01]  /*afe0*/  FADD R23, R23, R136 ;  /* 0x0000008817177221 */ /* 0x000fe20000000000 */
[----:B------:R-:W-:Y:S01]  /*aff0*/  ISETP.NE.AND P3, PT, R7, 0x4, PT ;  /* 0x000000040700780c */ /* 0x000fe20003f65270 */
[----:B------:R-:W-:-:S02]  /*b000*/  WARPGROUP.DEPBAR.LE gsb0, 0x0 ;  /* 0x00008000000079c5 */ /* 0x000fc40000010000 */
[----:B------:R-:W1:Y:S01]  /*b010*/  MUFU.EX2 R149, R149 ;  /* 0x0000009500957308 */ /* 0x000e620000000800 */
[----:B------:R-:W-:Y:S01]  /*b020*/  WARPGROUP.ARRIVE ;  /* 0x00000000000079c5 */ /* 0x000fe20000000000 */
[----:B------:R-:W-:Y:S01]  /*b030*/  FADD R63, R63, R138 ;  /* 0x0000008a3f3f7221 */ /* 0x000fe20000000000 */
[----:B------:R-:W-:Y:S01]  /*b040*/  FADD R23, R23, R137 ;  /* 0x0000008917177221 */ /* 0x000fe20000000000 */
[----:B------:R-:W-:Y:S02]  /*b050*/  SEL R7, R7, RZ, P3 ;  /* 0x000000ff07077207 */ /* 0x000fe40001800000 */
[----:B------:R-:W-:Y:S01]  /*b060*/  @!P5 FMUL R22, R22, 0.5 ;  /* 0x3f0000001616d820 */ /* 0x000fe20000400000 */
[----:B------:R-:W-:Y:S01]  /*b070*/  FADD R63, R63, R139 ;  /* 0x0000008b3f3f7221 */ /* 0x000fe20000000000 */
[----:B--2---:R-:W-:Y:S01]  /*b080*/  @!P4 FMUL R145, R145, R145 ;  /* 0x000000919191c220 */ /* 0x004fe20000400000 */
[----:B------:R-:W-:Y:S01]  /*b090*/  FSETP.GEU.AND P4, PT, R146, -126, PT ;  /* 0xc2fc00009200780b */ /* 0x000fe20003f8e000 */
[----:B------:R-:W-:Y:S01]  /*b0a0*/  HGMMA.64x32x16.F32.BF16 R152, R80, gdesc[UR8].tnspB, R152, gsb0 ;  /* 0x4060000850987df0 */ /* 0x000fe20008001898 */
        /* <DEDUP_REMOVED lines=10> */
[----:B------:R-:W-:-:S05]  /*b150*/  FADD R23, R23, R145 ;  /* 0x0000009117177221 */ /* 0x000fca0000000000 */
[----:B------:R-:W1:Y:S01]  /*b160*/  MUFU.EX2 R146, R146 ;  /* 0x0000009200927308 */ /* 0x000e620000000800 */
[----:B--2---:R-:W-:Y:S01]  /*b170*/  @!P5 FMUL R22, R22, R22 ;  /* 0x000000161616d220 */ /* 0x004fe20000400000 */
[----:B------:R-:W-:Y:S01]  /*b180*/  FSETP.GEU.AND P5, PT, R151, -126, PT ;  /* 0xc2fc00009700780b */ /* 0x000fe20003fae000 */
[----:B------:R-:W-:Y:S02]  /*b190*/  @!P6 FMUL R147, R147, 0.5 ;  /* 0x3f0000009393e820 */ /* 0x000fe40000400000 */
[----:B------:R-:W-:Y:S01]  /*b1a0*/  FADD R23, R23, R22 ;  /* 0x0000001617177221 */ /* 0x000fe20000000000 */
[----:B------:R-:W-:-:S03]  /*b1b0*/  F2FP.BF16.F32.PACK_AB R86, R149, R22 ;  /* 0x000000169556723e */ /* 0x000fc600000010ff */
[----:B------:R-:W-:Y:S01]  /*b1c0*/  FADD R15, R23, R149 ;  /* 0x00000095170f7221 */ /* 0x000fe20000000000 */
[----:B------:R-:W2:Y:S05]  /*b1d0*/  MUFU.EX2 R147, R147 ;  /* 0x0000009300937308 */ /* 0x000eaa0000000800 */
[----:B------:R-:W-:Y:S01]  /*b1e0*/  @!P5 FMUL R151, R151, 0.5 ;  /* 0x3f0000009797d820 */ /* 0x000fe20000400000 */
[----:B-1----:R-:W-:Y:S01]  /*b1f0*/  @!P4 FMUL R146, R146, R146 ;  /* 0x000000929292c220 */ /* 0x002fe20000400000 */
[----:B------:R-:W-:-:S04]  /*b200*/  FSETP.GEU.AND P4, PT, R21, -126, PT ;  /* 0xc2fc00001500780b */ /* 0x000fc80003f8e000 */
[----:B------:R-:W1:Y:S01]  /*b210*/  MUFU.EX2 R151, R151 ;  /* 0x0000009700977308 */ /* 0x000e620000000800 */
[----:B------:R-:W-:Y:S01]  /*b220*/  FADD R63, R63, R146 ;  /* 0x000000923f3f7221 */ /* 0x000fe20000000000 */
[----:B--2---:R-:W-:-:S07]  /*b230*/  @!P6 FMUL R147, R147, R147 ;  /* 0x000000939393e220 */ /* 0x004fce0000400000 */
[----:B------:R-:W-:Y:S01]  /*b240*/  @!P4 FMUL R21, R21, 0.5 ;  /* 0x3f0000001515c820 */ /* 0x000fe20000400000 */
[----:B------:R-:W-:Y:S01]  /*b250*/  F2FP.BF16.F32.PACK_AB R85, R147, R146 ;  /* 0x000000929355723e */ /* 0x000fe200000010ff */
[----:B------:R-:W-:Y:S02]  /*b260*/  WARPGROUP.DEPBAR.LE gsb0, 0x0 ;  /* 0x00008000000079c5 */ /* 0x000fe40000010000 */
[----:B------:R-:W2:Y:S01]  /*b270*/  MUFU.EX2 R24, R21 ;  /* 0x0000001500187308 */ /* 0x000ea20000000800 */
[----:B------:R-:W-:Y:S01]  /*b280*/  FADD R63, R63, R147 ;  /* 0x000000933f3f7221 */ /* 0x000fe20000000000 */
[----:B-1----:R-:W-:Y:S01]  /*b290*/  @!P5 FMUL R151, R151, R151 ;  /* 0x000000979797d220 */ /* 0x002fe20000400000 */
[----:B--2---:R-:W-:Y:S01]  /*b2a0*/  @!P4 FMUL R24, R24, R24 ;  /* 0x000000181818c220 */ /* 0x004fe20000400000 */
[----:B------:R-:W-:-:S03]  /*b2b0*/  ISETP.NE.AND P4, PT, R17, 0x4, PT ;  /* 0x000000041100780c */ /* 0x000fc60003f85270 */
[----:B------:R-:W-:Y:S01]  /*b2c0*/  FADD R63, R63, R24 ;  /* 0x000000183f3f7221 */ /* 0x000fe20000000000 */
[----:B------:R-:W-:Y:S02]  /*b2d0*/  F2FP.BF16.F32.PACK_AB R87, R151, R24 ;  /* 0x000000189757723e */ /* 0x000fe400000010ff */
[----:B------:R-:W-:Y:S02]  /*b2e0*/  SEL R17, R17, RZ, P4 ;  /* 0x000000ff11117207 */ /* 0x000fe40002000000 */
[----:B------:R-:W-:-:S06]  /*b2f0*/  WARPGROUP.ARRIVE ;  /* 0x00000000000079c5 */ /* 0x000fcc0000000000 */
[----:B------:R-:W-:Y:S03]  /*b300*/  HGMMA.64x32x16.F32.BF16 R152, R84, gdesc[UR4].tnspB, R152, gsb0 ;  /* 0x4060000454987df0 */ /* 0x000fe60008001898 */
[----:B------:R-:W-:Y:S02]  /*b310*/  WARPGROUP.DEPBAR.LE gsb0, 0x0 ;  /* 0x00008000000079c5 */ /* 0x000fe40000010000 */
[----:B------:R1:W-:Y:S02]  /*b320*/  SYNCS.ARRIVE.TRANS64.RED.A1T0 RZ, [R13+URZ], RZ ;  /* 0x000000ff0dff79a7 */ /* 0x0003e4000810043f */
[----:B-1----:R-:W-:-:S04]  /*b330*/  SEL R13, RZ, 0x1, P4 ;  /* 0x00000001ff0d7807 */ /* 0x002fc80002000000 */
[----:B------:R-:W-:Y:S01]  /*b340*/  LOP3.LUT R4, R4, R13, RZ, 0x3c, !PT ;  /* 0x0000000d04047212 */ /* 0x000fe200078e3cff */
[----:B------:R-:W-:Y:S01]  /*b350*/  FADD R13, R63, R151 ;  /* 0x000000973f0d7221 */ /* 0x000fe20000000000 */
[----:B------:R-:W-:Y:S06]  /*b360*/  @P2 BRA `(.L_x_31) ;  /* 0x0000000000a02947 */ /* 0x000fec0003800000 */
[----:B------:R-:W-:Y:S01]  /*b370*/  ISETP.LT.OR P2, PT, R8, 0x1, !P0 ;  /* 0x000000010800780c */ /* 0x000fe20004741670 */
[----:B------:R-:W-:-:S12]  /*b380*/  BSSY B0, `(.L_x_32) ;  /* 0x0000025000007945 */ /* 0x000fd80003800000 */
[----:B------:R-:W-:Y:S05]  /*b390*/  @P2 BRA `(.L_x_33) ;  /* 0x00000000008c2947 */ /* 0x000fea0003800000 */
[----:B------:R-:W-:Y:S01]  /*b3a0*/  ISETP.NE.AND P3, PT, R0, RZ, PT ;  /* 0x000000ff0000720c */ /* 0x000fe20003f65270 */
[----:B------:R-:W-:Y:S01]  /*b3b0*/  IMAD R21, R5, 0x8, R2 ;  /* 0x0000000805157824 */ /* 0x000fe200078e0202 */
[----:B------:R-:W-:-:S11]  /*b3c0*/  SHF.L.U32 R22, R6, 0x1f, RZ ;  /* 0x0000001f06167819 */ /* 0x000fd600000006ff */
.L_x_34:
        /* <DEDUP_REMOVED lines=10> */
.L_x_35:
        /* <DEDUP_REMOVED lines=9> */
[----:B------:R-:W-:Y:S01]  /*b500*/  UMOV UR12, UR36 ;  /* 0x00000024000c7c82 */ /* 0x000fe20008000000 */
[----:B------:R-:W-:Y:S01]  /*b510*/  UMOV UR13, UR37 ;  /* 0x00000025000d7c82 */ /* 0x000fe20008000000 */
[----:B------:R-:W-:-:S02]  /*b520*/  VIADD R5, R5, 0x1 ;  /* 0x0000000105057836 */ /* 0x000fc40000000000 */
[----:B------:R-:W-:Y:S02]  /*b530*/  VIADD R9, R9, 0x1 ;  /* 0x0000000109097836 */ /* 0x000fe40000000000 */
[----:B------:R-:W-:Y:S01]  /*b540*/  USHF.L.U32 UR11, UR11, 0x8, URZ ;  /* 0x000000080b0b7899 */ /* 0x000fe2000800063f */
[C---:B------:R-:W-:Y:S01]  /*b550*/  ISETP.NE.AND P2, PT, R5.reuse, 0x4, PT ;  /* 0x000000040500780c */ /* 0x040fe20003f45270 */
[----:B------:R-:W-:Y:S02]  /*b560*/  UIADD3 UR9, UR9, 0x11000, URZ ;  /* 0x0001100009097890 */ /* 0x000fe4000fffe03f */
[----:B------:R-:W-:Y:S01]  /*b570*/  UIADD3 UR8, UR8, 0x1000, URZ ;  /* 0x0000100008087890 */ /* 0x000fe2000fffe03f */
[----:B------:R-:W-:Y:S02]  /*b580*/  SEL R21, RZ, 0x1, P2 ;  /* 0x00000001ff157807 */ /* 0x000fe40001000000 */
[----:B------:R-:W-:Y:S02]  /*b590*/  SEL R5, R5, RZ, P2 ;  /* 0x000000ff05057207 */ /* 0x000fe40001000000 */
[----:B------:R-:W-:-:S04]  /*b5a0*/  LOP3.LUT R6, R6, R21, RZ, 0x3c, !PT ;  /* 0x0000001506067212 */ /* 0x000fc800078e3cff */
[----:B------:R1:W-:Y:S02]  /*b5b0*/  UTMALDG.4D [UR8], [UR6], desc[UR18] ;  /* 0x00001208060075b4 */ /* 0x0003e40008019000 */
[----:B-1----:R-:W-:Y:S01]  /*b5c0*/  NOP ;  /* 0x0000000000007918 */ /* 0x002fe20000000000 */
.L_x_33:
[----:B------:R-:W-:Y:S05]  /*b5d0*/  BSYNC B0 ;  /* 0x0000000000007941 */ /* 0x000fea0003800000 */
.L_x_32:
[----:B------:R-:W-:-:S07]  /*b5e0*/  IADD3 R8, R8, -0x1, RZ ;  /* 0xffffffff08087810 */ /* 0x000fce0007ffe0ff */
.L_x_31:
[----:B------:R-:W-:Y:S01]  /*b5f0*/  VIADD R12, R12, 0x100 ;  /* 0x000001000c0c7836 */ /* 0x000fe20000000000 */
[----:B------:R-:W-:Y:S01]  /*b600*/  MOV R21, R19 ;  /* 0x0000001300157202 */ /* 0x000fe20000000f00 */
[----:B------:R-:W-:Y:S01]  /*b610*/  IMAD.MOV.U32 R23, RZ, RZ, R18 ;  /* 0x000000ffff177224 */ /* 0x000fe200078e0012 */
[----:B------:R-:W-:Y:S06]  /*b620*/  @P1 BRA `(.L_x_36) ;  /* 0xffffffb000c01947 */ /* 0x000fec000383ffff */
.L_x_24:
[----:B------:R-:W-:-:S13]  /*b630*/  ISETP.GE.AND P1, PT, R20, 0x1, PT ;  /* 0x000000011400780c */ /* 0x000fda0003f26270 */
[----:B------:R-:W-:Y:S05]  /*b640*/  @!P1 BRA `(.L_x_37) ;  /* 0x0000006000b89947 */ /* 0x000fea0003800000 */
[----:B------:R-:W-:Y:S01]  /*b650*/  IMAD.MOV.U32 R22, RZ, RZ, R18 ;  /* 0x000000ffff167224 */ /* 0x000fe200078e0012 */
[----:B------:R-:W-:Y:S01]  /*b660*/  LOP3.LUT R168, R16, 0x1f, RZ, 0xc0, !PT ;  /* 0x0000001f10a87812 */ /* 0x000fe200078ec0ff */
[----:B-1----:R-:W-:-:S07]  /*b670*/  IMAD.MOV.U32 R21, RZ, RZ, R19 ;  /* 0x000000ffff157224 */ /* 0x002fce00078e0013 */
.L_x_51:
[----:B------:R-:W-:Y:S02]  /*b680*/  LEA R19, R17, R2, 0x3 ;  /* 0x0000000211137211 */ /* 0x000fe400078e18ff */
[----:B------:R-:W-:-:S07]  /*b690*/  SHF.L.U32 R18, R4, 0x1f, RZ ;  /* 0x0000001f04127819 */ /* 0x000fce00000006ff */
.L_x_38:
[----:B-1----:R1:W2:Y:S02]  /*b6a0*/  SYNCS.PHASECHK.TRANS64.TRYWAIT P1, [R19+URZ+0x11000], R18 ;  /* 0x01100012130075a7 */ /* 0x0022a4000802017f */
[----:B--2---:R-:W-:Y:S05]  /*b6b0*/  @!P1 NANOSLEEP.SYNCS 0x989680 ;  /* 0x009896800000995d */ /* 0x004fea0003900000 */
[----:B------:R-:W2:Y:S02]  /*b6c0*/  @!P1 SYNCS.PHASECHK.TRANS64 P1, [R19+URZ+0x11000], R18 ;  /* 0x01100012130095a7 */ /* 0x000ea4000802007f */
[----:B--2---:R-:W-:Y:S05]  /*b6d0*/  @!P1 BRA `(.L_x_38) ;  /* 0xfffffffc00f09947 */ /* 0x004fea000383ffff */
[----:B------:R-:W-:Y:S05]  /*b6e0*/  WARPSYNC.ALL ;  /* 0x0000000000007948 */ /* 0x000fea0003800000 */
[----:B-1----:R-:W-:Y:S01]  /*b6f0*/  IMAD.MOV.U32 R19, RZ, RZ, -0x7fffffe0 ;  /* 0x80000020ff137424 */ /* 0x002fe200078e00ff */
[----:B------:R-:W-:Y:S01]  /*b700*/  LEA R18, R17, UR20, 0xa ;  /* 0x0000001411127c11 */ /* 0x000fe2000f8e50ff */
[----:B------:R-:W-:Y:S01]  /*b710*/  WARPGROUP.ARRIVE ;  /* 0x00000000000079c5 */ /* 0x000fe20000000000 */
[----:B------:R-:W-:Y:S02]  /*b720*/  ISETP.NE.AND P1, PT, R10, RZ, PT ;  /* 0x000000ff0a00720c */ /* 0x000fe40003f25270 */
[C---:B------:R-:W-:Y:S01]  /*b730*/  R2UR UR6, R18.reuse ;  /* 0x00000000120672ca */ /* 0x040fe200000e0000 */
[----:B------:R-:W-:Y:S01]  /*b740*/  VIADD R18, R18, 0x2 ;  /* 0x0000000212127836 */ /* 0x000fe20000000000 */
[----:B------:R-:W-:-:S02]  /*b750*/  R2UR UR7, R19 ;  /* 0x00000000130772ca */ /* 0x000fc400000e0000 */
[----:B------:R-:W-:Y:S02]  /*b760*/  MOV R19, 0x80000020 ;  /* 0x8000002000137802 */ /* 0x000fe40000000f00 */
[----:B------:R-:W-:Y:S02]  /*b770*/  R2UR UR18, R18 ;  /* 0x00000000121272ca */ /* 0x000fe400000e0000 */
[----:B------:R-:W-:-:S07]  /*b780*/  R2UR UR19, R19 ;  /* 0x00000000131372ca */ /* 0x000fce00000e0000 */
[----:B------:R-:W-:Y:S03]  /*b790*/  HGMMA.64x256x16.F32.BF16 R24, gdesc[UR4], RZ, !UPT, gsb0 ;  /* 0x03e00000041879f0 */ /* 0x000fe6000c0018ff */
[----:B------:R-:W-:Y:S02]  /*b7a0*/  WARPGROUP.DEPBAR.LE gsb0, 0x0 ;  /* 0x00008000000079c5 */ /* 0x000fe40000010000 */
[----:B------:R-:W-:-:S15]  /*b7b0*/  WARPGROUP.ARRIVE ;  /* 0x00000000000079c5 */ /* 0x000fde0000000000 */
[----:B------:R-:W-:-:S08]  /*b7c0*/  NOP ;  /* 0x0000000000007918 */ /* 0x000fd00000000000 */
[----:B------:R-:W-:Y:S03]  /*b7d0*/  HGMMA.64x256x16.F32.BF16 R24, gdesc[UR16], R24, gsb0 ;  /* 0x03e00000101879f0 */ /* 0x000fe60008001818 */
[----:B------:R-:W-:Y:S02]  /*b7e0*/  WARPGROUP.DEPBAR.LE gsb0, 0x0 ;  /* 0x00008000000079c5 */ /* 0x000fe40000010000 */
[----:B------:R-:W-:Y:S05]  /*b7f0*/  @P1 BRA `(.L_x_39) ;  /* 0x0000000000a01947 */ /* 0x000fea0003800000 */
[----:B------:R-:W-:Y:S01]  /*b800*/  ISETP.LT.OR P2, PT, R8, 0x1, !P0 ;  /* 0x000000010800780c */ /* 0x000fe20004741670 */
[----:B------:R-:W-:-:S12]  /*b810*/  BSSY B0, `(.L_x_40) ;  /* 0x0000025000007945 */ /* 0x000fd80003800000 */
[----:B------:R-:W-:Y:S05]  /*b820*/  @P2 BRA `(.L_x_41) ;  /* 0x00000000008c2947 */ /* 0x000fea0003800000 */
[----:B------:R-:W-:Y:S01]  /*b830*/  ISETP.NE.AND P3, PT, R0, RZ, PT ;  /* 0x000000ff0000720c */ /* 0x000fe20003f65270 */
[----:B------:R-:W-:Y:S01]  /*b840*/  IMAD R18, R5, 0x8, R2 ;  /* 0x0000000805127824 */ /* 0x000fe200078e0202 */
[----:B------:R-:W-:-:S11]  /*b850*/  SHF.L.U32 R19, R6, 0x1f, RZ ;  /* 0x0000001f06137819 */ /* 0x000fd600000006ff */
.L_x_42:
        /* <DEDUP_REMOVED lines=10> */
.L_x_43:
[----:B-12---:R-:W-:Y:S01]  /*b900*/  LEA R19, R5, R2, 0xe ;  /* 0x0000000205137211 */ /* 0x006fe200078e70ff */
        /* <DEDUP_REMOVED lines=10> */
[----:B------:R-:W-:Y:S01]  /*b9b0*/  UMOV UR12, UR36 ;  /* 0x00000024000c7c82 */ /* 0x000fe20008000000 */
[----:B------:R-:W-:Y:S01]  /*b9c0*/  UMOV UR13, UR37 ;  /* 0x00000025000d7c82 */ /* 0x000fe20008000000 */
[----:B------:R-:W-:-:S02]  /*b9d0*/  ISETP.NE.AND P2, PT, R5, 0x4, PT ;  /* 0x000000040500780c */ /* 0x000fc40003f45270 */
[----:B------:R-:W-:Y:S02]  /*b9e0*/  USHF.L.U32 UR11, UR11, 0x8, URZ ;  /* 0x000000080b0b7899 */ /* 0x000fe4000800063f */
[----:B------:R-:W-:Y:S01]  /*b9f0*/  UIADD3 UR9, UR9, 0x11000, URZ ;  /* 0x0001100009097890 */ /* 0x000fe2000fffe03f */
[----:B------:R-:W-:Y:S01]  /*ba00*/  SEL R19, RZ, 0x1, P2 ;  /* 0x00000001ff137807 */ /* 0x000fe20001000000 */
[----:B------:R-:W-:Y:S01]  /*ba10*/  UIADD3 UR8, UR8, 0x1000, URZ ;  /* 0x0000100008087890 */ /* 0x000fe2000fffe03f */
[----:B------:R-:W-:Y:S02]  /*ba20*/  SEL R5, R5, RZ, P2 ;  /* 0x000000ff05057207 */ /* 0x000fe40001000000 */
[----:B------:R-:W-:-:S06]  /*ba30*/  LOP3.LUT R6, R6, R19, RZ, 0x3c, !PT ;  /* 0x0000001306067212 */ /* 0x000fcc00078e3cff */
[----:B------:R1:W-:Y:S02]  /*ba40*/  UTMALDG.4D [UR8], [UR6], desc[UR18] ;  /* 0x00001208060075b4 */ /* 0x0003e40008019000 */
[----:B-1----:R-:W-:Y:S01]  /*ba50*/  NOP ;  /* 0x0000000000007918 */ /* 0x002fe20000000000 */
.L_x_41:
[----:B------:R-:W-:Y:S05]  /*ba60*/  BSYNC B0 ;  /* 0x0000000000007941 */ /* 0x000fea0003800000 */
.L_x_40:
[----:B------:R-:W-:-:S07]  /*ba70*/  VIADD R8, R8, 0xffffffff ;  /* 0xffffffff08087836 */ /* 0x000fce0000000000 */
.L_x_39:
[C---:B------:R-:W-:Y:S01]  /*ba80*/  VIADD R170, R12.reuse, 0x8 ;  /* 0x000000080caa7836 */ /* 0x040fe20000000000 */
[C---:B------:R-:W-:Y:S01]  /*ba90*/  IADD3 R18, R12.reuse, 0x1, RZ ;  /* 0x000000010c127810 */ /* 0x040fe20007ffe0ff */
[----:B------:R-:W-:Y:S05]  /*baa0*/  WARPSYNC.ALL ;  /* 0x0000000000007948 */ /* 0x000fea0003800000 */
[-C--:B------:R-:W-:Y:S01]  /*bab0*/  ISETP.GE.AND P6, PT, R3, R18.reuse, PT ;  /* 0x000000120300720c */ /* 0x080fe20003fc6270 */
[----:B------:R-:W-:Y:S01]  /*bac0*/  ULDC UR6, c[0x0][0x604] ;  /* 0x0001810000067ab9 */ /* 0x000fe20000000800 */
[----:B------:R-:W-:Y:S01]  /*bad0*/  ISETP.GE.AND P5, PT, R11, R18, PT ;  /* 0x000000120b00720c */ /* 0x000fe20003fa6270 */
[----:B------:R-:W-:Y:S01]  /*bae0*/  VIADD R18, R12, 0x9 ;  /* 0x000000090c127836 */ /* 0x000fe20000000000 */
[-C--:B------:R-:W-:Y:S01]  /*baf0*/  ISETP.GE.AND P3, PT, R3, R170.reuse, PT ;  /* 0x000000aa0300720c */ /* 0x080fe20003f66270 */
[----:B------:R-:W-:Y:S01]  /*bb00*/  BSSY B0, `(.L_x_44) ;  /* 0x00001f2000007945 */ /* 0x000fe20003800000 */
[----:B------:R-:W-:-:S02]  /*bb10*/  ISETP.GE.AND P4, PT, R11, R170, PT ;  /* 0x000000aa0b00720c */ /* 0x000fc40003f86270 */
[----:B------:R-:W-:Y:S02]  /*bb20*/  IADD3 R170, R12, 0x10, RZ ;  /* 0x000000100caa7810 */ /* 0x000fe40007ffe0ff */
[----:B------:R-:W-:Y:S02]  /*bb30*/  FSEL R27, R27, -INF , P5 ;  /* 0xff8000001b1b7808 */ /* 0x000fe40002800000 */
[----:B------:R-:W-:Y:S02]  /*bb40*/  FSEL R28, R28, -INF , P3 ;  /* 0xff8000001c1c7808 */ /* 0x000fe40001800000 */
[----:B------:R-:W-:Y:S02]  /*bb50*/  FSEL R25, R25, -INF , P6 ;  /* 0xff80000019197808 */ /* 0x000fe40003000000 */
[-C--:B------:R-:W-:Y:S02]  /*bb60*/  ISETP.GE.AND P5, PT, R3, R170.reuse, PT ;  /* 0x000000aa0300720c */ /* 0x080fe40003fa6270 */
[----:B------:R-:W-:Y:S01]  /*bb70*/  ISETP.GE.AND P3, PT, R11, R170, PT ;  /* 0x000000aa0b00720c */ /* 0x000fe20003f66270 */
[----:B------:R-:W-:Y:S01]  /*bb80*/  VIADD R170, R12, 0x18 ;  /* 0x000000180caa7836 */ /* 0x000fe20000000000 */
[----:B------:R-:W-:-:S02]  /*bb90*/  ISETP.GE.AND P2, PT, R3, R18, PT ;  /* 0x000000120300720c */ /* 0x000fc40003f46270 */
[----:B------:R-:W-:Y:S01]  /*bba0*/  ISETP.GE.AND P6, PT, R11, R18, PT ;  /* 0x000000120b00720c */ /* 0x000fe20003fc6270 */
[----:B------:R-:W-:Y:S01]  /*bbb0*/  VIADD R18, R12, 0x11 ;  /* 0x000000110c127836 */ /* 0x000fe20000000000 */
[----:B------:R-:W-:Y:S02]  /*bbc0*/  FSEL R32, R32, -INF , P5 ;  /* 0xff80000020207808 */ /* 0x000fe40002800000 */
[----:B------:R-:W-:Y:S02]  /*bbd0*/  FSEL R31, R31, -INF , P6 ;  /* 0xff8000001f1f7808 */ /* 0x000fe40003000000 */
[----:B------:R-:W-:Y:S02]  /*bbe0*/  FSEL R30, R30, -INF , P4 ;  /* 0xff8000001e1e7808 */ /* 0x000fe40002000000 */
[----:B------:R-:W-:Y:S02]  /*bbf0*/  FSEL R29, R29, -INF , P2 ;  /* 0xff8000001d1d7808 */ /* 0x000fe40001000000 */
[----:B------:R-:W-:-:S02]  /*bc00*/  ISETP.GE.AND P6, PT, R3, R170, PT ;  /* 0x000000aa0300720c */ /* 0x000fc40003fc6270 */
[----:B------:R-:W-:Y:S01]  /*bc10*/  ISETP.GE.AND P5, PT, R11, R170, PT ;  /* 0x000000aa0b00720c */ /* 0x000fe20003fa6270 */
[C---:B------:R-:W-:Y:S01]  /*bc20*/  VIADD R170, R12.reuse, 0x20 ;  /* 0x000000200caa7836 */ /* 0x040fe20000000000 */
[-C--:B------:R-:W-:Y:S02]  /*bc30*/  ISETP.GE.AND P4, PT, R3, R18.reuse, PT ;  /* 0x000000120300720c */ /* 0x080fe40003f86270 */
[----:B------:R-:W-:Y:S02]  /*bc40*/  ISETP.GE.AND P2, PT, R11, R18, PT ;  /* 0x000000120b00720c */ /* 0x000fe40003f46270 */
[----:B------:R-:W-:Y:S02]  /*bc50*/  IADD3 R18, R12, 0x19, RZ ;  /* 0x000000190c127810 */ /* 0x000fe40007ffe0ff */
[----:B------:R-:W-:Y:S02]  /*bc60*/  FSEL R34, R34, -INF , P3 ;  /* 0xff80000022227808 */ /* 0x000fe40001800000 */
[----:B------:R-:W-:-:S02]  /*bc70*/  FSEL R33, R33, -INF , P4 ;  /* 0xff80000021217808 */ /* 0x000fc40002000000 */
[----:B------:R-:W-:Y:S02]  /*bc80*/  FSEL R35, R35, -INF , P2 ;  /* 0xff80000023237808 */ /* 0x000fe40001000000 */
[----:B------:R-:W-:Y:S02]  /*bc90*/  FSEL R36, R36, -INF , P6 ;  /* 0xff80000024247808 */ /* 0x000fe40003000000 */
[-C--:B------:R-:W-:Y:S02]  /*bca0*/  ISETP.GE.AND P3, PT, R3, R18.reuse, PT ;  /* 0x000000120300720c */ /* 0x080fe40003f66270 */
[----:B------:R-:W-:Y:S01]  /*bcb0*/  ISETP.GE.AND P4, PT, R11, R18, PT ;  /* 0x000000120b00720c */ /* 0x000fe20003f86270 */
[----:B------:R-:W-:Y:S01]  /*bcc0*/  VIADD R18, R12, 0x21 ;  /* 0x000000210c127836 */ /* 0x000fe20000000000 */
[-C--:B------:R-:W-:Y:S02]  /*bcd0*/  ISETP.GE.AND P2, PT, R3, R170.reuse, PT ;  /* 0x000000aa0300720c */ /* 0x080fe40003f46270 */
[----:B------:R-:W-:-:S02]  /*bce0*/  ISETP.GE.AND P6, PT, R11, R170, PT ;  /* 0x000000aa0b00720c */ /* 0x000fc40003fc6270 */
[----:B------:R-:W-:Y:S02]  /*bcf0*/  IADD3 R170, R12, 0x28, RZ ;  /* 0x000000280caa7810 */ /* 0x000fe40007ffe0ff */
        /* <DEDUP_REMOVED lines=8> */
[----:B------:R-:W-:Y:S01]  /*bd80*/  ISETP.GE.AND P3, PT, R11, R18, PT ;  /* 0x000000120b00720c */ /* 0x000fe20003f66270 */
[----:B------:R-:W-:Y:S01]  /*bd90*/  VIADD R18, R12, 0x29 ;  /* 0x000000290c127836 */ /* 0x000fe20000000000 */
[----:B------:R-:W-:Y:S02]  /*bda0*/  FSEL R44, R44, -INF , P4 ;  /* 0xff8000002c2c7808 */ /* 0x000fe40002000000 */
[----:B------:R-:W-:Y:S02]  /*bdb0*/  FSEL R43, R43, -INF , P3 ;  /* 0xff8000002b2b7808 */ /* 0x000fe40001800000 */
[----:B------:R-:W-:-:S02]  /*bdc0*/  FSEL R42, R42, -INF , P6 ;  /* 0xff8000002a2a7808 */ /* 0x000fc40003000000 */
[----:B------:R-:W-:Y:S02]  /*bdd0*/  FSEL R41, R41, -INF , P5 ;  /* 0xff80000029297808 */ /* 0x000fe40002800000 */
[-C--:B------:R-:W-:Y:S02]  /*bde0*/  ISETP.GE.AND P3, PT, R3, R170.reuse, PT ;  /* 0x000000aa0300720c */ /* 0x080fe40003f66270 */
[----:B------:R-:W-:Y:S01]  /*bdf0*/  ISETP.GE.AND P4, PT, R11, R170, PT ;  /* 0x000000aa0b00720c */ /* 0x000fe20003f86270 */
[C---:B------:R-:W-:Y:S01]  /*be00*/  VIADD R170, R12.reuse, 0x38 ;  /* 0x000000380caa7836 */ /* 0x040fe20000000000 */
[-C--:B------:R-:W-:Y:S02]  /*be10*/  ISETP.GE.AND P6, PT, R3, R18.reuse, PT ;  /* 0x000000120300720c */ /* 0x080fe40003fc6270 */
[----:B------:R-:W-:Y:S02]  /*be20*/  ISETP.GE.AND P5, PT, R11, R18, PT ;  /* 0x000000120b00720c */ /* 0x000fe40003fa6270 */
[----:B------:R-:W-:-:S02]  /*be30*/  IADD3 R18, R12, 0x31, RZ ;  /* 0x000000310c127810 */ /* 0x000fc40007ffe0ff */
[----:B------:R-:W-:Y:S02]  /*be40*/  FSEL R46, R46, -INF , P2 ;  /* 0xff8000002e2e7808 */ /* 0x000fe40001000000 */
[----:B------:R-:W-:Y:S02]  /*be50*/  FSEL R45, R45, -INF , P6 ;  /* 0xff8000002d2d7808 */ /* 0x000fe40003000000 */
[----:B------:R-:W-:Y:S02]  /*be60*/  FSEL R47, R47, -INF , P5 ;  /* 0xff8000002f2f7808 */ /* 0x000fe40002800000 */
[----:B------:R-:W-:Y:S02]  /*be70*/  FSEL R48, R48, -INF , P3 ;  /* 0xff80000030307808 */ /* 0x000fe40001800000 */
[-C--:B------:R-:W-:Y:S02]  /*be80*/  ISETP.GE.AND P2, PT, R3, R18.reuse, PT ;  /* 0x000000120300720c */ /* 0x080fe40003f46270 */
[----:B------:R-:W-:Y:S01]  /*be90*/  ISETP.GE.AND P6, PT, R11, R18, PT ;  /* 0x000000120b00720c */ /* 0x000fe20003fc6270 */
[----:B------:R-:W-:Y:S01]  /*bea0*/  VIADD R18, R12, 0x39 ;  /* 0x000000390c127836 */ /* 0x000fe20000000000 */
[----:B------:R-:W-:-:S02]  /*beb0*/  ISETP.GE.AND P5, PT, R3, R170, PT ;  /* 0x000000aa0300720c */ /* 0x000fc40003fa6270 */
[----:B------:R-:W-:Y:S02]  /*bec0*/  ISETP.GE.AND P3, PT, R11, R170, PT ;  /* 0x000000aa0b00720c */ /* 0x000fe40003f66270 */
[----:B------:R-:W-:Y:S02]  /*bed0*/  IADD3 R170, R12, 0x40, RZ ;  /* 0x000000400caa7810 */ /* 0x000fe40007ffe0ff */
[----:B------:R-:W-:Y:S02]  /*bee0*/  FSEL R51, R51, -INF , P6 ;  /* 0xff80000033337808 */ /* 0x000fe40003000000 */
[----:B------:R-:W-:Y:S02]  /*bef0*/  FSEL R52, R52, -INF , P5 ;  /* 0xff80000034347808 */ /* 0x000fe40002800000 */
[----:B------:R-:W-:Y:S02]  /*bf00*/  FSEL R50, R50, -INF , P4 ;  /* 0xff80000032327808 */ /* 0x000fe40002000000 */
[----:B------:R-:W-:-:S02]  /*bf10*/  FSEL R49, R49, -INF , P2 ;  /* 0xff80000031317808 */ /* 0x000fc40001000000 */
[-C--:B------:R-:W-:Y:S02]  /*bf20*/  ISETP.GE.AND P6, PT, R3, R170.reuse, PT ;  /* 0x000000aa0300720c */ /* 0x080fe40003fc6270 */
[----:B------:R-:W-:Y:S01]  /*bf30*/  ISETP.GE.AND P5, PT, R11, R170, PT ;  /* 0x000000aa0b00720c */ /* 0x000fe20003fa6270 */
[C---:B------:R-:W-:Y:S01]  /*bf40*/  VIADD R170, R12.reuse, 0x48 ;  /* 0x000000480caa7836 */ /* 0x040fe20000000000 */
[-C--:B------:R-:W-:Y:S02]  /*bf50*/  ISETP.GE.AND P4, PT, R3, R18.reuse, PT ;  /* 0x000000120300720c */ /* 0x080fe40003f86270 */
[----:B------:R-:W-:Y:S01]  /*bf60*/  ISETP.GE.AND P2, PT, R11, R18, PT ;  /* 0x000000120b00720c */ /* 0x000fe20003f46270 */
[----:B------:R-:W-:Y:S01]  /*bf70*/  VIADD R18, R12, 0x41 ;  /* 0x000000410c127836 */ /* 0x000fe20000000000 */
        /* <DEDUP_REMOVED lines=26> */
[C---:B------:R-:W-:Y:S01]  /*c120*/  VIADD R170, R12.reuse, 0x60 ;  /* 0x000000600caa7836 */ /* 0x040fe20000000000 */
[-C--:B------:R-:W-:Y:S02]  /*c130*/  ISETP.GE.AND P6, PT, R3, R18.reuse, PT ;  /* 0x000000120300720c */ /* 0x080fe40003fc6270 */
[----:B------:R-:W-:Y:S01]  /*c140*/  ISETP.GE.AND P5, PT, R11, R18, PT ;  /* 0x000000120b00720c */ /* 0x000fe20003fa6270 */
[----:B------:R-:W-:Y:S01]  /*c150*/  VIADD R18, R12, 0x59 ;  /* 0x000000590c127836 */ /* 0x000fe20000000000 */
[----:B------:R-:W-:-:S02]  /*c160*/  FSEL R68, R68, -INF , P3 ;  /* 0xff80000044447808 */ /* 0x000fc40001800000 */
        /* <DEDUP_REMOVED lines=17> */
[----:B------:R-:W-:Y:S02]  /*c280*/  ISETP.GE.AND P5, PT, R11, R170, PT ;  /* 0x000000aa0b00720c */ /* 0x000fe40003fa6270 */
[----:B------:R-:W-:Y:S02]  /*c290*/  IADD3 R170, R12, 0x70, RZ ;  /* 0x000000700caa7810 */ /* 0x000fe40007ffe0ff */
        /* <DEDUP_REMOVED lines=36> */
[----:B------:R-:W-:-:S02]  /*c4e0*/  FSEL R86, R86, -INF , P2 ;  /* 0xff80000056567808 */ /* 0x000fc40001000000 */
[-C--:B------:R-:W-:Y:S02]  /*c4f0*/  ISETP.GE.AND P6, PT, R11, R18.reuse, PT ;  /* 0x000000120b00720c */ /* 0x080fe40003fc6270 */
[----:B------:R-:W-:Y:S01]  /*c500*/  ISETP.GE.AND P2, PT, R3, R18, PT ;  /* 0x000000120300720c */ /* 0x000fe20003f46270 */
[----:B------:R-:W-:Y:S01]  /*c510*/  VIADD R18, R12, 0x89 ;  /* 0x000000890c127836 */ /* 0x000fe20000000000 */
[----:B------:R-:W-:Y:S02]  /*c520*/  FSEL R91, R91, -INF , P6 ;  /* 0xff8000005b5b7808 */ /* 0x000fe40003000000 */
[----:B------:R-:W-:Y:S02]  /*c530*/  ISETP.GE.AND P6, PT, R3, R170, PT ;  /* 0x000000aa0300720c */ /* 0x000fe40003fc6270 */
[----:B------:R-:W-:Y:S02]  /*c540*/  FSEL R89, R89, -INF , P2 ;  /* 0xff80000059597808 */ /* 0x000fe40001000000 */
[----:B------:R-:W-:-:S02]  /*c550*/  ISETP.GE.AND P2, PT, R11, R18, PT ;  /* 0x000000120b00720c */ /* 0x000fc40003f46270 */
[----:B------:R-:W-:Y:S02]  /*c560*/  FSEL R90, R90, -INF , P4 ;  /* 0xff8000005a5a7808 */ /* 0x000fe40002000000 */
[----:B------:R-:W-:Y:S02]  /*c570*/  ISETP.GE.AND P4, PT, R3, R18, PT ;  /* 0x000000120300720c */ /* 0x000fe40003f86270 */
[----:B------:R-:W-:Y:S02]  /*c580*/  FSEL R96, R96, -INF , P6 ;  /* 0xff80000060607808 */ /* 0x000fe40003000000 */
[----:B------:R-:W-:Y:S02]  /*c590*/  IADD3 R18, R12, 0x91, RZ ;  /* 0x000000910c127810 */ /* 0x000fe40007ffe0ff */
[----:B------:R-:W-:Y:S02]  /*c5a0*/  ISETP.GE.AND P6, PT, R11, R12, PT ;  /* 0x0000000c0b00720c */ /* 0x000fe40003fc6270 */
[----:B------:R-:W-:-:S02]  /*c5b0*/  FSEL R95, R95, -INF , P2 ;  /* 0xff8000005f5f7808 */ /* 0x000fc40001000000 */
[----:B------:R-:W-:Y:S02]  /*c5c0*/  FSEL R92, R92, -INF , P5 ;  /* 0xff8000005c5c7808 */ /* 0x000fe40002800000 */
[----:B------:R-:W-:Y:S02]  /*c5d0*/  ISETP.GE.AND P2, PT, R3, R12, PT ;  /* 0x0000000c0300720c */ /* 0x000fe40003f46270 */
[----:B------:R-:W-:Y:S01]  /*c5e0*/  ISETP.GE.AND P5, PT, R11, R170, PT ;  /* 0x000000aa0b00720c */ /* 0x000fe20003fa6270 */
[----:B------:R-:W-:Y:S01]  /*c5f0*/  VIADD R170, R12, 0x99 ;  /* 0x000000990caa7836 */ /* 0x000fe20000000000 */
[----:B------:R-:W-:Y:S02]  /*c600*/  FSEL R94, R94, -INF , P3 ;  /* 0xff8000005e5e7808 */ /* 0x000fe40001800000 */
[----:B------:R-:W-:Y:S02]  /*c610*/  ISETP.GE.AND P3, PT, R3, R18, PT ;  /* 0x000000120300720c */ /* 0x000fe40003f66270 */
[----:B------:R-:W-:-:S02]  /*c620*/  FSEL R26, R26, -INF , P6 ;  /* 0xff8000001a1a7808 */ /* 0x000fc40003000000 */
[----:B------:R-:W-:Y:S02]  /*c630*/  FSEL R24, R24, -INF , P2 ;  /* 0xff80000018187808 */ /* 0x000fe40001000000 */
[----:B------:R-:W-:Y:S02]  /*c640*/  FSEL R97, R97, -INF , P3 ;  /* 0xff80000061617808 */ /* 0x000fe40001800000 */
[----:B------:R-:W-:Y:S02]  /*c650*/  FMNMX R172, R26, R21, !PT ;  /* 0x000000151aac7209 */ /* 0x000fe40007800000 */
[-C--:B------:R-:W-:Y:S02]  /*c660*/  ISETP.GE.AND P6, PT, R3, R170.reuse, PT ;  /* 0x000000aa0300720c */ /* 0x080fe40003fc6270 */
[----:B------:R-:W-:Y:S02]  /*c670*/  ISETP.GE.AND P3, PT, R11, R170, PT ;  /* 0x000000aa0b00720c */ /* 0x000fe40003f66270 */
        /* <DEDUP_REMOVED lines=48> */
[----:B------:R-:W-:-:S02]  /*c980*/  FSEL R93, R93, -INF , P4 ;  /* 0xff8000005d5d7808 */ /* 0x000fc40002000000 */
[----:B------:R-:W-:Y:S02]  /*c990*/  FMNMX R170, R72, R19, !PT ;  /* 0x0000001348aa7209 */ /* 0x000fe40007800000 */
[----:B------:R-:W-:Y:S01]  /*c9a0*/  ISETP.GE.AND P4, PT, R11, R18, PT ;  /* 0x000000120b00720c */ /* 0x000fe20003f86270 */
[----:B------:R-:W-:Y:S01]  /*c9b0*/  VIADD R18, R12, 0x98 ;  /* 0x000000980c127836 */ /* 0x000fe20000000000 */
[----:B------:R-:W-:Y:S02]  /*c9c0*/  FMNMX R23, R75, R172, !PT ;  /* 0x000000ac4b177209 */ /* 0x000fe40007800000 */
[----:B------:R-:W-:Y:S02]  /*c9d0*/  FMNMX R19, R73, R170, !PT ;  /* 0x000000aa49137209 */ /* 0x000fe40007800000 */
[----:B------:R-:W-:Y:S02]  /*c9e0*/  FSEL R98, R98, -INF , P5 ;  /* 0xff80000062627808 */ /* 0x000fe40002800000 */
[----:B------:R-:W-:-:S02]  /*c9f0*/  FMNMX R172, R78, R23, !PT ;  /* 0x000000174eac7209 */ /* 0x000fc40007800000 */
[-C--:B------:R-:W-:Y:S02]  /*ca00*/  ISETP.GE.AND P5, PT, R3, R18.reuse, PT ;  /* 0x000000120300720c */ /* 0x080fe40003fa6270 */
[----:B------:R-:W-:Y:S02]  /*ca10*/  ISETP.GE.AND P2, PT, R11, R18, PT ;  /* 0x000000120b00720c */ /* 0x000fe40003f46270 */
[----:B------:R-:W-:Y:S02]  /*ca20*/  IADD3 R18, R12, 0xa0, RZ ;  /* 0x000000a00c127810 */ /* 0x000fe40007ffe0ff */
[----:B------:R-:W-:Y:S02]  /*ca30*/  FMNMX R170, R76, R19, !PT ;  /* 0x000000134caa7209 */ /* 0x000fe40007800000 */
[----:B------:R-:W-:Y:S02]  /*ca40*/  FMNMX R23, R79, R172, !PT ;  /* 0x000000ac4f177209 */ /* 0x000fe40007800000 */
[----:B------:R-:W-:-:S02]  /*ca50*/  FSEL R99, R99, -INF , P4 ;  /* 0xff80000063637808 */ /* 0x000fc40002000000 */
[----:B------:R-:W-:Y:S02]  /*ca60*/  FSEL R100, R100, -INF , P5 ;  /* 0xff80000064647808 */ /* 0x000fe40002800000 */
[-C--:B------:R-:W-:Y:S02]  /*ca70*/  ISETP.GE.AND P4, PT, R3, R18.reuse, PT ;  /* 0x000000120300720c */ /* 0x080fe40003f86270 */
[----:B------:R-:W-:Y:S01]  /*ca80*/  ISETP.GE.AND P5, PT, R11, R18, PT ;  /* 0x000000120b00720c */ /* 0x000fe20003fa6270 */
[----:B------:R-:W-:Y:S01]  /*ca90*/  VIADD R18, R12, 0xa1 ;  /* 0x000000a10c127836 */ /* 0x000fe20000000000 */
[----:B------:R-:W-:Y:S02]  /*caa0*/  FMNMX R19, R77, R170, !PT ;  /* 0x000000aa4d137209 */ /* 0x000fe40007800000 */
[----:B------:R-:W-:Y:S02]  /*cab0*/  FMNMX R172, R82, R23, !PT ;  /* 0x0000001752ac7209 */ /* 0x000fe40007800000 */
[----:B------:R-:W-:-:S02]  /*cac0*/  FMNMX R170, R80, R19, !PT ;  /* 0x0000001350aa7209 */ /* 0x000fc40007800000 */
[----:B------:R-:W-:Y:S02]  /*cad0*/  FSEL R102, R102, -INF , P2 ;  /* 0xff80000066667808 */ /* 0x000fe40001000000 */
[----:B------:R-:W-:Y:S02]  /*cae0*/  FSEL R101, R101, -INF , P6 ;  /* 0xff80000065657808 */ /* 0x000fe40003000000 */
[-C--:B------:R-:W-:Y:S02]  /*caf0*/  ISETP.GE.AND P2, PT, R3, R18.reuse, PT ;  /* 0x000000120300720c */ /* 0x080fe40003f46270 */
[----:B------:R-:W-:Y:S01]  /*cb00*/  ISETP.GE.AND P6, PT, R11, R18, PT ;  /* 0x000000120b00720c */ /* 0x000fe20003fc6270 */
[----:B------:R-:W-:Y:S01]  /*cb10*/  VIADD R18, R12, 0xa8 ;  /* 0x000000a80c127836 */ /* 0x000fe20000000000 */
[----:B------:R-:W-:Y:S02]  /*cb20*/  FMNMX R23, R83, R172, !PT ;  /* 0x000000ac53177209 */ /* 0x000fe40007800000 */
[----:B------:R-:W-:-:S02]  /*cb30*/  FMNMX R19, R81, R170, !PT ;  /* 0x000000aa51137209 */ /* 0x000fc40007800000 */
[----:B------:R-:W-:Y:S02]  /*cb40*/  FMNMX R172, R86, R23, !PT ;  /* 0x0000001756ac7209 */ /* 0x000fe40007800000 */
[----:B------:R-:W-:Y:S02]  /*cb50*/  FSEL R103, R103, -INF , P3 ;  /* 0xff80000067677808 */ /* 0x000fe40001800000 */
[----:B------:R-:W-:Y:S02]  /*cb60*/  FSEL R104, R104, -INF , P4 ;  /* 0xff80000068687808 */ /* 0x000fe40002000000 */
[-C--:B------:R-:W-:Y:S02]  /*cb70*/  ISETP.GE.AND P3, PT, R3, R18.reuse, PT ;  /* 0x000000120300720c */ /* 0x080fe40003f66270 */
[----:B------:R-:W-:Y:S02]  /*cb80*/  ISETP.GE.AND P4, PT, R11, R18, PT ;  /* 0x000000120b00720c */ /* 0x000fe40003f86270 */
[----:B------:R-:W-:-:S02]  /*cb90*/  FMNMX R170, R84, R19, !PT ;  /* 0x0000001354aa7209 */ /* 0x000fc40007800000 */
[----:B------:R-:W-:Y:S02]  /*cba0*/  IADD3 R18, R12, 0xa9, RZ ;  /* 0x000000a90c127810 */ /* 0x000fe40007ffe0ff */
[----:B------:R-:W-:Y:S02]  /*cbb0*/  FMNMX R23, R87, R172, !PT ;  /* 0x000000ac57177209 */ /* 0x000fe40007800000 */
[----:B------:R-:W-:Y:S02]  /*cbc0*/  FSEL R106, R106, -INF , P5 ;  /* 0xff8000006a6a7808 */ /* 0x000fe40002800000 */
[----:B------:R-:W-:Y:S02]  /*cbd0*/  FSEL R105, R105, -INF , P2 ;  /* 0xff80000069697808 */ /* 0x000fe40001000000 */
[----:B------:R-:W-:Y:S02]  /*cbe0*/  FMNMX R19, R85, R170, !PT ;  /* 0x000000aa55137209 */ /* 0x000fe40007800000 */
[----:B------:R-:W-:-:S02]  /*cbf0*/  ISETP.GE.AND P5, PT, R3, R18, PT ;  /* 0x000000120300720c */ /* 0x000fc40003fa6270 */
[----:B------:R-:W-:Y:S01]  /*cc00*/  ISETP.GE.AND P2, PT, R11, R18, PT ;  /* 0x000000120b00720c */ /* 0x000fe20003f46270 */
[----:B------:R-:W-:Y:S01]  /*cc10*/  VIADD R18, R12, 0xb0 ;  /* 0x000000b00c127836 */ /* 0x000fe20000000000 */
[----:B------:R-:W-:Y:S02]  /*cc20*/  FMNMX R172, R90, R23, !PT ;  /* 0x000000175aac7209 */ /* 0x000fe40007800000 */
[----:B------:R-:W-:Y:S02]  /*cc30*/  FMNMX R170, R88, R19, !PT ;  /* 0x0000001358aa7209 */ /* 0x000fe40007800000 */
[----:B------:R-:W-:Y:S02]  /*cc40*/  FSEL R107, R107, -INF , P6 ;  /* 0xff8000006b6b7808 */ /* 0x000fe40003000000 */
[----:B------:R-:W-:Y:S02]  /*cc50*/  FSEL R108, R108, -INF , P3 ;  /* 0xff8000006c6c7808 */ /* 0x000fe40001800000 */
[----:B------:R-:W-:-:S02]  /*cc60*/  FMNMX R23, R91, R172, !PT ;  /* 0x000000ac5b177209 */ /* 0x000fc40007800000 */
[-C--:B------:R-:W-:Y:S02]  /*cc70*/  ISETP.GE.AND P6, PT, R3, R18.reuse, PT ;  /* 0x000000120300720c */ /* 0x080fe40003fc6270 */
[----:B------:R-:W-:Y:S01]  /*cc80*/  ISETP.GE.AND P3, PT, R11, R18, PT ;  /* 0x000000120b00720c */ /* 0x000fe20003f66270 */
[----:B------:R-:W-:Y:S01]  /*cc90*/  VIADD R18, R12, 0xb1 ;  /* 0x000000b10c127836 */ /* 0x000fe20000000000 */
[----:B------:R-:W-:Y:S02]  /*cca0*/  FMNMX R19, R89, R170, !PT ;  /* 0x000000aa59137209 */ /* 0x000fe40007800000 */
[----:B------:R-:W-:Y:S02]  /*ccb0*/  FMNMX R172, R94, R23, !PT ;  /* 0x000000175eac7209 */ /* 0x000fe40007800000 */
[----:B------:R-:W-:Y:S02]  /*ccc0*/  FSEL R110, R110, -INF , P4 ;  /* 0xff8000006e6e7808 */ /* 0x000fe40002000000 */
[----:B------:R-:W-:-:S02]  /*ccd0*/  FSEL R109, R109, -INF , P5 ;  /* 0xff8000006d6d7808 */ /* 0x000fc40002800000 */
[----:B------:R-:W-:Y:S02]  /*cce0*/  FMNMX R170, R92, R19, !PT ;  /* 0x000000135caa7209 */ /* 0x000fe40007800000 */
[-C--:B------:R-:W-:Y:S02]  /*ccf0*/  ISETP.GE.AND P4, PT, R3, R18.reuse, PT ;  /* 0x000000120300720c */ /* 0x080fe40003f86270 */
[----:B------:R-:W-:Y:S02]  /*cd00*/  ISETP.GE.AND P5, PT, R11, R18, PT ;  /* 0x000000120b00720c */ /* 0x000fe40003fa6270 */
[----:B------:R-:W-:Y:S02]  /*cd10*/  IADD3 R18, R12, 0xb8, RZ ;  /* 0x000000b80c127810 */ /* 0x000fe40007ffe0ff */
        /* <DEDUP_REMOVED lines=13> */
[----:B------:R-:W-:Y:S01]  /*cdf0*/  ISETP.GE.AND P4, PT, R11, R18, PT ;  /* 0x000000120b00720c */ /* 0x000fe20003f86270 */
[----:B------:R-:W-:Y:S01]  /*ce00*/  VIADD R18, R12, 0xc0 ;  /* 0x000000c00c127836 */ /* 0x000fe20000000000 */
[----:B------:R-:W-:-:S02]  /*ce10*/  FMNMX R19, R97, R170, !PT ;  /* 0x000000aa61137209 */ /* 0x000fc40007800000 */
[----:B------:R-:W-:Y:S02]  /*ce20*/  FMNMX R172, R102, R23, !PT ;  /* 0x0000001766ac7209 */ /* 0x000fe40007800000 */
[----:B------:R-:W-:Y:S02]  /*ce30*/  FMNMX R170, R100, R19, !PT ;  /* 0x0000001364aa7209 */ /* 0x000fe40007800000 */
[----:B------:R-:W-:Y:S02]  /*ce40*/  FSEL R115, R115, -INF , P5 ;  /* 0xff80000073737808 */ /* 0x000fe40002800000 */
[----:B------:R-:W-:Y:S02]  /*ce50*/  FSEL R116, R116, -INF , P2 ;  /* 0xff80000074747808 */ /* 0x000fe40001000000 */
[-C--:B------:R-:W-:Y:S02]  /*ce60*/  ISETP.GE.AND P5, PT, R3, R18.reuse, PT ;  /* 0x000000120300720c */ /* 0x080fe40003fa6270 */
[----:B------:R-:W-:-:S02]  /*ce70*/  ISETP.GE.AND P2, PT, R11, R18, PT ;  /* 0x000000120b00720c */ /* 0x000fc40003f46270 */
[----:B------:R-:W-:Y:S02]  /*ce80*/  FMNMX R23, R103, R172, !PT ;  /* 0x000000ac67177209 */ /* 0x000fe40007800000 */
[----:B------:R-:W-:Y:S02]  /*ce90*/  IADD3 R18, R12, 0xc1, RZ ;  /* 0x000000c10c127810 */ /* 0x000fe40007ffe0ff */
        /* <DEDUP_REMOVED lines=13> */
[----:B------:R-:W-:Y:S01]  /*cf70*/  ISETP.GE.AND P5, PT, R11, R18, PT ;  /* 0x000000120b00720c */ /* 0x000fe20003fa6270 */
[----:B------:R-:W-:Y:S01]  /*cf80*/  VIADD R18, R12, 0xc9 ;  /* 0x000000c90c127836 */ /* 0x000fe20000000000 */
[----:B------:R-:W-:Y:S02]  /*cf90*/  FMNMX R172, R110, R23, !PT ;  /* 0x000000176eac7209 */ /* 0x000fe40007800000 */
[----:B------:R-:W-:Y:S02]  /*cfa0*/  FMNMX R170, R108, R19, !PT ;  /* 0x000000136caa7209 */ /* 0x000fe40007800000 */
[----:B------:R-:W-:-:S02]  /*cfb0*/  FSEL R122, R122, -INF , P2 ;  /* 0xff8000007a7a7808 */ /* 0x000fc40001000000 */
[----:B------:R-:W-:Y:S02]  /*cfc0*/  FSEL R121, R121, -INF , P6 ;  /* 0xff80000079797808 */ /* 0x000fe40003000000 */
[----:B------:R-:W-:Y:S02]  /*cfd0*/  FMNMX R23, R111, R172, !PT ;  /* 0x000000ac6f177209 */ /* 0x000fe40007800000 */
[-C--:B------:R-:W-:Y:S02]  /*cfe0*/  ISETP.GE.AND P2, PT, R3, R18.reuse, PT ;  /* 0x000000120300720c */ /* 0x080fe40003f46270 */
[----:B------:R-:W-:Y:S02]  /*cff0*/  ISETP.GE.AND P6, PT, R11, R18, PT ;  /* 0x000000120b00720c */ /* 0x000fe40003fc6270 */
[----:B------:R-:W-:Y:S02]  /*d000*/  IADD3 R18, R12, 0xd0, RZ ;  /* 0x000000d00c127810 */ /* 0x000fe40007ffe0ff */
        /* <DEDUP_REMOVED lines=79> */
[----:B------:R-:W-:Y:S02]  /*d500*/  FSEL R143, R143, -INF , P3 ;  /* 0xff8000008f8f7808 */ /* 0x000fe40001800000 */
[----:B------:R-:W-:Y:S02]  /*d510*/  FMNMX R172, R142, R23, !PT ;  /* 0x000000178eac7209 */ /* 0x000fe40007800000 */
[----:B------:R-:W-:-:S02]  /*d520*/  FSEL R144, R144, -INF , P4 ;  /* 0xff80000090907808 */ /* 0x000fc40002000000 */
[----:B------:R-:W-:Y:S02]  /*d530*/  FMNMX R170, R140, R19, !PT ;  /* 0x000000138caa7209 */ /* 0x000fe40007800000 */
[-C--:B------:R-:W-:Y:S02]  /*d540*/  ISETP.GE.AND P3, PT, R3, R18.reuse, PT ;  /* 0x000000120300720c */ /* 0x080fe40003f66270 */
[----:B------:R-:W-:Y:S01]  /*d550*/  ISETP.GE.AND P4, PT, R11, R18, PT ;  /* 0x000000120b00720c */ /* 0x000fe20003f86270 */
[----:B------:R-:W-:Y:S01]  /*d560*/  VIADD R18, R12, 0xf9 ;  /* 0x000000f90c127836 */ /* 0x000fe20000000000 */
[----:B------:R-:W-:Y:S02]  /*d570*/  FSEL R146, R146, -INF , P5 ;  /* 0xff80000092927808 */ /* 0x000fe40002800000 */
[----:B------:R-:W-:Y:S02]  /*d580*/  FMNMX R23, R143, R172, !PT ;  /* 0x000000ac8f177209 */ /* 0x000fe40007800000 */
[----:B------:R-:W-:-:S02]  /*d590*/  FMNMX R19, R141, R170, !PT ;  /* 0x000000aa8d137209 */ /* 0x000fc40007800000 */
[----:B------:R-:W-:Y:S02]  /*d5a0*/  FSEL R145, R145, -INF , P2 ;  /* 0xff80000091917808 */ /* 0x000fe40001000000 */
[----:B------:R-:W-:Y:S02]  /*d5b0*/  FSEL R147, R147, -INF , P6 ;  /* 0xff80000093937808 */ /* 0x000fe40003000000 */
[----:B------:R-:W-:Y:S02]  /*d5c0*/  FMNMX R170, R146, R23, !PT ;  /* 0x0000001792aa7209 */ /* 0x000fe40007800000 */
[-C--:B------:R-:W-:Y:S02]  /*d5d0*/  ISETP.GE.AND P5, PT, R3, R18.reuse, PT ;  /* 0x000000120300720c */ /* 0x080fe40003fa6270 */
[----:B------:R-:W-:Y:S02]  /*d5e0*/  ISETP.GE.AND P2, PT, R11, R18, PT ;  /* 0x000000120b00720c */ /* 0x000fe40003f46270 */
[----:B------:R-:W-:-:S02]  /*d5f0*/  FMNMX R18, R144, R19, !PT ;  /* 0x0000001390127209 */ /* 0x000fc40007800000 */
[----:B------:R-:W-:Y:S02]  /*d600*/  FSEL R150, R150, -INF , P4 ;  /* 0xff80000096967808 */ /* 0x000fe40002000000 */
[----:B------:R-:W-:Y:S02]  /*d610*/  FMNMX R23, R147, R170, !PT ;  /* 0x000000aa93177209 */ /* 0x000fe40007800000 */
[----:B------:R-:W-:Y:S02]  /*d620*/  FSEL R148, R148, -INF , P3 ;  /* 0xff80000094947808 */ /* 0x000fe40001800000 */
[----:B------:R-:W-:Y:S02]  /*d630*/  FMNMX R19, R145, R18, !PT ;  /* 0x0000001291137209 */ /* 0x000fe40007800000 */
[----:B------:R-:W-:Y:S02]  /*d640*/  FSEL R151, R151, -INF , P2 ;  /* 0xff80000097977808 */ /* 0x000fe40001000000 */
[----:B------:R-:W-:-:S02]  /*d650*/  FMNMX R170, R150, R23, !PT ;  /* 0x0000001796aa7209 */ /* 0x000fc40007800000 */
[----:B------:R-:W-:Y:S02]  /*d660*/  FSEL R149, R149, -INF , P5 ;  /* 0xff80000095957808 */ /* 0x000fe40002800000 */
[----:B------:R-:W-:Y:S02]  /*d670*/  FMNMX R18, R148, R19, !PT ;  /* 0x0000001394127209 */ /* 0x000fe40007800000 */
[----:B------:R-:W-:Y:S02]  /*d680*/  FMNMX R170, R151, R170, !PT ;  /* 0x000000aa97aa7209 */ /* 0x000fe40007800000 */
[----:B------:R-:W-:Y:S02]  /*d690*/  FMNMX R23, R149, R18, !PT ;  /* 0x0000001295177209 */ /* 0x000fe40007800000 */
[----:B------:R-:W-:Y:S01]  /*d6a0*/  IADD3 R17, R17, 0x1, RZ ;  /* 0x0000000111117810 */ /* 0x000fe20007ffe0ff */
        /* <DEDUP_REMOVED lines=11> */
[----:B------:R-:W-:Y:S02]  /*d760*/  FSEL R173, R18, RZ, P2 ;  /* 0x000000ff12ad7208 */ /* 0x000fe40001000000 */
[----:B------:R-:W-:Y:S01]  /*d770*/  ISETP.NE.AND P2, PT, R17, 0x4, PT ;  /* 0x000000041100780c */ /* 0x000fe20003f45270 */
[----:B------:R-:W-:Y:S02]  /*d780*/  FADD R21, -R175, R21 ;  /* 0x00000015af157221 */ /* 0x000fe40000000100 */
[----:B------:R-:W-:Y:S01]  /*d790*/  FADD R22, -R173, R22 ;  /* 0x00000016ad167221 */ /* 0x000fe20000000100 */
[----:B------:R-:W-:Y:S01]  /*d7a0*/  SEL R17, R17, RZ, P2 ;  /* 0x000000ff11117207 */ /* 0x000fe20001000000 */
[----:B------:R-:W-:Y:S01]  /*d7b0*/  FMUL R174, R21, UR6 ;  /* 0x0000000615ae7c20 */ /* 0x000fe20008400000 */
[----:B------:R-:W-:-:S02]  /*d7c0*/  IMAD R21, R7, 0x8, R14 ;  /* 0x0000000807157824 */ /* 0x000fc400078e020e */
[----:B------:R-:W-:Y:S01]  /*d7d0*/  FMUL R22, R22, UR6 ;  /* 0x0000000616167c20 */ /* 0x000fe20008400000 */
[----:B------:R-:W-:Y:S01]  /*d7e0*/  VIADD R7, R7, 0x1 ;  /* 0x0000000107077836 */ /* 0x000fe20000000000 */
[----:B------:R-:W-:-:S03]  /*d7f0*/  FSETP.GEU.AND P4, PT, R174, -126, PT ;  /* 0xc2fc0000ae00780b */ /* 0x000fc60003f8e000 */
[----:B------:R-:W-:Y:S02]  /*d800*/  FSETP.GEU.AND P3, PT, R22, -126, PT ;  /* 0xc2fc00001600780b */ /* 0x000fe40003f6e000 */
[----:B------:R-:W-:Y:S02]  /*d810*/  PRMT R23, RZ, 0x654, R21 ;  /* 0x00000654ff177816 */ /* 0x000fe40000000015 */
[----:B------:R-:W-:Y:S02]  /*d820*/  SEL R21, RZ, 0x1, P2 ;  /* 0x00000001ff157807 */ /* 0x000fe40001000000 */
[----:B------:R1:W-:Y:S01]  /*d830*/  SYNCS.ARRIVE.TRANS64.RED.A1T0 RZ, [R23+URZ], RZ ;  /* 0x000000ff17ff79a7 */ /* 0x0003e2000810043f */
[----:B------:R-:W-:Y:S02]  /*d840*/  ISETP.NE.AND P2, PT, R7, 0x4, PT ;  /* 0x000000040700780c */ /* 0x000fe40003f45270 */
[----:B------:R-:W-:Y:S01]  /*d850*/  LOP3.LUT R4, R4, R21, RZ, 0x3c, !PT ;  /* 0x0000001504047212 */ /* 0x000fe200078e3cff */
[----:B------:R-:W-:-:S03]  /*d860*/  @!P4 FMUL R174, R174, 0.5 ;  /* 0x3f000000aeaec820 */ /* 0x000fc60000400000 */
[----:B------:R-:W-:Y:S01]  /*d870*/  @!P3 FMUL R22, R22, 0.5 ;  /* 0x3f0000001616b820 */ /* 0x000fe20000400000 */
[----:B------:R-:W-:-:S03]  /*d880*/  SHF.L.U32 R21, R4, 0x1f, RZ ;  /* 0x0000001f04157819 */ /* 0x000fc600000006ff */
[----:B------:R2:W3:Y:S08]  /*d890*/  MUFU.EX2 R172, R22 ;  /* 0x0000001600ac7308 */ /* 0x0004f00000000800 */
[----:B------:R-:W4:Y:S01]  /*d8a0*/  MUFU.EX2 R174, R174 ;  /* 0x000000ae00ae7308 */ /* 0x000f220000000800 */
[----:B--2---:R-:W-:Y:S01]  /*d8b0*/  LEA R22, R17, R2, 0x3 ;  /* 0x0000000211167211 */ /* 0x004fe200078e18ff */
[----:B---3--:R-:W-:-:S04]  /*d8c0*/  @!P3 FMUL R172, R172, R172 ;  /* 0x000000acacacb220 */ /* 0x008fc80000400000 */
[-C--:B------:R-:W-:Y:S01]  /*d8d0*/  FMUL R152, R152, R172.reuse ;  /* 0x000000ac98987220 */ /* 0x080fe20000400000 */
[-C--:B------:R-:W-:Y:S01]  /*d8e0*/  FMUL R153, R153, R172.reuse ;  /* 0x000000ac99997220 */ /* 0x080fe20000400000 */
[-C--:B------:R-:W-:Y:S01]  /*d8f0*/  FMUL R156, R156, R172.reuse ;  /* 0x000000ac9c9c7220 */ /* 0x080fe20000400000 */
[----:B------:R-:W-:Y:S01]  /*d900*/  FMUL R157, R157, R172 ;  /* 0x000000ac9d9d7220 */ /* 0x000fe20000400000 */
[----:B----4-:R-:W-:Y:S01]  /*d910*/  @!P4 FMUL R174, R174, R174 ;  /* 0x000000aeaeaec220 */ /* 0x010fe20000400000 */
        /* <DEDUP_REMOVED lines=11> */
[----:B-1----:R-:W-:-:S07]  /*d9d0*/  FMUL R167, R167, R174 ;  /* 0x000000aea7a77220 */ /* 0x002fce0000400000 */
.L_x_45:
[----:B-1----:R1:W2:Y:S02]  /*d9e0*/  SYNCS.PHASECHK.TRANS64.TRYWAIT P3, [R22+URZ+0x11000], R21 ;  /* 0x01100015160075a7 */ /* 0x0022a4000806017f */
[----:B--2---:R-:W-:Y:S05]  /*d9f0*/  @!P3 NANOSLEEP.SYNCS 0x989680 ;  /* 0x009896800000b95d */ /* 0x004fea0003900000 */
[----:B------:R-:W2:Y:S02]  /*da00*/  @!P3 SYNCS.PHASECHK.TRANS64 P3, [R22+URZ+0x11000], R21 ;  /* 0x011000151600b5a7 */ /* 0x000ea4000806007f */
[----:B--2---:R-:W-:Y:S05]  /*da10*/  @!P3 BRA `(.L_x_45) ;  /* 0xfffffffc00f0b947 */ /* 0x004fea000383ffff */
[----:B------:R-:W-:Y:S05]  /*da20*/  BSYNC B0 ;  /* 0x0000000000007941 */ /* 0x000fea0003800000 */
.L_x_44:
[----:B------:R-:W2:Y:S01]  /*da30*/  LDC R170, c[0x0][0x604] ;  /* 0x00018100ffaa7b82 */ /* 0x000ea20000000800 */
[----:B------:R-:W-:Y:S01]  /*da40*/  IMAD.MOV.U32 R23, RZ, RZ, -0x7fffffe0 ;  /* 0x80000020ff177424 */ /* 0x000fe200078e00ff */
[----:B-1----:R-:W-:Y:S01]  /*da50*/  LEA R22, R17, UR14, 0xa ;  /* 0x0000000e11167c11 */ /* 0x002fe2000f8e50ff */
[----:B------:R-:W-:Y:S05]  /*da60*/  WARPSYNC.ALL ;  /* 0x0000000000007948 */ /* 0x000fea0003800000 */
[----:B------:R-:W-:Y:S02]  /*da70*/  R2UR UR6, R22 ;  /* 0x00000000160672ca */ /* 0x000fe400000e0000 */
[----:B------:R-:W-:Y:S01]  /*da80*/  R2UR UR7, R23 ;  /* 0x00000000170772ca */ /* 0x000fe200000e0000 */
[-C--:B--2---:R-:W-:Y:S01]  /*da90*/  FMUL R169, R173, R170.reuse ;  /* 0x000000aaada97220 */ /* 0x084fe20000400000 */
[----:B------:R-:W-:-:S03]  /*daa0*/  FMUL R21, R175, R170 ;  /* 0x000000aaaf157220 */ /* 0x000fc60000400000 */
[-CC-:B------:R-:W-:Y:S01]  /*dab0*/  FFMA R24, R24, R170.reuse, -R169.reuse ;  /* 0x000000aa18187223 */ /* 0x180fe200000008a9 */
[-C--:B------:R-:W-:Y:S01]  /*dac0*/  FFMA R28, R28, R170.reuse, -R169 ;  /* 0x000000aa1c1c7223 */ /* 0x080fe200000008a9 */
[-C--:B------:R-:W-:Y:S01]  /*dad0*/  FFMA R27, R27, R170.reuse, -R21 ;  /* 0x000000aa1b1b7223 */ /* 0x080fe20000000815 */
[-C--:B------:R-:W-:Y:S01]  /*dae0*/  FFMA R25, R25, R170.reuse, -R169 ;  /* 0x000000aa19197223 */ /* 0x080fe200000008a9 */
[-C--:B------:R-:W-:Y:S01]  /*daf0*/  FFMA R26, R26, R170.reuse, -R21 ;  /* 0x000000aa1a1a7223 */ /* 0x080fe20000000815 */
[----:B------:R-:W-:Y:S01]  /*db00*/  FSETP.GEU.AND P5, PT, R24, -126, PT ;  /* 0xc2fc00001800780b */ /* 0x000fe20003fae000 */
[-C--:B------:R-:W-:Y:S01]  /*db10*/  FFMA R32, R32, R170.reuse, -R169 ;  /* 0x000000aa20207223 */ /* 0x080fe200000008a9 */
[----:B------:R-:W-:Y:S01]  /*db20*/  FSETP.GEU.AND P4, PT, R27, -126, PT ;  /* 0xc2fc00001b00780b */ /* 0x000fe20003f8e000 */
[-C--:B------:R-:W-:Y:S01]  /*db30*/  FFMA R31, R31, R170.reuse, -R21 ;  /* 0x000000aa1f1f7223 */ /* 0x080fe20000000815 */
[----:B------:R-:W-:Y:S01]  /*db40*/  FSETP.GEU.AND P6, PT, R25, -126, PT ;  /* 0xc2fc00001900780b */ /* 0x000fe20003fce000 */
[-C--:B------:R-:W-:Y:S01]  /*db50*/  FFMA R29, R29, R170.reuse, -R169 ;  /* 0x000000aa1d1d7223 */ /* 0x080fe200000008a9 */
[----:B------:R-:W-:Y:S01]  /*db60*/  FSETP.GEU.AND P3, PT, R26, -126, PT ;  /* 0xc2fc00001a00780b */ /* 0x000fe20003f6e000 */
[-C--:B------:R-:W-:Y:S01]  /*db70*/  FFMA R30, R30, R170.reuse, -R21 ;  /* 0x000000aa1e1e7223 */ /* 0x080fe20000000815 */
[-C--:B------:R-:W-:Y:S01]  /*db80*/  FFMA R36, R36, R170.reuse, -R169 ;  /* 0x000000aa24247223 */ /* 0x080fe200000008a9 */
[-C--:B------:R-:W-:Y:S01]  /*db90*/  FFMA R35, R35, R170.reuse, -R21 ;  /* 0x000000aa23237223 */ /* 0x080fe20000000815 */
[-C--:B------:R-:W-:Y:S01]  /*dba0*/  FFMA R33, R33, R170.reuse, -R169 ;  /* 0x000000aa21217223 */ /* 0x080fe200000008a9 */
[-C--:B------:R-:W-:Y:S01]  /*dbb0*/  FFMA R34, R34, R170.reuse, -R21 ;  /* 0x000000aa22227223 */ /* 0x080fe20000000815 */
[-C--:B------:R-:W-:Y:S01]  /*dbc0*/  FFMA R40, R40, R170.reuse, -R169 ;  /* 0x000000aa28287223 */ /* 0x080fe200000008a9 */
[----:B------:R-:W-:Y:S01]  /*dbd0*/  @!P5 FMUL R24, R24, 0.5 ;  /* 0x3f0000001818d820 */ /* 0x000fe20000400000 */
[-C--:B------:R-:W-:Y:S01]  /*dbe0*/  FFMA R39, R39, R170.reuse, -R21 ;  /* 0x000000aa27277223 */ /* 0x080fe20000000815 */
[----:B------:R-:W-:Y:S01]  /*dbf0*/  @!P4 FMUL R27, R27, 0.5 ;  /* 0x3f0000001b1bc820 */ /* 0x000fe20000400000 */
[-C--:B------:R-:W-:Y:S01]  /*dc00*/  FFMA R37, R37, R170.reuse, -R169 ;  /* 0x000000aa25257223 */ /* 0x080fe200000008a9 */
[----:B------:R-:W1:Y:S01]  /*dc10*/  MUFU.EX2 R171, R24 ;  /* 0x0000001800ab7308 */ /* 0x000e620000000800 */
[----:B------:R-:W-:Y:S01]  /*dc20*/  @!P6 FMUL R25, R25, 0.5 ;  /* 0x3f0000001919e820 */ /* 0x000fe20000400000 */
[----:B------:R-:W-:Y:S01]  /*dc30*/  @!P3 FMUL R26, R26, 0.5 ;  /* 0x3f0000001a1ab820 */ /* 0x000fe20000400000 */
[-C--:B------:R-:W-:Y:S01]  /*dc40*/  FFMA R38, R38, R170.reuse, -R21 ;  /* 0x000000aa26267223 */ /* 0x080fe20000000815 */
[-C--:B------:R-:W-:Y:S01]  /*dc50*/  FFMA R44, R44, R170.reuse, -R169 ;  /* 0x000000aa2c2c7223 */ /* 0x080fe200000008a9 */
[-C--:B------:R-:W-:Y:S01]  /*dc60*/  FFMA R43, R43, R170.reuse, -R21 ;  /* 0x000000aa2b2b7223 */ /* 0x080fe20000000815 */
[-C--:B------:R-:W-:Y:S01]  /*dc70*/  FFMA R41, R41, R170.reuse, -R169 ;  /* 0x000000aa29297223 */ /* 0x080fe200000008a9 */
[-C--:B------:R-:W-:Y:S01]  /*dc80*/  FFMA R42, R42, R170.reuse, -R21 ;  /* 0x000000aa2a2a7223 */ /* 0x080fe20000000815 */
[----:B------:R-:W2:Y:S01]  /*dc90*/  MUFU.EX2 R178, R27 ;  /* 0x0000001b00b27308 */ /* 0x000ea20000000800 */
[-C--:B------:R-:W-:Y:S01]  /*dca0*/  FFMA R48, R48, R170.reuse, -R169 ;  /* 0x000000aa30307223 */ /* 0x080fe200000008a9 */
[-C--:B------:R-:W-:Y:S01]  /*dcb0*/  FFMA R47, R47, R170.reuse, -R21 ;  /* 0x000000aa2f2f7223 */ /* 0x080fe20000000815 */
[-C--:B------:R-:W-:Y:S01]  /*dcc0*/  FFMA R45, R45, R170.reuse, -R169 ;  /* 0x000000aa2d2d7223 */ /* 0x080fe200000008a9 */
[-C--:B------:R-:W-:Y:S01]  /*dcd0*/  FFMA R46, R46, R170.reuse, -R21 ;  /* 0x000000aa2e2e7223 */ /* 0x080fe20000000815 */
[-C--:B------:R-:W-:Y:S01]  /*dce0*/  FFMA R52, R52, R170.reuse, -R169 ;  /* 0x000000aa34347223 */ /* 0x080fe200000008a9 */
[-C--:B------:R-:W-:Y:S01]  /*dcf0*/  FFMA R51, R51, R170.reuse, -R21 ;  /* 0x000000aa33337223 */ /* 0x080fe20000000815 */
[-C--:B------:R-:W-:Y:S01]  /*dd00*/  FFMA R49, R49, R170.reuse, -R169 ;  /* 0x000000aa31317223 */ /* 0x080fe200000008a9 */
[----:B------:R-:W3:Y:S01]  /*dd10*/  MUFU.EX2 R176, R25 ;  /* 0x0000001900b07308 */ /* 0x000ee20000000800 */
[----:B-1----:R-:W-:Y:S01]  /*dd20*/  @!P5 FMUL R171, R171, R171 ;  /* 0x000000abababd220 */ /* 0x002fe20000400000 */
[----:B------:R-:W-:Y:S01]  /*dd30*/  FSETP.GEU.AND P5, PT, R28, -126, PT ;  /* 0xc2fc00001c00780b */ /* 0x000fe20003fae000 */
[-C--:B------:R-:W-:Y:S01]  /*dd40*/  FFMA R50, R50, R170.reuse, -R21 ;  /* 0x000000aa32327223 */ /* 0x080fe20000000815 */
[-C--:B------:R-:W-:Y:S01]  /*dd50*/  FFMA R56, R56, R170.reuse, -R169 ;  /* 0x000000aa38387223 */ /* 0x080fe200000008a9 */
[-C--:B------:R-:W-:Y:S01]  /*dd60*/  FFMA R55, R55, R170.reuse, -R21 ;  /* 0x000000aa37377223 */ /* 0x080fe20000000815 */
[-C--:B------:R-:W-:Y:S01]  /*dd70*/  FFMA R53, R53, R170.reuse, -R169 ;  /* 0x000000aa35357223 */ /* 0x080fe200000008a9 */
[----:B------:R-:W-:Y:S01]  /*dd80*/  FFMA R54, R54, R170, -R21 ;  /* 0x000000aa36367223 */ /* 0x000fe20000000815 */
[----:B------:R-:W1:Y:S01]  /*dd90*/  MUFU.EX2 R173, R26 ;  /* 0x0000001a00ad7308 */ /* 0x000e620000000800 */
[----:B--2---:R-:W-:Y:S01]  /*dda0*/  @!P4 FMUL R178, R178, R178 ;  /* 0x000000b2b2b2c220 */ /* 0x004fe20000400000 */
[----:B------:R-:W-:Y:S01]  /*ddb0*/  FSETP.GEU.AND P4, PT, R31, -126, PT ;  /* 0xc2fc00001f00780b */ /* 0x000fe20003f8e000 */
[-C--:B------:R-:W-:Y:S01]  /*ddc0*/  FFMA R60, R60, R170.reuse, -R169 ;  /* 0x000000aa3c3c7223 */ /* 0x080fe200000008a9 */
[-C--:B------:R-:W-:Y:S01]  /*ddd0*/  FFMA R59, R59, R170.reuse, -R21 ;  /* 0x000000aa3b3b7223 */ /* 0x080fe20000000815 */
[-C--:B------:R-:W-:Y:S01]  /*dde0*/  FFMA R57, R57, R170.reuse, -R169 ;  /* 0x000000aa39397223 */ /* 0x080fe200000008a9 */
[-C--:B------:R-:W-:Y:S01]  /*ddf0*/  FFMA R58, R58, R170.reuse, -R21 ;  /* 0x000000aa3a3a7223 */ /* 0x080fe20000000815 */
[----:B------:R-:W-:Y:S01]  /*de00*/  @!P5 FMUL R28, R28, 0.5 ;  /* 0x3f0000001c1cd820 */ /* 0x000fe20000400000 */
[----:B------:R-:W-:Y:S01]  /*de10*/  FFMA R64, R64, R170, -R169 ;  /* 0x000000aa40407223 */ /* 0x000fe200000008a9 */
[----:B---3--:R-:W-:Y:S01]  /*de20*/  @!P6 FMUL R176, R176, R176 ;  /* 0x000000b0b0b0e220 */ /* 0x008fe20000400000 */
[----:B------:R-:W-:Y:S01]  /*de30*/  FSETP.GEU.AND P6, PT, R29, -126, PT ;  /* 0xc2fc00001d00780b */ /* 0x000fe20003fce000 */
[----:B------:R-:W2:Y:S01]  /*de40*/  MUFU.EX2 R175, R28 ;  /* 0x0000001c00af7308 */ /* 0x000ea20000000800 */
[-C--:B------:R-:W-:Y:S01]  /*de50*/  FFMA R63, R63, R170.reuse, -R21 ;  /* 0x000000aa3f3f7223 */ /* 0x080fe20000000815 */
[-C--:B------:R-:W-:Y:S01]  /*de60*/  FFMA R61, R61, R170.reuse, -R169 ;  /* 0x000000aa3d3d7223 */ /* 0x080fe200000008a9 */
[----:B------:R-:W-:Y:S01]  /*de70*/  F2FP.BF16.F32.PACK_AB R24, R176, R171 ;  /* 0x000000abb018723e */ /* 0x000fe200000010ff */
[----:B------:R-:W-:Y:S01]  /*de80*/  @!P4 FMUL R31, R31, 0.5 ;  /* 0x3f0000001f1fc820 */ /* 0x000fe20000400000 */
[-C--:B------:R-:W-:Y:S01]  /*de90*/  FFMA R62, R62, R170.reuse, -R21 ;  /* 0x000000aa3e3e7223 */ /* 0x080fe20000000815 */
[----:B-1----:R-:W-:Y:S01]  /*dea0*/  @!P3 FMUL R173, R173, R173 ;  /* 0x000000adadadb220 */ /* 0x002fe20000400000 */
[----:B------:R-:W-:Y:S01]  /*deb0*/  FSETP.GEU.AND P3, PT, R30, -126, PT ;  /* 0xc2fc00001e00780b */ /* 0x000fe20003f6e000 */
[----:B------:R-:W1:Y:S01]  /*dec0*/  MUFU.EX2 R182, R31 ;  /* 0x0000001f00b67308 */ /* 0x000e620000000800 */
[-C--:B------:R-:W-:Y:S01]  /*ded0*/  FFMA R68, R68, R170.reuse, -R169 ;  /* 0x000000aa44447223 */ /* 0x080fe200000008a9 */
[-C--:B------:R-:W-:Y:S01]  /*dee0*/  FFMA R67, R67, R170.reuse, -R21 ;  /* 0x000000aa43437223 */ /* 0x080fe20000000815 */
[----:B------:R-:W-:Y:S01]  /*def0*/  F2FP.BF16.F32.PACK_AB R25, R178, R173 ;  /* 0x000000adb219723e */ /* 0x000fe200000010ff */
[----:B------:R-:W-:Y:S01]  /*df00*/  @!P6 FMUL R29, R29, 0.5 ;  /* 0x3f0000001d1de820 */ /* 0x000fe20000400000 */
[-C--:B------:R-:W-:Y:S01]  /*df10*/  FFMA R65, R65, R170.reuse, -R169 ;  /* 0x000000aa41417223 */ /* 0x080fe200000008a9 */
[-CC-:B------:R-:W-:Y:S01]  /*df20*/  FFMA R66, R66, R170.reuse, -R21.reuse ;  /* 0x000000aa42427223 */ /* 0x180fe20000000815 */
[-C--:B------:R-:W-:Y:S01]  /*df30*/  FFMA R71, R71, R170.reuse, -R21 ;  /* 0x000000aa47477223 */ /* 0x080fe20000000815 */
[----:B------:R3:W4:Y:S01]  /*df40*/  MUFU.EX2 R180, R29 ;  /* 0x0000001d00b47308 */ /* 0x0007220000000800 */
[----:B--2---:R-:W-:Y:S01]  /*df50*/  @!P5 FMUL R175, R175, R175 ;  /* 0x000000afafafd220 */ /* 0x004fe20000400000 */
[----:B------:R-:W-:Y:S01]  /*df60*/  FSETP.GEU.AND P5, PT, R32, -126, PT ;  /* 0xc2fc00002000780b */ /* 0x000fe20003fae000 */
[-C--:B------:R-:W-:Y:S01]  /*df70*/  FFMA R69, R69, R170.reuse, -R169 ;  /* 0x000000aa45457223 */ /* 0x080fe200000008a9 */
[----:B------:R-:W-:Y:S01]  /*df80*/  @!P3 FMUL R30, R30, 0.5 ;  /* 0x3f0000001e1eb820 */ /* 0x000fe20000400000 */
[-C--:B------:R-:W-:Y:S01]  /*df90*/  FFMA R70, R70, R170.reuse, -R21 ;  /* 0x000000aa46467223 */ /* 0x080fe20000000815 */
[-CC-:B------:R-:W-:Y:S01]  /*dfa0*/  FFMA R80, R80, R170.reuse, -R169.reuse ;  /* 0x000000aa50507223 */ /* 0x180fe200000008a9 */
[--C-:B------:R-:W-:Y:S01]  /*dfb0*/  FFMA R81, R81, R170, -R169.reuse ;  /* 0x000000aa51517223 */ /* 0x100fe200000008a9 */
[----:B------:R-:W2:Y:S01]  /*dfc0*/  MUFU.EX2 R181, R30 ;  /* 0x0000001e00b57308 */ /* 0x000ea20000000800 */
[----:B-1----:R-:W-:Y:S01]  /*dfd0*/  @!P4 FMUL R182, R182, R182 ;  /* 0x000000b6b6b6c220 */ /* 0x002fe20000400000 */
[----:B------:R-:W-:Y:S01]  /*dfe0*/  FSETP.GEU.AND P4, PT, R35, -126, PT ;  /* 0xc2fc00002300780b */ /* 0x000fe20003f8e000 */
[-C--:B---3--:R-:W-:Y:S01]  /*dff0*/  FFMA R29, R72, R170.reuse, -R169 ;  /* 0x000000aa481d7223 */ /* 0x088fe200000008a9 */
[-C--:B------:R-:W-:Y:S01]  /*e000*/  FFMA R86, R86, R170.reuse, -R21 ;  /* 0x000000aa56567223 */ /* 0x080fe20000000815 */
[-C--:B------:R-:W-:Y:S01]  /*e010*/  FFMA R85, R85, R170.reuse, -R169 ;  /* 0x000000aa55557223 */ /* 0x080fe200000008a9 */
[-CC-:B------:R-:W-:Y:S01]  /*e020*/  FFMA R87, R87, R170.reuse, -R21.reuse ;  /* 0x000000aa57577223 */ /* 0x180fe20000000815 */
[----:B------:R-:W-:Y:S01]  /*e030*/  @!P5 FMUL R32, R32, 0.5 ;  /* 0x3f0000002020d820 */ /* 0x000fe20000400000 */
[----:B------:R-:W-:Y:S01]  /*e040*/  FFMA R91, R91, R170, -R21 ;  /* 0x000000aa5b5b7223 */ /* 0x000fe20000000815 */
[----:B----4-:R-:W-:Y:S01]  /*e050*/  @!P6 FMUL R180, R180, R180 ;  /* 0x000000b4b4b4e220 */ /* 0x010fe20000400000 */
[----:B------:R-:W-:Y:S01]  /*e060*/  FSETP.GEU.AND P6, PT, R33, -126, PT ;  /* 0xc2fc00002100780b */ /* 0x000fe20003fce000 */
[----:B------:R1:W3:Y:S01]  /*e070*/  MUFU.EX2 R186, R32 ;  /* 0x0000002000ba7308 */ /* 0x0002e20000000800 */
[-C--:B------:R-:W-:Y:S01]  /*e080*/  FFMA R92, R92, R170.reuse, -R169 ;  /* 0x000000aa5c5c7223 */ /* 0x080fe200000008a9 */
[-C--:B------:R-:W-:Y:S01]  /*e090*/  FFMA R98, R98, R170.reuse, -R21 ;  /* 0x000000aa62627223 */ /* 0x080fe20000000815 */
[----:B------:R-:W-:Y:S01]  /*e0a0*/  F2FP.BF16.F32.PACK_AB R26, R180, R175 ;  /* 0x000000afb41a723e */ /* 0x000fe200000010ff */
[----:B------:R-:W-:Y:S01]  /*e0b0*/  @!P4 FMUL R35, R35, 0.5 ;  /* 0x3f0000002323c820 */ /* 0x000fe20000400000 */
[-CC-:B------:R-:W-:Y:S01]  /*e0c0*/  FFMA R96, R96, R170.reuse, -R169.reuse ;  /* 0x000000aa60607223 */ /* 0x180fe200000008a9 */
[----:B--2---:R-:W-:Y:S01]  /*e0d0*/  @!P3 FMUL R181, R181, R181 ;  /* 0x000000b5b5b5b220 */ /* 0x004fe20000400000 */
[----:B------:R-:W-:Y:S01]  /*e0e0*/  FSETP.GEU.AND P3, PT, R34, -126, PT ;  /* 0xc2fc00002200780b */ /* 0x000fe20003f6e000 */
[----:B------:R-:W2:Y:S01]  /*e0f0*/  MUFU.EX2 R184, R35 ;  /* 0x0000002300b87308 */ /* 0x000ea20000000800 */
[-CC-:B-1----:R-:W-:Y:S01]  /*e100*/  FFMA R32, R73, R170.reuse, -R169.reuse ;  /* 0x000000aa49207223 */ /* 0x182fe200000008a9 */
[-C--:B------:R-:W-:Y:S01]  /*e110*/  FFMA R97, R97, R170.reuse, -R169 ;  /* 0x000000aa61617223 */ /* 0x080fe200000008a9 */
[----:B------:R-:W-:Y:S01]  /*e120*/  F2FP.BF16.F32.PACK_AB R27, R182, R181 ;  /* 0x000000b5b61b723e */ /* 0x000fe200000010ff */
[----:B------:R-:W-:Y:S01]  /*e130*/  @!P6 FMUL R33, R33, 0.5 ;  /* 0x3f0000002121e820 */ /* 0x000fe20000400000 */
[-CC-:B------:R-:W-:Y:S01]  /*e140*/  FFMA R102, R102, R170.reuse, -R21.reuse ;  /* 0x000000aa66667223 */ /* 0x180fe20000000815 */
[--C-:B------:R-:W-:Y:S01]  /*e150*/  FFMA R103, R103, R170, -R21.reuse ;  /* 0x000000aa67677223 */ /* 0x100fe20000000815 */
[----:B------:R-:W-:Y:S01]  /*e160*/  WARPGROUP.ARRIVE ;  /* 0x00000000000079c5 */ /* 0x000fe20000000000 */
[----:B------:R1:W4:Y:S01]  /*e170*/  MUFU.EX2 R177, R33 ;  /* 0x0000002100b17308 */ /* 0x0003220000000800 */
[----:B---3--:R-:W-:Y:S01]  /*e180*/  @!P5 FMUL R186, R186, R186 ;  /* 0x000000bababad220 */ /* 0x008fe20000400000 */
[----:B------:R-:W-:Y:S01]  /*e190*/  FSETP.GEU.AND P5, PT, R36, -126, PT ;  /* 0xc2fc00002400780b */ /* 0x000fe20003fae000 */
[-C--:B------:R-:W-:Y:S01]  /*e1a0*/  FFMA R107, R107, R170.reuse, -R21 ;  /* 0x000000aa6b6b7223 */ /* 0x080fe20000000815 */
[----:B------:R-:W-:Y:S01]  /*e1b0*/  @!P3 FMUL R34, R34, 0.5 ;  /* 0x3f0000002222b820 */ /* 0x000fe20000400000 */
[----:B------:R-:W-:Y:S01]  /*e1c0*/  HGMMA.64x32x16.F32.BF16 R152, R24, gdesc[UR4].tnspB, R152, gsb0 ;  /* 0x4060000418987df0 */ /* 0x000fe20008001898 */
[-CC-:B------:R-:W-:Y:S01]  /*e1d0*/  FFMA R108, R108, R170.reuse, -R169.reuse ;  /* 0x000000aa6c6c7223 */ /* 0x180fe200000008a9 */
[----:B------:R-:W-:Y:S01]  /*e1e0*/  FFMA R109, R109, R170, -R169 ;  /* 0x000000aa6d6d7223 */ /* 0x000fe200000008a9 */
[----:B------:R-:W3:Y:S01]  /*e1f0*/  MUFU.EX2 R179, R34 ;  /* 0x0000002200b37308 */ /* 0x000ee20000000800 */
[----:B--2---:R-:W-:Y:S01]  /*e200*/  @!P4 FMUL R184, R184, R184 ;  /* 0x000000b8b8b8c220 */ /* 0x004fe20000400000 */
[----:B------:R-:W-:Y:S01]  /*e210*/  FSETP.GEU.AND P4, PT, R39, -126, PT ;  /* 0xc2fc00002700780b */ /* 0x000fe20003f8e000 */
[-CC-:B-1----:R-:W-:Y:S01]  /*e220*/  FFMA R33, R74, R170.reuse, -R21.reuse ;  /* 0x000000aa4a217223 */ /* 0x182fe20000000815 */
[-C--:B------:R-:W-:Y:S01]  /*e230*/  FFMA R114, R114, R170.reuse, -R21 ;  /* 0x000000aa72727223 */ /* 0x080fe20000000815 */
[-C--:B------:R-:W-:Y:S01]  /*e240*/  FFMA R113, R113, R170.reuse, -R169 ;  /* 0x000000aa71717223 */ /* 0x080fe200000008a9 */
[----:B------:R-:W-:Y:S01]  /*e250*/  FFMA R171, R172, R15, R171 ;  /* 0x0000000facab7223 */ /* 0x000fe200000000ab */
[----:B------:R-:W-:Y:S01]  /*e260*/  @!P5 FMUL R36, R36, 0.5 ;  /* 0x3f0000002424d820 */ /* 0x000fe20000400000 */
[-C--:B------:R-:W-:Y:S01]  /*e270*/  FFMA R116, R116, R170.reuse, -R169 ;  /* 0x000000aa74747223 */ /* 0x080fe200000008a9 */
[----:B----4-:R-:W-:Y:S01]  /*e280*/  @!P6 FMUL R177, R177, R177 ;  /* 0x000000b1b1b1e220 */ /* 0x010fe20000400000 */
[----:B------:R-:W-:Y:S01]  /*e290*/  FSETP.GEU.AND P6, PT, R37, -126, PT ;  /* 0xc2fc00002500780b */ /* 0x000fe20003fce000 */
[----:B------:R-:W1:Y:S01]  /*e2a0*/  MUFU.EX2 R183, R36 ;  /* 0x0000002400b77308 */ /* 0x000e620000000800 */
[----:B------:R-:W-:Y:S01]  /*e2b0*/  FFMA R119, R119, R170, -R21 ;  /* 0x000000aa77777223 */ /* 0x000fe20000000815 */
[----:B------:R-:W-:Y:S01]  /*e2c0*/  FFMA R13, R174, R13, R173 ;  /* 0x0000000dae0d7223 */ /* 0x000fe200000000ad */
[----:B------:R-:W-:Y:S01]  /*e2d0*/  F2FP.BF16.F32.PACK_AB R28, R177, R186 ;  /* 0x000000bab11c723e */ /* 0x000fe200000010ff */
[----:B------:R-:W-:Y:S01]  /*e2e0*/  @!P4 FMUL R39, R39, 0.5 ;  /* 0x3f0000002727c820 */ /* 0x000fe20000400000 */
[----:B------:R-:W-:Y:S01]  /*e2f0*/  FADD R176, R171, R176 ;  /* 0x000000b0abb07221 */ /* 0x000fe20000000000 */
[----:B---3--:R-:W-:Y:S01]  /*e300*/  @!P3 FMUL R179, R179, R179 ;  /* 0x000000b3b3b3b220 */ /* 0x008fe20000400000 */
[----:B------:R-:W-:Y:S01]  /*e310*/  FSETP.GEU.AND P3, PT, R38, -126, PT ;  /* 0xc2fc00002600780b */ /* 0x000fe20003f6e000 */
[----:B------:R-:W2:Y:S01]  /*e320*/  MUFU.EX2 R190, R39 ;  /* 0x0000002700be7308 */ /* 0x000ea20000000800 */
[----:B------:R-:W-:Y:S01]  /*e330*/  FADD R178, R13, R178 ;  /* 0x000000b20db27221 */ /* 0x000fe20000000000 */
[----:B------:R-:W-:Y:S01]  /*e340*/  FADD R175, R176, R175 ;  /* 0x000000afb0af7221 */ /* 0x000fe20000000000 */
[-C--:B------:R-:W-:Y:S01]  /*e350*/  FFMA R125, R125, R170.reuse, -R169 ;  /* 0x000000aa7d7d7223 */ /* 0x080fe200000008a9 */
[----:B------:R-:W-:Y:S01]  /*e360*/  @!P6 FMUL R37, R37, 0.5 ;  /* 0x3f0000002525e820 */ /* 0x000fe20000400000 */
[----:B------:R-:W-:Y:S01]  /*e370*/  FADD R181, R178, R181 ;  /* 0x000000b5b2b57221 */ /* 0x000fe20000000000 */
[----:B------:R-:W-:Y:S01]  /*e380*/  FADD R175, R175, R180 ;  /* 0x000000b4afaf7221 */ /* 0x000fe20000000000 */
[-CC-:B------:R-:W-:Y:S01]  /*e390*/  FFMA R128, R128, R170.reuse, -R169.reuse ;  /* 0x000000aa80807223 */ /* 0x180fe200000008a9 */
[----:B------:R-:W3:Y:S01]  /*e3a0*/  MUFU.EX2 R188, R37 ;  /* 0x0000002500bc7308 */ /* 0x000ee20000000800 */
[----:B-1----:R-:W-:Y:S01]  /*e3b0*/  @!P5 FMUL R183, R183, R183 ;  /* 0x000000b7b7b7d220 */ /* 0x002fe20000400000 */
[----:B------:R-:W-:Y:S01]  /*e3c0*/  FSETP.GEU.AND P5, PT, R40, -126, PT ;  /* 0xc2fc00002800780b */ /* 0x000fe20003fae000 */
[----:B------:R-:W-:Y:S01]  /*e3d0*/  FADD R182, R181, R182 ;  /* 0x000000b6b5b67221 */ /* 0x000fe20000000000 */
[----:B------:R-:W-:Y:S01]  /*e3e0*/  @!P3 FMUL R38, R38, 0.5 ;  /* 0x3f0000002626b820 */ /* 0x000fe20000400000 */
[----:B------:R-:W-:Y:S01]  /*e3f0*/  FADD R186, R175, R186 ;  /* 0x000000baafba7221 */ /* 0x000fe20000000000 */
[-C--:B------:R-:W-:Y:S01]  /*e400*/  FFMA R129, R129, R170.reuse, -R169 ;  /* 0x000000aa81817223 */ /* 0x080fe200000008a9 */
[----:B------:R-:W-:Y:S01]  /*e410*/  FFMA R131, R131, R170, -R21 ;  /* 0x000000aa83837223 */ /* 0x000fe20000000815 */
[----:B------:R-:W1:Y:S01]  /*e420*/  MUFU.EX2 R185, R38 ;  /* 0x0000002600b97308 */ /* 0x000e620000000800 */
[----:B--2---:R-:W-:Y:S01]  /*e430*/  @!P4 FMUL R190, R190, R190 ;  /* 0x000000bebebec220 */ /* 0x004fe20000400000 */
[----:B------:R-:W-:Y:S01]  /*e440*/  FSETP.GEU.AND P4, PT, R43, -126, PT ;  /* 0xc2fc00002b00780b */ /* 0x000fe20003f8e000 */
[----:B------:R-:W-:Y:S01]  /*e450*/  FADD R186, R186, R177 ;  /* 0x000000b1baba7221 */ /* 0x000fe20000000000 */
[-CC-:B------:R-:W-:Y:S01]  /*e460*/  FFMA R132, R132, R170.reuse, -R169.reuse ;  /* 0x000000aa84847223 */ /* 0x180fe200000008a9 */
[-C--:B------:R-:W-:Y:S01]  /*e470*/  FFMA R133, R133, R170.reuse, -R169 ;  /* 0x000000aa85857223 */ /* 0x080fe200000008a9 */
[-CC-:B------:R-:W-:Y:S01]  /*e480*/  FFMA R134, R134, R170.reuse, -R21.reuse ;  /* 0x000000aa86867223 */ /* 0x180fe20000000815 */
[----:B------:R-:W-:Y:S01]  /*e490*/  @!P5 FMUL R40, R40, 0.5 ;  /* 0x3f0000002828d820 */ /* 0x000fe20000400000 */
[----:B------:R-:W-:Y:S01]  /*e4a0*/  FFMA R135, R135, R170, -R21 ;  /* 0x000000aa87877223 */ /* 0x000fe20000000815 */
[----:B---3--:R-:W-:Y:S01]  /*e4b0*/  @!P6 FMUL R188, R188, R188 ;  /* 0x000000bcbcbce220 */ /* 0x008fe20000400000 */
[----:B------:R-:W-:Y:S01]  /*e4c0*/  FSETP.GEU.AND P6, PT, R41, -126, PT ;  /* 0xc2fc00002900780b */ /* 0x000fe20003fce000 */
[----:B------:R-:W2:Y:S01]  /*e4d0*/  MUFU.EX2 R187, R40 ;  /* 0x0000002800bb7308 */ /* 0x000ea20000000800 */
[----:B------:R-:W-:-:S02]  /*e4e0*/  WARPGROUP.DEPBAR.LE gsb0, 0x0 ;  /* 0x00008000000079c5 */ /* 0x000fc40000010000 */
[----:B------:R-:W-:Y:S02]  /*e4f0*/  VIADD R24, R22, 0x40 ;  /* 0x0000004016187836 */ /* 0x000fe40000000000 */
[----:B------:R-:W-:Y:S01]  /*e500*/  @!P4 FMUL R43, R43, 0.5 ;  /* 0x3f0000002b2bc820 */ /* 0x000fe20000400000 */
[----:B------:R-:W-:Y:S01]  /*e510*/  MOV R25, 0x80000020 ;  /* 0x8000002000197802 */ /* 0x000fe20000000f00 */
[----:B-1----:R-:W-:Y:S01]  /*e520*/  @!P3 FMUL R185, R185, R185 ;  /* 0x000000b9b9b9b220 */ /* 0x002fe20000400000 */
[----:B------:R-:W-:Y:S01]  /*e530*/  FSETP.GEU.AND P3, PT, R42, -126, PT ;  /* 0xc2fc00002a00780b */ /* 0x000fe20003f6e000 */
[----:B------:R-:W1:Y:S01]  /*e540*/  MUFU.EX2 R194, R43 ;  /* 0x0000002b00c27308 */ /* 0x000e620000000800 */
[----:B------:R-:W-:Y:S01]  /*e550*/  R2UR UR6, R24 ;  /* 0x00000000180672ca */ /* 0x000fe200000e0000 */
[-C--:B------:R-:W-:Y:S01]  /*e560*/  FFMA R24, R75, R170.reuse, -R21 ;  /* 0x000000aa4b187223 */ /* 0x080fe20000000815 */
[----:B------:R-:W-:Y:S01]  /*e570*/  R2UR UR7, R25 ;  /* 0x00000000190772ca */ /* 0x000fe200000e0000 */
[----:B------:R-:W-:Y:S01]  /*e580*/  @!P6 FMUL R41, R41, 0.5 ;  /* 0x3f0000002929e820 */ /* 0x000fe20000400000 */
[----:B------:R-:W-:Y:S01]  /*e590*/  F2FP.BF16.F32.PACK_AB R30, R188, R183 ;  /* 0x000000b7bc1e723e */ /* 0x000fe200000010ff */
[----:B------:R-:W-:Y:S01]  /*e5a0*/  IMAD.MOV.U32 R25, RZ, RZ, -0x7fffffe0 ;  /* 0x80000020ff197424 */ /* 0x000fe200078e00ff */
[----:B------:R-:W-:Y:S01]  /*e5b0*/  F2FP.BF16.F32.PACK_AB R31, R190, R185 ;  /* 0x000000b9be1f723e */ /* 0x000fe200000010ff */
[----:B------:R-:W3:Y:S01]  /*e5c0*/  MUFU.EX2 R192, R41 ;  /* 0x0000002900c07308 */ /* 0x000ee20000000800 */
[----:B--2---:R-:W-:Y:S01]  /*e5d0*/  @!P5 FMUL R187, R187, R187 ;  /* 0x000000bbbbbbd220 */ /* 0x004fe20000400000 */
[----:B------:R-:W-:Y:S01]  /*e5e0*/  FSETP.GEU.AND P5, PT, R44, -126, PT ;  /* 0xc2fc00002c00780b */ /* 0x000fe20003fae000 */
[-C--:B------:R-:W-:Y:S01]  /*e5f0*/  FFMA R75, R76, R170.reuse, -R169 ;  /* 0x000000aa4c4b7223 */ /* 0x080fe200000008a9 */
[----:B------:R-:W-:Y:S01]  /*e600*/  @!P3 FMUL R42, R42, 0.5 ;  /* 0x3f0000002a2ab820 */ /* 0x000fe20000400000 */
[-CC-:B------:R-:W-:Y:S01]  /*e610*/  FFMA R76, R79, R170.reuse, -R21.reuse ;  /* 0x000000aa4f4c7223 */ /* 0x180fe20000000815 */
[----:B------:R-:W-:Y:S01]  /*e620*/  FFMA R79, R90, R170, -R21 ;  /* 0x000000aa5a4f7223 */ /* 0x000fe20000000815 */
[----:B------:R-:W-:Y:S01]  /*e630*/  FADD R183, R186, R183 ;  /* 0x000000b7bab77221 */ /* 0x000fe20000000000 */
[----:B------:R-:W2:Y:S01]  /*e640*/  MUFU.EX2 R191, R42 ;  /* 0x0000002a00bf7308 */ /* 0x000ea20000000800 */
[----:B-1----:R-:W-:Y:S01]  /*e650*/  @!P4 FMUL R194, R194, R194 ;  /* 0x000000c2c2c2c220 */ /* 0x002fe20000400000 */
        /* <DEDUP_REMOVED lines=9> */
[----:B------:R-:W1:Y:S01]  /*e6f0*/  MUFU.EX2 R196, R44 ;  /* 0x0000002c00c47308 */ /* 0x000e620000000800 */
[-CC-:B------:R-:W-:Y:S01]  /*e700*/  FFMA R140, R140, R170.reuse, -R169.reuse ;  /* 0x000000aa8c8c7223 */ /* 0x180fe200000008a9 */
[-C--:B------:R-:W-:Y:S01]  /*e710*/  FFMA R141, R141, R170.reuse, -R169 ;  /* 0x000000aa8d8d7223 */ /* 0x080fe200000008a9 */
[-CC-:B------:R-:W-:Y:S01]  /*e720*/  FFMA R142, R142, R170.reuse, -R21.reuse ;  /* 0x000000aa8e8e7223 */ /* 0x180fe20000000815 */
[----:B------:R-:W-:Y:S01]  /*e730*/  @!P4 FMUL R47, R47, 0.5 ;  /* 0x3f0000002f2fc820 */ /* 0x000fe20000400000 */
[-C--:B------:R-:W-:Y:S01]  /*e740*/  FFMA R143, R143, R170.reuse, -R21 ;  /* 0x000000aa8f8f7223 */ /* 0x080fe20000000815 */
[----:B--2---:R-:W-:Y:S01]  /*e750*/  @!P3 FMUL R191, R191, R191 ;  /* 0x000000bfbfbfb220 */ /* 0x004fe20000400000 */
[----:B------:R-:W-:Y:S01]  /*e760*/  FSETP.GEU.AND P3, PT, R46, -126, PT ;  /* 0xc2fc00002e00780b */ /* 0x000fe20003f6e000 */
[----:B------:R-:W2:Y:S01]  /*e770*/  MUFU.EX2 R193, R47 ;  /* 0x0000002f00c17308 */ /* 0x000ea20000000800 */
[-CC-:B------:R-:W-:Y:S01]  /*e780*/  FFMA R144, R144, R170.reuse, -R169.reuse ;  /* 0x000000aa90907223 */ /* 0x180fe200000008a9 */
[-C--:B------:R-:W-:Y:S01]  /*e790*/  FFMA R145, R145, R170.reuse, -R169 ;  /* 0x000000aa91917223 */ /* 0x080fe200000008a9 */
[-CC-:B------:R-:W-:Y:S01]  /*e7a0*/  FFMA R146, R146, R170.reuse, -R21.reuse ;  /* 0x000000aa92927223 */ /* 0x180fe20000000815 */
[----:B------:R-:W-:Y:S01]  /*e7b0*/  @!P6 FMUL R45, R45, 0.5 ;  /* 0x3f0000002d2de820 */ /* 0x000fe20000400000 */
[-C--:B------:R-:W-:Y:S01]  /*e7c0*/  FFMA R147, R147, R170.reuse, -R21 ;  /* 0x000000aa93937223 */ /* 0x080fe20000000815 */
[-CC-:B------:R-:W-:Y:S01]  /*e7d0*/  FFMA R148, R148, R170.reuse, -R169.reuse ;  /* 0x000000aa94947223 */ /* 0x180fe200000008a9 */
[----:B------:R-:W-:Y:S01]  /*e7e0*/  FFMA R149, R149, R170, -R169 ;  /* 0x000000aa95957223 */ /* 0x000fe200000008a9 */
[----:B------:R-:W3:Y:S01]  /*e7f0*/  MUFU.EX2 R189, R45 ;  /* 0x0000002d00bd7308 */ /* 0x000ee20000000800 */
[----:B-1----:R-:W-:Y:S01]  /*e800*/  @!P5 FMUL R196, R196, R196 ;  /* 0x000000c4c4c4d220 */ /* 0x002fe20000400000 */
[----:B------:R-:W-:Y:S01]  /*e810*/  FSETP.GEU.AND P5, PT, R48, -126, PT ;  /* 0xc2fc00003000780b */ /* 0x000fe20003fae000 */
[----:B------:R-:W-:Y:S01]  /*e820*/  FFMA R150, R150, R170, -R21 ;  /* 0x000000aa96967223 */ /* 0x000fe20000000815 */
[----:B------:R-:W-:-:S04]  /*e830*/  @!P3 FMUL R46, R46, 0.5 ;  /* 0x3f0000002e2eb820 */ /* 0x000fc80000400000 */
[----:B------:R-:W1:Y:S01]  /*e840*/  MUFU.EX2 R200, R46 ;  /* 0x0000002e00c87308 */ /* 0x000e620000000800 */
[----:B--2---:R-:W-:Y:S01]  /*e850*/  @!P4 FMUL R193, R193, R193 ;  /* 0x000000c1c1c1c220 */ /* 0x004fe20000400000 */
[----:B------:R-:W-:-:S05]  /*e860*/  FSETP.GEU.AND P4, PT, R51, -126, PT ;  /* 0xc2fc00003300780b */ /* 0x000fca0003f8e000 */
[----:B------:R-:W-:Y:S01]  /*e870*/  @!P5 FMUL R48, R48, 0.5 ;  /* 0x3f0000003030d820 */ /* 0x000fe20000400000 */
[----:B---3--:R-:W-:Y:S01]  /*e880*/  @!P6 FMUL R189, R189, R189 ;  /* 0x000000bdbdbde220 */ /* 0x008fe20000400000 */
[----:B------:R-:W-:Y:S02]  /*e890*/  FSETP.GEU.AND P6, PT, R49, -126, PT ;  /* 0xc2fc00003100780b */ /* 0x000fe40003fce000 */
[----:B------:R-:W2:Y:S02]  /*e8a0*/  MUFU.EX2 R195, R48 ;  /* 0x0000003000c37308 */ /* 0x000ea40000000800 */
[----:B------:R-:W-:Y:S02]  /*e8b0*/  F2FP.BF16.F32.PACK_AB R34, R189, R196 ;  /* 0x000000c4bd22723e */ /* 0x000fe400000010ff */
[----:B------:R-:W-:Y:S01]  /*e8c0*/  @!P4 FMUL R51, R51, 0.5 ;  /* 0x3f0000003333c820 */ /* 0x000fe20000400000 */
[----:B-1----:R-:W-:Y:S01]  /*e8d0*/  @!P3 FMUL R200, R200, R200 ;  /* 0x000000c8c8c8b220 */ /* 0x002fe20000400000 */
[----:B------:R-:W-:-:S02]  /*e8e0*/  FSETP.GEU.AND P3, PT, R50, -126, PT ;  /* 0xc2fc00003200780b */ /* 0x000fc40003f6e000 */
[----:B------:R-:W1:Y:S02]  /*e8f0*/  MUFU.EX2 R202, R51 ;  /* 0x0000003300ca7308 */ /* 0x000e640000000800 */
[----:B------:R-:W-:Y:S01]  /*e900*/  F2FP.BF16.F32.PACK_AB R35, R193, R200 ;  /* 0x000000c8c123723e */ /* 0x000fe200000010ff */
[----:B------:R-:W-:-:S05]  /*e910*/  @!P6 FMUL R49, R49, 0.5 ;  /* 0x3f0000003131e820 */ /* 0x000fca0000400000 */
[----:B------:R-:W3:Y:S01]  /*e920*/  MUFU.EX2 R198, R49 ;  /* 0x0000003100c67308 */ /* 0x000ee20000000800 */
[----:B--2---:R-:W-:Y:S01]  /*e930*/  @!P5 FMUL R195, R195, R195 ;  /* 0x000000c3c3c3d220 */ /* 0x004fe20000400000 */
[----:B------:R-:W-:Y:S01]  /*e940*/  FSETP.GEU.AND P5, PT, R52, -126, PT ;  /* 0xc2fc00003400780b */ /* 0x000fe20003fae000 */
[----:B------:R-:W-:-:S05]  /*e950*/  @!P3 FMUL R50, R50, 0.5 ;  /* 0x3f0000003232b820 */ /* 0x000fca0000400000 */
[----:B------:R-:W2:Y:S01]  /*e960*/  MUFU.EX2 R197, R50 ;  /* 0x0000003200c57308 */ /* 0x000ea20000000800 */
[----:B-1----:R-:W-:Y:S01]  /*e970*/  @!P4 FMUL R202, R202, R202 ;  /* 0x000000cacacac220 */ /* 0x002fe20000400000 */
[----:B------:R-:W-:-:S05]  /*e980*/  FSETP.GEU.AND P4, PT, R55, -126, PT ;  /* 0xc2fc00003700780b */ /* 0x000fca0003f8e000 */
[----:B------:R-:W-:Y:S01]  /*e990*/  @!P5 FMUL R52, R52, 0.5 ;  /* 0x3f0000003434d820 */ /* 0x000fe20000400000 */
[----:B---3--:R-:W-:Y:S01]  /*e9a0*/  @!P6 FMUL R198, R198, R198 ;  /* 0x000000c6c6c6e220 */ /* 0x008fe20000400000 */
[----:B------:R-:W-:Y:S02]  /*e9b0*/  FSETP.GEU.AND P6, PT, R53, -126, PT ;  /* 0xc2fc00003500780b */ /* 0x000fe40003fce000 */
[----:B------:R-:W1:Y:S02]  /*e9c0*/  MUFU.EX2 R199, R52 ;  /* 0x0000003400c77308 */ /* 0x000e640000000800 */
[----:B------:R-:W-:Y:S02]  /*e9d0*/  F2FP.BF16.F32.PACK_AB R36, R198, R195 ;  /* 0x000000c3c624723e */ /* 0x000fe400000010ff */
[----:B------:R-:W-:Y:S01]  /*e9e0*/  @!P4 FMUL R55, R55, 0.5 ;  /* 0x3f0000003737c820 */ /* 0x000fe20000400000 */
[----:B--2---:R-:W-:Y:S01]  /*e9f0*/  @!P3 FMUL R197, R197, R197 ;  /* 0x000000c5c5c5b220 */ /* 0x004fe20000400000 */
[----:B------:R-:W-:-:S02]  /*ea00*/  FSETP.GEU.AND P3, PT, R54, -126, PT ;  /* 0xc2fc00003600780b */ /* 0x000fc40003f6e000 */
[----:B------:R-:W2:Y:S02]  /*ea10*/  MUFU.EX2 R206, R55 ;  /* 0x0000003700ce7308 */ /* 0x000ea40000000800 */
[----:B------:R-:W-:Y:S01]  /*ea20*/  F2FP.BF16.F32.PACK_AB R37, R202, R197 ;  /* 0x000000c5ca25723e */ /* 0x000fe200000010ff */
[----:B------:R-:W-:-:S05]  /*ea30*/  @!P6 FMUL R53, R53, 0.5 ;  /* 0x3f0000003535e820 */ /* 0x000fca0000400000 */
[----:B------:R-:W3:Y:S01]  /*ea40*/  MUFU.EX2 R204, R53 ;  /* 0x0000003500cc7308 */ /* 0x000ee20000000800 */
[----:B-1----:R-:W-:Y:S01]  /*ea50*/  @!P5 FMUL R199, R199, R199 ;  /* 0x000000c7c7c7d220 */ /* 0x002fe20000400000 */
[----:B------:R-:W-:Y:S01]  /*ea60*/  FSETP.GEU.AND P5, PT, R56, -126, PT ;  /* 0xc2fc00003800780b */ /* 0x000fe20003fae000 */
[----:B------:R-:W-:-:S05]  /*ea70*/  @!P3 FMUL R54, R54, 0.5 ;  /* 0x3f0000003636b820 */ /* 0x000fca0000400000 */
        /* <DEDUP_REMOVED lines=78> */
[----:B------:R2:W3:Y:S02]  /*ef60*/  MUFU.EX2 R73, R29 ;  /* 0x0000001d00497308 */ /* 0x0004e40000000800 */
[----:B------:R-:W-:Y:S02]  /*ef70*/  F2FP.BF16.F32.PACK_AB R46, R26, R23 ;  /* 0x000000171a2e723e */ /* 0x000fe400000010ff */
[----:B------:R-:W-:Y:S01]  /*ef80*/  @!P4 FMUL R24, R24, 0.5 ;  /* 0x3f0000001818c820 */ /* 0x000fe20000400000 */
[----:B-1----:R-:W-:Y:S01]  /*ef90*/  @!P3 FMUL R27, R27, R27 ;  /* 0x0000001b1b1bb220 */ /* 0x002fe20000400000 */
[----:B------:R-:W-:-:S02]  /*efa0*/  FSETP.GEU.AND P3, PT, R33, -126, PT ;  /* 0xc2fc00002100780b */ /* 0x000fc40003f6e000 */
[----:B--2---:R-:W-:Y:S01]  /*efb0*/  F2FP.BF16.F32.PACK_AB R29, R184, R179 ;  /* 0x000000b3b81d723e */ /* 0x004fe200000010ff */
[----:B------:R-:W-:Y:S01]  /*efc0*/  FADD R179, R182, R179 ;  /* 0x000000b3b6b37221 */ /* 0x000fe20000000000 */
[----:B------:R-:W-:Y:S01]  /*efd0*/  F2FP.BF16.F32.PACK_AB R47, R72, R27 ;  /* 0x0000001b482f723e */ /* 0x000fe200000010ff */
[----:B------:R-:W-:Y:S01]  /*efe0*/  @!P6 FMUL R32, R32, 0.5 ;  /* 0x3f0000002020e820 */ /* 0x000fe20000400000 */
[----:B------:R-:W-:Y:S01]  /*eff0*/  WARPGROUP.ARRIVE ;  /* 0x00000000000079c5 */ /* 0x000fe20000000000 */
[----:B------:R-:W-:Y:S02]  /*f000*/  FADD R184, R179, R184 ;  /* 0x000000b8b3b87221 */ /* 0x000fe40000000000 */
[----:B------:R1:W2:Y:S01]  /*f010*/  MUFU.EX2 R74, R32 ;  /* 0x00000020004a7308 */ /* 0x0002a20000000800 */
[----:B---3--:R-:W-:Y:S01]  /*f020*/  @!P5 FMUL R73, R73, R73 ;  /* 0x000000494949d220 */ /* 0x008fe20000400000 */
[----:B------:R-:W-:Y:S01]  /*f030*/  FSETP.GEU.AND P5, PT, R75, -126, PT ;  /* 0xc2fc00004b00780b */ /* 0x000fe20003fae000 */
[----:B------:R-:W-:Y:S01]  /*f040*/  HGMMA.64x32x16.F32.BF16 R152, R28, gdesc[UR4].tnspB, R152, gsb0 ;  /* 0x406000041c987df0 */ /* 0x000fe20008001898 */
[----:B------:R-:W-:Y:S01]  /*f050*/  @!P3 FMUL R33, R33, 0.5 ;  /* 0x3f0000002121b820 */ /* 0x000fe20000400000 */
[----:B------:R-:W-:Y:S01]  /*f060*/  R2UR UR7, R25 ;  /* 0x00000000190772ca */ /* 0x000fe200000e0000 */
[----:B------:R-:W-:-:S02]  /*f070*/  IMAD.MOV.U32 R25, RZ, RZ, -0x7fffffe0 ;  /* 0x80000020ff197424 */ /* 0x000fc400078e00ff */
[----:B------:R-:W-:Y:S01]  /*f080*/  FADD R185, R184, R185 ;  /* 0x000000b9b8b97221 */ /* 0x000fe20000000000 */
[----:B-1----:R-:W-:Y:S01]  /*f090*/  F2FP.BF16.F32.PACK_AB R32, R192, R187 ;  /* 0x000000bbc020723e */ /* 0x002fe200000010ff */
[----:B------:R-:W-:Y:S02]  /*f0a0*/  FADD R187, R188, R187 ;  /* 0x000000bbbcbb7221 */ /* 0x000fe40000000000 */
[----:B------:R-:W-:Y:S02]  /*f0b0*/  FADD R190, R185, R190 ;  /* 0x000000beb9be7221 */ /* 0x000fe40000000000 */
[----:B------:R-:W-:Y:S01]  /*f0c0*/  FADD R187, R187, R192 ;  /* 0x000000c0bbbb7221 */ /* 0x000fe20000000000 */
[----:B------:R-:W-:Y:S01]  /*f0d0*/  @!P5 FMUL R75, R75, 0.5 ;  /* 0x3f0000004b4bd820 */ /* 0x000fe20000400000 */
[----:B--2---:R-:W-:Y:S02]  /*f0e0*/  @!P6 FMUL R74, R74, R74 ;  /* 0x0000004a4a4ae220 */ /* 0x004fe40000400000 */
[----:B------:R-:W-:-:S03]  /*f0f0*/  FADD R196, R187, R196 ;  /* 0x000000c4bbc47221 */ /* 0x000fc60000000000 */
[----:B------:R-:W1:Y:S01]  /*f100*/  MUFU.EX2 R75, R75 ;  /* 0x0000004b004b7308 */ /* 0x000e620000000800 */
[----:B------:R-:W-:Y:S01]  /*f110*/  F2FP.BF16.F32.PACK_AB R48, R74, R73 ;  /* 0x000000494a30723e */ /* 0x000fe200000010ff */
[----:B------:R-:W-:-:S04]  /*f120*/  FADD R196, R196, R189 ;  /* 0x000000bdc4c47221 */ /* 0x000fc80000000000 */
[----:B------:R-:W-:-:S04]  /*f130*/  FADD R195, R196, R195 ;  /* 0x000000c3c4c37221 */ /* 0x000fc80000000000 */
[----:B------:R-:W-:-:S04]  /*f140*/  FADD R198, R195, R198 ;  /* 0x000000c6c3c67221 */ /* 0x000fc80000000000 */
[----:B------:R-:W-:Y:S01]  /*f150*/  FADD R199, R198, R199 ;  /* 0x000000c7c6c77221 */ /* 0x000fe20000000000 */
[----:B-1----:R-:W-:Y:S01]  /*f160*/  @!P5 FMUL R75, R75, R75 ;  /* 0x0000004b4b4bd220 */ /* 0x002fe20000400000 */
[----:B------:R-:W-:Y:S02]  /*f170*/  FSETP.GEU.AND P5, PT, R80, -126, PT ;  /* 0xc2fc00005000780b */ /* 0x000fe40003fae000 */
[----:B------:R-:W-:-:S04]  /*f180*/  FADD R204, R199, R204 ;  /* 0x000000ccc7cc7221 */ /* 0x000fc80000000000 */
[----:B------:R-:W-:-:S04]  /*f190*/  FADD R203, R204, R203 ;  /* 0x000000cbcccb7221 */ /* 0x000fc80000000000 */
[----:B------:R-:W-:-:S03]  /*f1a0*/  FADD R203, R203, R208 ;  /* 0x000000d0cbcb7221 */ /* 0x000fc60000000000 */
[----:B------:R-:W-:Y:S01]  /*f1b0*/  @!P5 FMUL R80, R80, 0.5 ;  /* 0x3f0000005050d820 */ /* 0x000fe20000400000 */
[----:B------:R-:W-:Y:S02]  /*f1c0*/  WARPGROUP.DEPBAR.LE gsb0, 0x0 ;  /* 0x00008000000079c5 */ /* 0x000fe40000010000 */
[----:B------:R1:W2:Y:S01]  /*f1d0*/  MUFU.EX2 R30, R24 ;  /* 0x00000018001e7308 */ /* 0x0002a20000000800 */
[-C--:B------:R-:W-:Y:S01]  /*f1e0*/  FFMA R31, R78, R170.reuse, -R21 ;  /* 0x000000aa4e1f7223 */ /* 0x080fe20000000815 */
[-CC-:B------:R-:W-:Y:S01]  /*f1f0*/  FFMA R28, R77, R170.reuse, -R169.reuse ;  /* 0x000000aa4d1c7223 */ /* 0x180fe200000008a9 */
[-CC-:B------:R-:W-:Y:S01]  /*f200*/  FFMA R77, R84, R170.reuse, -R169.reuse ;  /* 0x000000aa544d7223 */ /* 0x180fe200000008a9 */
[-C--:B------:R-:W-:Y:S01]  /*f210*/  FFMA R78, R89, R170.reuse, -R169 ;  /* 0x000000aa594e7223 */ /* 0x080fe200000008a9 */
[----:B------:R-:W-:Y:S01]  /*f220*/  FFMA R84, R110, R170, -R21 ;  /* 0x000000aa6e547223 */ /* 0x000fe20000000815 */
[----:B------:R-:W-:Y:S01]  /*f230*/  FADD R214, R203, R214 ;  /* 0x000000d6cbd67221 */ /* 0x000fe20000000000 */
[----:B------:R-:W-:Y:S01]  /*f240*/  FSETP.GEU.AND P6, PT, R28, -126, PT ;  /* 0xc2fc00001c00780b */ /* 0x000fe20003fce000 */
[----:B------:R3:W4:Y:S01]  /*f250*/  MUFU.EX2 R29, R33 ;  /* 0x00000021001d7308 */ /* 0x0007220000000800 */
[----:B-1----:R-:W-:-:S02]  /*f260*/  VIADD R24, R22, 0x80 ;  /* 0x0000008016187836 */ /* 0x002fc40000000000 */
[----:B------:R-:W-:-:S03]  /*f270*/  FADD R214, R214, R205 ;  /* 0x000000cdd6d67221 */ /* 0x000fc60000000000 */
[----:B------:R-:W-:Y:S01]  /*f280*/  R2UR UR6, R24 ;  /* 0x00000000180672ca */ /* 0x000fe200000e0000 */
[----:B------:R-:W-:Y:S01]  /*f290*/  FADD R211, R214, R211 ;  /* 0x000000d3d6d37221 */ /* 0x000fe20000000000 */
[----:B------:R-:W-:Y:S01]  /*f2a0*/  IADD3 R24, R22, 0xc0, RZ ;  /* 0x000000c016187810 */ /* 0x000fe20007ffe0ff */
[----:B--2---:R-:W-:Y:S01]  /*f2b0*/  @!P4 FMUL R30, R30, R30 ;  /* 0x0000001e1e1ec220 */ /* 0x004fe20000400000 */
[----:B---3--:R-:W-:Y:S01]  /*f2c0*/  F2FP.BF16.F32.PACK_AB R33, R194, R191 ;  /* 0x000000bfc221723e */ /* 0x008fe200000010ff */
[----:B------:R-:W-:Y:S01]  /*f2d0*/  FADD R191, R190, R191 ;  /* 0x000000bfbebf7221 */ /* 0x000fe20000000000 */
[----:B------:R-:W-:Y:S01]  /*f2e0*/  FSETP.GEU.AND P4, PT, R76, -126, PT ;  /* 0xc2fc00004c00780b */ /* 0x000fe20003f8e000 */
[----:B------:R-:W-:Y:S01]  /*f2f0*/  @!P6 FMUL R28, R28, 0.5 ;  /* 0x3f0000001c1ce820 */ /* 0x000fe20000400000 */
[----:B------:R-:W-:Y:S01]  /*f300*/  WARPGROUP.ARRIVE ;  /* 0x00000000000079c5 */ /* 0x000fe20000000000 */
[----:B------:R-:W-:Y:S01]  /*f310*/  FADD R191, R191, R194 ;  /* 0x000000c2bfbf7221 */ /* 0x000fe20000000000 */
[----:B------:R-:W-:Y:S01]  /*f320*/  FADD R216, R211, R216 ;  /* 0x000000d8d3d87221 */ /* 0x000fe20000000000 */
[----:B----4-:R-:W-:Y:S01]  /*f330*/  @!P3 FMUL R29, R29, R29 ;  /* 0x0000001d1d1db220 */ /* 0x010fe20000400000 */
[----:B------:R-:W-:Y:S01]  /*f340*/  FSETP.GEU.AND P3, PT, R31, -126, PT ;  /* 0xc2fc00001f00780b */ /* 0x000fe20003f6e000 */
[----:B------:R-:W1:Y:S01]  /*f350*/  MUFU.EX2 R28, R28 ;  /* 0x0000001c001c7308 */ /* 0x000e620000000800 */
[----:B------:R-:W-:Y:S01]  /*f360*/  HGMMA.64x32x16.F32.BF16 R152, R32, gdesc[UR4].tnspB, R152, gsb0 ;  /* 0x4060000420987df0 */ /* 0x000fe20008001898 */
[----:B------:R-:W-:Y:S01]  /*f370*/  R2UR UR6, R24 ;  /* 0x00000000180672ca */ /* 0x000fe200000e0000 */
[----:B------:R-:W-:Y:S01]  /*f380*/  VIADD R24, R22, 0x100 ;  /* 0x0000010016187836 */ /* 0x000fe20000000000 */
[----:B------:R-:W-:Y:S01]  /*f390*/  R2UR UR7, R25 ;  /* 0x00000000190772ca */ /* 0x000fe200000e0000 */
[----:B------:R-:W-:Y:S01]  /*f3a0*/  FADD R200, R191, R200 ;  /* 0x000000c8bfc87221 */ /* 0x000fe20000000000 */
[----:B------:R-:W-:Y:S01]  /*f3b0*/  @!P4 FMUL R76, R76, 0.5 ;  /* 0x3f0000004c4cc820 */ /* 0x000fe20000400000 */
[----:B------:R-:W-:Y:S01]  /*f3c0*/  MOV R25, 0x80000020 ;  /* 0x8000002000197802 */ /* 0x000fe20000000f00 */
[----:B------:R-:W-:Y:S01]  /*f3d0*/  FADD R23, R216, R23 ;  /* 0x00000017d8177221 */ /* 0x000fe20000000000 */
[----:B------:R-:W-:Y:S01]  /*f3e0*/  F2FP.BF16.F32.PACK_AB R49, R30, R29 ;  /* 0x0000001d1e31723e */ /* 0x000fe200000010ff */
[----:B------:R-:W-:-:S02]  /*f3f0*/  FADD R200, R200, R193 ;  /* 0x000000c1c8c87221 */ /* 0x000fc40000000000 */
[----:B------:R-:W-:Y:S01]  /*f400*/  @!P3 FMUL R31, R31, 0.5 ;  /* 0x3f0000001f1fb820 */ /* 0x000fe20000400000 */
[----:B------:R-:W2:Y:S01]  /*f410*/  MUFU.EX2 R76, R76 ;  /* 0x0000004c004c7308 */ /* 0x000ea20000000800 */
[----:B------:R-:W-:Y:S01]  /*f420*/  FADD R197, R200, R197 ;  /* 0x000000c5c8c57221 */ /* 0x000fe20000000000 */
[----:B------:R-:W-:Y:S01]  /*f430*/  FADD R26, R23, R26 ;  /* 0x0000001a171a7221 */ /* 0x000fe20000000000 */
[----:B-1----:R-:W-:Y:S01]  /*f440*/  @!P6 FMUL R28, R28, R28 ;  /* 0x0000001c1c1ce220 */ /* 0x002fe20000400000 */
[----:B------:R-:W-:Y:S01]  /*f450*/  FSETP.GEU.AND P6, PT, R81, -126, PT ;  /* 0xc2fc00005100780b */ /* 0x000fe20003fce000 */
[----:B------:R-:W-:Y:S01]  /*f460*/  FADD R202, R197, R202 ;  /* 0x000000cac5ca7221 */ /* 0x000fe20000000000 */
[----:B------:R-:W-:Y:S02]  /*f470*/  FADD R73, R26, R73 ;  /* 0x000000491a497221 */ /* 0x000fe40000000000 */
[----:B------:R-:W1:Y:S01]  /*f480*/  MUFU.EX2 R31, R31 ;  /* 0x0000001f001f7308 */ /* 0x000e620000000800 */
[----:B------:R-:W-:Y:S01]  /*f490*/  F2FP.BF16.F32.PACK_AB R50, R28, R75 ;  /* 0x0000004b1c32723e */ /* 0x000fe200000010ff */
[----:B------:R-:W-:Y:S01]  /*f4a0*/  FADD R201, R202, R201 ;  /* 0x000000c9cac97221 */ /* 0x000fe20000000000 */
[----:B------:R-:W-:Y:S01]  /*f4b0*/  IADD3 R26, R22, 0x300, RZ ;  /* 0x00000300161a7810 */ /* 0x000fe20007ffe0ff */
[----:B------:R-:W-:-:S02]  /*f4c0*/  FADD R74, R73, R74 ;  /* 0x0000004a494a7221 */ /* 0x000fc40000000000 */
[----:B------:R-:W-:Y:S02]  /*f4d0*/  FADD R206, R201, R206 ;  /* 0x000000cec9ce7221 */ /* 0x000fe40000000000 */
[----:B------:R-:W-:Y:S01]  /*f4e0*/  FADD R23, R74, R75 ;  /* 0x0000004b4a177221 */ /* 0x000fe20000000000 */
[----:B--2---:R-:W-:Y:S01]  /*f4f0*/  @!P4 FMUL R76, R76, R76 ;  /* 0x0000004c4c4cc220 */ /* 0x004fe20000400000 */
[----:B------:R-:W-:Y:S01]  /*f500*/  @!P6 FMUL R81, R81, 0.5 ;  /* 0x3f0000005151e820 */ /* 0x000fe20000400000 */
[----:B------:R-:W-:Y:S01]  /*f510*/  FADD R207, R206, R207 ;  /* 0x000000cfcecf7221 */ /* 0x000fe20000000000 */
[----:B------:R-:W-:-:S03]  /*f520*/  FADD R23, R23, R28 ;  /* 0x0000001c17177221 */ /* 0x000fc60000000000 */
[----:B------:R-:W-:Y:S01]  /*f530*/  FADD R212, R207, R212 ;  /* 0x000000d4cfd47221 */ /* 0x000fe20000000000 */
[----:B-1----:R-:W-:-:S03]  /*f540*/  @!P3 FMUL R31, R31, R31 ;  /* 0x0000001f1f1fb220 */ /* 0x002fc60000400000 */
[----:B------:R-:W-:Y:S02]  /*f550*/  FADD R209, R212, R209 ;  /* 0x000000d1d4d17221 */ /* 0x000fe40000000000 */
[----:B------:R-:W-:Y:S02]  /*f560*/  F2FP.BF16.F32.PACK_AB R51, R76, R31 ;  /* 0x0000001f4c33723e */ /* 0x000fe400000010ff */
[----:B------:R-:W-:-:S04]  /*f570*/  FADD R210, R209, R210 ;  /* 0x000000d2d1d27221 */ /* 0x000fc80000000000 */
[----:B------:R-:W-:Y:S01]  /*f580*/  FADD R213, R210, R213 ;  /* 0x000000d5d2d57221 */ /* 0x000fe20000000000 */
[----:B------:R-:W-:Y:S02]  /*f590*/  WARPGROUP.DEPBAR.LE gsb0, 0x0 ;  /* 0x00008000000079c5 */ /* 0x000fe40000010000 */
[----:B------:R-:W-:Y:S01]  /*f5a0*/  WARPGROUP.ARRIVE ;  /* 0x00000000000079c5 */ /* 0x000fe20000000000 */
[-CC-:B------:R-:W-:Y:S01]  /*f5b0*/  FFMA R34, R82, R170.reuse, -R21.reuse ;  /* 0x000000aa52227223 */ /* 0x180fe20000000815 */
[-C--:B------:R-:W-:Y:S01]  /*f5c0*/  FFMA R35, R83, R170.reuse, -R21 ;  /* 0x000000aa53237223 */ /* 0x080fe20000000815 */
[----:B------:R1:W2:Y:S01]  /*f5d0*/  MUFU.EX2 R32, R80 ;  /* 0x0000005000207308 */ /* 0x0002a20000000800 */
[-C--:B------:R-:W-:Y:S01]  /*f5e0*/  FFMA R82, R101, R170.reuse, -R169 ;  /* 0x000000aa65527223 */ /* 0x080fe200000008a9 */
[-CC-:B------:R-:W-:Y:S01]  /*f5f0*/  FFMA R83, R106, R170.reuse, -R21.reuse ;  /* 0x000000aa6a537223 */ /* 0x180fe20000000815 */
[----:B------:R-:W-:Y:S01]  /*f600*/  HGMMA.64x32x16.F32.BF16 R152, R36, gdesc[UR4].tnspB, R152, gsb0 ;  /* 0x4060000424987df0 */ /* 0x000fe20008001898 */
[----:B------:R-:W-:Y:S01]  /*f610*/  R2UR UR6, R24 ;  /* 0x00000000180672ca */ /* 0x000fe200000e0000 */
[----:B------:R-:W-:Y:S01]  /*f620*/  VIADD R24, R22, 0x140 ;  /* 0x0000014016187836 */ /* 0x000fe20000000000 */
[----:B------:R-:W-:Y:S01]  /*f630*/  R2UR UR7, R25 ;  /* 0x00000000190772ca */ /* 0x000fe200000e0000 */
[----:B------:R-:W-:Y:S01]  /*f640*/  IMAD.MOV.U32 R25, RZ, RZ, -0x7fffffe0 ;  /* 0x80000020ff197424 */ /* 0x000fe200078e00ff */
[----:B------:R-:W-:Y:S01]  /*f650*/  FSETP.GEU.AND P3, PT, R34, -126, PT ;  /* 0xc2fc00002200780b */ /* 0x000fe20003f6e000 */
[----:B------:R3:W4:Y:S01]  /*f660*/  MUFU.EX2 R33, R81 ;  /* 0x0000005100217308 */ /* 0x0007220000000800 */
[----:B------:R-:W-:Y:S01]  /*f670*/  FSETP.GEU.AND P4, PT, R35, -126, PT ;  /* 0xc2fc00002300780b */ /* 0x000fe20003f8e000 */
[----:B-1----:R-:W-:Y:S01]  /*f680*/  FFMA R80, R95, R170, -R21 ;  /* 0x000000aa5f507223 */ /* 0x002fe20000000815 */
[----:B------:R-:W-:-:S04]  /*f690*/  FADD R218, R213, R218 ;  /* 0x000000dad5da7221 */ /* 0x000fc80000000000 */
[----:B------:R-:W-:Y:S01]  /*f6a0*/  FADD R27, R218, R27 ;  /* 0x0000001bda1b7221 */ /* 0x000fe20000000000 */
[----:B--2---:R-:W-:Y:S01]  /*f6b0*/  @!P5 FMUL R32, R32, R32 ;  /* 0x000000202020d220 */ /* 0x004fe20000400000 */
[----:B------:R-:W-:Y:S01]  /*f6c0*/  FSETP.GEU.AND P5, PT, R77, -126, PT ;  /* 0xc2fc00004d00780b */ /* 0x000fe20003fae000 */
[----:B---3--:R-:W-:Y:S01]  /*f6d0*/  FFMA R81, R100, R170, -R169 ;  /* 0x000000aa64517223 */ /* 0x008fe200000008a9 */
[----:B------:R-:W-:Y:S01]  /*f6e0*/  FADD R72, R27, R72 ;  /* 0x000000481b487221 */ /* 0x000fe20000000000 */
[----:B------:R-:W-:Y:S01]  /*f6f0*/  @!P3 FMUL R34, R34, 0.5 ;  /* 0x3f0000002222b820 */ /* 0x000fe20000400000 */
[----:B------:R-:W-:Y:S02]  /*f700*/  IMAD.MOV.U32 R27, RZ, RZ, -0x7fffffe0 ;  /* 0x80000020ff1b7424 */ /* 0x000fe400078e00ff */
[----:B------:R-:W-:Y:S01]  /*f710*/  @!P4 FMUL R35, R35, 0.5 ;  /* 0x3f0000002323c820 */ /* 0x000fe20000400000 */
[----:B------:R-:W-:Y:S01]  /*f720*/  FADD R29, R72, R29 ;  /* 0x0000001d481d7221 */ /* 0x000fe20000000000 */
[----:B----4-:R-:W-:Y:S01]  /*f730*/  @!P6 FMUL R33, R33, R33 ;  /* 0x000000212121e220 */ /* 0x010fe20000400000 */
[----:B------:R-:W1:Y:S01]  /*f740*/  MUFU.EX2 R34, R34 ;  /* 0x0000002200227308 */ /* 0x000e620000000800 */
[----:B------:R-:W-:Y:S01]  /*f750*/  FSETP.GEU.AND P6, PT, R85, -126, PT ;  /* 0xc2fc00005500780b */ /* 0x000fe20003fce000 */
[----:B------:R-:W-:-:S02]  /*f760*/  FADD R30, R29, R30 ;  /* 0x0000001e1d1e7221 */ /* 0x000fc40000000000 */
[----:B------:R-:W-:Y:S01]  /*f770*/  @!P5 FMUL R77, R77, 0.5 ;  /* 0x3f0000004d4dd820 */ /* 0x000fe20000400000 */
[----:B------:R-:W-:Y:S01]  /*f780*/  F2FP.BF16.F32.PACK_AB R52, R33, R32 ;  /* 0x000000202134723e */ /* 0x000fe200000010ff */
[----:B------:R-:W-:Y:S01]  /*f790*/  FADD R31, R30, R31 ;  /* 0x0000001f1e1f7221 */ /* 0x000fe20000000000 */
[----:B------:R-:W-:Y:S01]  /*f7a0*/  FADD R32, R23, R32 ;  /* 0x0000002017207221 */ /* 0x000fe20000000000 */
[----:B------:R-:W2:Y:S01]  /*f7b0*/  MUFU.EX2 R35, R35 ;  /* 0x0000002300237308 */ /* 0x000ea20000000800 */
[----:B------:R-:W-:Y:S02]  /*f7c0*/  IMAD.MOV.U32 R23, RZ, RZ, -0x7fffffe0 ;  /* 0x80000020ff177424 */ /* 0x000fe400078e00ff */
[----:B------:R-:W-:Y:S01]  /*f7d0*/  FADD R31, R31, R76 ;  /* 0x0000004c1f1f7221 */ /* 0x000fe20000000000 */
[----:B------:R-:W-:Y:S02]  /*f7e0*/  FADD R32, R32, R33 ;  /* 0x0000002120207221 */ /* 0x000fe40000000000 */
[----:B------:R-:W-:-:S02]  /*f7f0*/  @!P6 FMUL R85, R85, 0.5 ;  /* 0x3f0000005555e820 */ /* 0x000fc40000400000 */
[----:B------:R-:W3:Y:S01]  /*f800*/  MUFU.EX2 R77, R77 ;  /* 0x0000004d004d7308 */ /* 0x000ee20000000800 */
[----:B-1----:R-:W-:Y:S01]  /*f810*/  @!P3 FMUL R34, R34, R34 ;  /* 0x000000222222b220 */ /* 0x002fe20000400000 */
[C---:B------:R-:W-:Y:S01]  /*f820*/  FSETP.GEU.AND P3, PT, R86.reuse, -126, PT ;  /* 0xc2fc00005600780b */ /* 0x040fe20003f6e000 */
[----:B--2---:R-:W-:Y:S01]  /*f830*/  @!P4 FMUL R35, R35, R35 ;  /* 0x000000232323c220 */ /* 0x004fe20000400000 */
[----:B------:R-:W-:Y:S02]  /*f840*/  WARPGROUP.DEPBAR.LE gsb0, 0x0 ;  /* 0x00008000000079c5 */ /* 0x000fe40000010000 */
[----:B------:R-:W-:Y:S01]  /*f850*/  WARPGROUP.ARRIVE ;  /* 0x00000000000079c5 */ /* 0x000fe20000000000 */
[----:B------:R-:W-:Y:S01]  /*f860*/  FSETP.GEU.AND P4, PT, R87, -126, PT ;  /* 0xc2fc00005700780b */ /* 0x000fe20003f8e000 */
[----:B------:R1:W2:Y:S07]  /*f870*/  MUFU.EX2 R36, R85 ;  /* 0x0000005500247308 */ /* 0x0002ae0000000800 */
[----:B------:R-:W-:Y:S01]  /*f880*/  @!P3 FMUL R86, R86, 0.5 ;  /* 0x3f0000005656b820 */ /* 0x000fe20000400000 */
[-C--:B------:R-:W-:Y:S01]  /*f890*/  FFMA R39, R88, R170.reuse, -R169 ;  /* 0x000000aa58277223 */ /* 0x080fe200000008a9 */
[----:B---3--:R-:W-:Y:S01]  /*f8a0*/  @!P5 FMUL R77, R77, R77 ;  /* 0x0000004d4d4dd220 */ /* 0x008fe20000400000 */
[----:B------:R-:W-:Y:S01]  /*f8b0*/  HGMMA.64x32x16.F32.BF16 R152, R40, gdesc[UR4].tnspB, R152, gsb0 ;  /* 0x4060000428987df0 */ /* 0x000fe20008001898 */
[----:B------:R-:W-:Y:S01]  /*f8c0*/  R2UR UR6, R24 ;  /* 0x00000000180672ca */ /* 0x000fe200000e0000 */
[----:B------:R-:W-:Y:S01]  /*f8d0*/  FFMA R88, R123, R170, -R21 ;  /* 0x000000aa7b587223 */ /* 0x000fe20000000815 */
[----:B------:R-:W-:Y:S01]  /*f8e0*/  R2UR UR7, R25 ;  /* 0x00000000190772ca */ /* 0x000fe200000e0000 */
[----:B------:R3:W4:Y:S01]  /*f8f0*/  MUFU.EX2 R37, R86 ;  /* 0x0000005600257308 */ /* 0x0007220000000800 */
[----:B------:R-:W-:Y:S01]  /*f900*/  FSETP.GEU.AND P5, PT, R39, -126, PT ;  /* 0xc2fc00002700780b */ /* 0x000fe20003fae000 */
[----:B------:R-:W-:Y:S01]  /*f910*/  IMAD.MOV.U32 R25, RZ, RZ, -0x7fffffe0 ;  /* 0x80000020ff197424 */ /* 0x000fe200078e00ff */
[----:B------:R-:W-:Y:S01]  /*f920*/  IADD3 R24, R22, 0x180, RZ ;  /* 0x0000018016187810 */ /* 0x000fe20007ffe0ff */
[----:B------:R-:W-:Y:S01]  /*f930*/  @!P4 FMUL R87, R87, 0.5 ;  /* 0x3f0000005757c820 */ /* 0x000fe20000400000 */
[----:B------:R-:W-:Y:S01]  /*f940*/  F2FP.BF16.F32.PACK_AB R53, R35, R34 ;  /* 0x000000222335723e */ /* 0x000fe200000010ff */
[--C-:B-1----:R-:W-:Y:S01]  /*f950*/  FFMA R85, R112, R170, -R169.reuse ;  /* 0x000000aa70557223 */ /* 0x102fe200000008a9 */
[----:B------:R-:W-:Y:S01]  /*f960*/  FADD R34, R31, R34 ;  /* 0x000000221f227221 */ /* 0x000fe20000000000 */
[----:B------:R-:W1:Y:S01]  /*f970*/  MUFU.EX2 R38, R87 ;  /* 0x0000005700267308 */ /* 0x000e620000000800 */
[----:B--2---:R-:W-:Y:S01]  /*f980*/  @!P6 FMUL R36, R36, R36 ;  /* 0x000000242424e220 */ /* 0x004fe20000400000 */
[----:B------:R-:W-:Y:S01]  /*f990*/  FSETP.GEU.AND P6, PT, R78, -126, PT ;  /* 0xc2fc00004e00780b */ /* 0x000fe20003fce000 */
[----:B---3--:R-:W-:Y:S01]  /*f9a0*/  FFMA R86, R117, R170, -R169 ;  /* 0x000000aa75567223 */ /* 0x008fe200000008a9 */
[----:B------:R-:W-:-:S02]  /*f9b0*/  FADD R34, R34, R35 ;  /* 0x0000002322227221 */ /* 0x000fc40000000000 */
[----:B------:R-:W-:Y:S01]  /*f9c0*/  @!P5 FMUL R39, R39, 0.5 ;  /* 0x3f0000002727d820 */ /* 0x000fe20000400000 */
[----:B------:R-:W-:Y:S01]  /*f9d0*/  F2FP.BF16.F32.PACK_AB R54, R36, R77 ;  /* 0x0000004d2436723e */ /* 0x000fe200000010ff */
[----:B------:R-:W-:Y:S01]  /*f9e0*/  FADD R77, R32, R77 ;  /* 0x0000004d204d7221 */ /* 0x000fe20000000000 */
[----:B----4-:R-:W-:Y:S01]  /*f9f0*/  @!P3 FMUL R37, R37, R37 ;  /* 0x000000252525b220 */ /* 0x010fe20000400000 */
[----:B------:R-:W-:Y:S02]  /*fa00*/  FSETP.GEU.AND P3, PT, R79, -126, PT ;  /* 0xc2fc00004f00780b */ /* 0x000fe40003f6e000 */
[----:B------:R-:W2:Y:S01]  /*fa10*/  MUFU.EX2 R39, R39 ;  /* 0x0000002700277308 */ /* 0x000ea20000000800 */
[----:B------:R-:W-:Y:S02]  /*fa20*/  FADD R36, R77, R36 ;  /* 0x000000244d247221 */ /* 0x000fe40000000000 */
[----:B------:R-:W-:Y:S01]  /*fa30*/  @!P6 FMUL R78, R78, 0.5 ;  /* 0x3f0000004e4ee820 */ /* 0x000fe20000400000 */
[----:B-1----:R-:W-:Y:S01]  /*fa40*/  @!P4 FMUL R38, R38, R38 ;  /* 0x000000262626c220 */ /* 0x002fe20000400000 */
[----:B------:R-:W-:-:S04]  /*fa50*/  FSETP.GEU.AND P4, PT, R91, -126, PT ;  /* 0xc2fc00005b00780b */ /* 0x000fc80003f8e000 */
[----:B------:R-:W1:Y:S01]  /*fa60*/  MUFU.EX2 R78, R78 ;  /* 0x0000004e004e7308 */ /* 0x000e620000000800 */
[----:B------:R-:W-:Y:S01]  /*fa70*/  F2FP.BF16.F32.PACK_AB R55, R38, R37 ;  /* 0x000000252637723e */ /* 0x000fe200000010ff */
[----:B------:R-:W-:Y:S01]  /*fa80*/  @!P3 FMUL R79, R79, 0.5 ;  /* 0x3f0000004f4fb820 */ /* 0x000fe20000400000 */
[----:B------:R-:W-:-:S04]  /*fa90*/  FADD R37, R34, R37 ;  /* 0x0000002522257221 */ /* 0x000fc80000000000 */
[----:B------:R-:W-:Y:S01]  /*faa0*/  FADD R38, R37, R38 ;  /* 0x0000002625267221 */ /* 0x000fe20000000000 */
[----:B------:R-:W3:Y:S01]  /*fab0*/  MUFU.EX2 R79, R79 ;  /* 0x0000004f004f7308 */ /* 0x000ee20000000800 */
[----:B--2---:R-:W-:Y:S01]  /*fac0*/  @!P5 FMUL R39, R39, R39 ;  /* 0x000000272727d220 */ /* 0x004fe20000400000 */
[----:B------:R-:W-:Y:S01]  /*fad0*/  @!P4 FMUL R91, R91, 0.5 ;  /* 0x3f0000005b5bc820 */ /* 0x000fe20000400000 */
[----:B------:R-:W-:Y:S01]  /*fae0*/  FSETP.GEU.AND P5, PT, R92, -126, PT ;  /* 0xc2fc00005c00780b */ /* 0x000fe20003fae000 */
[----:B------:R-:W-:Y:S02]  /*faf0*/  WARPGROUP.DEPBAR.LE gsb0, 0x0 ;  /* 0x00008000000079c5 */ /* 0x000fe40000010000 */
[----:B------:R-:W-:Y:S02]  /*fb00*/  WARPGROUP.ARRIVE ;  /* 0x00000000000079c5 */ /* 0x000fe40000000000 */
[----:B------:R-:W2:Y:S01]  /*fb10*/  MUFU.EX2 R42, R91 ;  /* 0x0000005b002a7308 */ /* 0x000ea20000000800 */
[-C--:B------:R-:W-:Y:S01]  /*fb20*/  FFMA R41, R94, R170.reuse, -R21 ;  /* 0x000000aa5e297223 */ /* 0x080fe20000000815 */
[----:B------:R-:W-:Y:S01]  /*fb30*/  FFMA R40, R93, R170, -R169 ;  /* 0x000000aa5d287223 */ /* 0x000fe200000008a9 */
[----:B-1----:R-:W-:-:S05]  /*fb40*/  @!P6 FMUL R78, R78, R78 ;  /* 0x0000004e4e4ee220 */ /* 0x002fca0000400000 */
[----:B------:R-:W-:Y:S01]  /*fb50*/  @!P5 FMUL R92, R92, 0.5 ;  /* 0x3f0000005c5cd820 */ /* 0x000fe20000400000 */
[----:B------:R-:W-:Y:S01]  /*fb60*/  HGMMA.64x32x16.F32.BF16 R152, R44, gdesc[UR4].tnspB, R152, gsb0 ;  /* 0x406000042c987df0 */ /* 0x000fe20008001898 */
[----:B------:R-:W-:Y:S01]  /*fb70*/  R2UR UR6, R24 ;  /* 0x00000000180672ca */ /* 0x000fe200000e0000 */
[----:B---3--:R-:W-:Y:S01]  /*fb80*/  @!P3 FMUL R79, R79, R79 ;  /* 0x0000004f4f4fb220 */ /* 0x008fe20000400000 */
[----:B------:R-:W-:Y:S01]  /*fb90*/  R2UR UR7, R25 ;  /* 0x00000000190772ca */ /* 0x000fe200000e0000 */
[----:B------:R-:W1:Y:S01]  /*fba0*/  MUFU.EX2 R43, R92 ;  /* 0x0000005c002b7308 */ /* 0x000e620000000800 */
[----:B------:R-:W-:Y:S01]  /*fbb0*/  FSETP.GEU.AND P3, PT, R41, -126, PT ;  /* 0xc2fc00002900780b */ /* 0x000fe20003f6e000 */
[----:B------:R-:W-:Y:S01]  /*fbc0*/  VIADD R24, R22, 0x1c0 ;  /* 0x000001c016187836 */ /* 0x000fe20000000000 */
[----:B------:R-:W-:Y:S02]  /*fbd0*/  FSETP.GEU.AND P6, PT, R40, -126, PT ;  /* 0xc2fc00002800780b */ /* 0x000fe40003fce000 */
[----:B------:R-:W-:-:S02]  /*fbe0*/  MOV R25, 0x80000020 ;  /* 0x8000002000197802 */ /* 0x000fc40000000f00 */
[----:B------:R-:W-:Y:S01]  /*fbf0*/  F2FP.BF16.F32.PACK_AB R56, R78, R39 ;  /* 0x000000274e38723e */ /* 0x000fe200000010ff */
[----:B--2---:R-:W-:Y:S01]  /*fc00*/  @!P4 FMUL R42, R42, R42 ;  /* 0x0000002a2a2ac220 */ /* 0x004fe20000400000 */
[----:B------:R-:W-:Y:S01]  /*fc10*/  FSETP.GEU.AND P4, PT, R80, -126, PT ;  /* 0xc2fc00005000780b */ /* 0x000fe20003f8e000 */
[----:B------:R-:W-:-:S03]  /*fc20*/  FADD R39, R36, R39 ;  /* 0x0000002724277221 */ /* 0x000fc60000000000 */
[----:B------:R-:W-:Y:S01]  /*fc30*/  F2FP.BF16.F32.PACK_AB R57, R42, R79 ;  /* 0x0000004f2a39723e */ /* 0x000fe200000010ff */
[----:B------:R-:W-:Y:S01]  /*fc40*/  @!P3 FMUL R41, R41, 0.5 ;  /* 0x3f0000002929b820 */ /* 0x000fe20000400000 */
[----:B------:R-:W-:Y:S01]  /*fc50*/  FADD R79, R38, R79 ;  /* 0x0000004f264f7221 */ /* 0x000fe20000000000 */
[----:B------:R-:W-:Y:S01]  /*fc60*/  @!P6 FMUL R40, R40, 0.5 ;  /* 0x3f0000002828e820 */ /* 0x000fe20000400000 */
[----:B-1----:R-:W-:Y:S01]  /*fc70*/  @!P5 FMUL R43, R43, R43 ;  /* 0x0000002b2b2bd220 */ /* 0x002fe20000400000 */
[----:B------:R-:W-:Y:S01]  /*fc80*/  FSETP.GEU.AND P5, PT, R96, -126, PT ;  /* 0xc2fc00006000780b */ /* 0x000fe20003fae000 */
[----:B------:R-:W-:Y:S01]  /*fc90*/  FADD R78, R39, R78 ;  /* 0x0000004e274e7221 */ /* 0x000fe20000000000 */
[----:B------:R-:W1:Y:S01]  /*fca0*/  MUFU.EX2 R41, R41 ;  /* 0x0000002900297308 */ /* 0x000e620000000800 */
[----:B------:R-:W-:Y:S01]  /*fcb0*/  FADD R42, R79, R42 ;  /* 0x0000002a4f2a7221 */ /* 0x000fe20000000000 */
[----:B------:R-:W-:-:S06]  /*fcc0*/  @!P4 FMUL R80, R80, 0.5 ;  /* 0x3f0000005050c820 */ /* 0x000fcc0000400000 */
[----:B------:R-:W2:Y:S03]  /*fcd0*/  MUFU.EX2 R40, R40 ;  /* 0x0000002800287308 */ /* 0x000ea60000000800 */
[----:B------:R-:W-:-:S05]  /*fce0*/  @!P5 FMUL R96, R96, 0.5 ;  /* 0x3f0000006060d820 */ /* 0x000fca0000400000 */
[----:B------:R-:W3:Y:S01]  /*fcf0*/  MUFU.EX2 R80, R80 ;  /* 0x0000005000507308 */ /* 0x000ee20000000800 */
[----:B-1----:R-:W-:Y:S01]  /*fd00*/  @!P3 FMUL R41, R41, R41 ;  /* 0x000000292929b220 */ /* 0x002fe20000400000 */
[----:B------:R-:W-:Y:S01]  /*fd10*/  FSETP.GEU.AND P3, PT, R98, -126, PT ;  /* 0xc2fc00006200780b */ /* 0x000fe20003f6e000 */
[----:B--2---:R-:W-:Y:S01]  /*fd20*/  @!P6 FMUL R40, R40, R40 ;  /* 0x000000282828e220 */ /* 0x004fe20000400000 */
[----:B------:R-:W-:Y:S02]  /*fd30*/  WARPGROUP.DEPBAR.LE gsb0, 0x0 ;  /* 0x00008000000079c5 */ /* 0x000fe40000010000 */
[----:B------:R-:W-:Y:S01]  /*fd40*/  WARPGROUP.ARRIVE ;  /* 0x00000000000079c5 */ /* 0x000fe20000000000 */
[----:B------:R-:W-:Y:S01]  /*fd50*/  FFMA R47, R99, R170, -R21 ;  /* 0x000000aa632f7223 */ /* 0x000fe20000000815 */
[----:B------:R-:W-:-:S07]  /*fd60*/  FSETP.GEU.AND P6, PT, R97, -126, PT ;  /* 0xc2fc00006100780b */ /* 0x000fce0003fce000 */
[----:B------:R-:W-:Y:S01]  /*fd70*/  @!P3 FMUL R98, R98, 0.5 ;  /* 0x3f0000006262b820 */ /* 0x000fe20000400000 */
[----:B------:R-:W1:Y:S01]  /*fd80*/  MUFU.EX2 R44, R96 ;  /* 0x00000060002c7308 */ /* 0x000e620000000800 */
[----:B---3--:R-:W-:Y:S01]  /*fd90*/  @!P4 FMUL R80, R80, R80 ;  /* 0x000000505050c220 */ /* 0x008fe20000400000 */
[----:B------:R-:W-:Y:S01]  /*fda0*/  HGMMA.64x32x16.F32.BF16 R152, R48, gdesc[UR4].tnspB, R152, gsb0 ;  /* 0x4060000430987df0 */ /* 0x000fe20008001898 */
[----:B------:R-:W-:Y:S02]  /*fdb0*/  FSETP.GEU.AND P4, PT, R47, -126, PT ;  /* 0xc2fc00002f00780b */ /* 0x000fe40003f8e000 */
[----:B------:R-:W-:Y:S01]  /*fdc0*/  R2UR UR6, R24 ;  /* 0x00000000180672ca */ /* 0x000fe200000e0000 */
[----:B------:R-:W-:Y:S01]  /*fdd0*/  VIADD R24, R22, 0x200 ;  /* 0x0000020016187836 */ /* 0x000fe20000000000 */
[----:B------:R-:W-:Y:S01]  /*fde0*/  R2UR UR7, R25 ;  /* 0x00000000190772ca */ /* 0x000fe200000e0000 */
[----:B------:R-:W2:Y:S01]  /*fdf0*/  MUFU.EX2 R46, R98 ;  /* 0x00000062002e7308 */ /* 0x000ea20000000800 */
[----:B------:R-:W-:Y:S01]  /*fe00*/  IMAD.MOV.U32 R25, RZ, RZ, -0x7fffffe0 ;  /* 0x80000020ff197424 */ /* 0x000fe200078e00ff */
[----:B------:R-:W-:Y:S01]  /*fe10*/  F2FP.BF16.F32.PACK_AB R58, R40, R43 ;  /* 0x0000002b283a723e */ /* 0x000fe200000010ff */
[----:B------:R-:W-:Y:S01]  /*fe20*/  @!P6 FMUL R97, R97, 0.5 ;  /* 0x3f0000006161e820 */ /* 0x000fe20000400000 */
[----:B------:R-:W-:Y:S01]  /*fe30*/  F2FP.BF16.F32.PACK_AB R59, R80, R41 ;  /* 0x00000029503b723e */ /* 0x000fe200000010ff */
[----:B------:R-:W-:Y:S01]  /*fe40*/  FADD R43, R78, R43 ;  /* 0x0000002b4e2b7221 */ /* 0x000fe20000000000 */
[----:B------:R-:W-:-:S02]  /*fe50*/  FADD R41, R42, R41 ;  /* 0x000000292a297221 */ /* 0x000fc40000000000 */
[----:B------:R-:W-:Y:S01]  /*fe60*/  @!P4 FMUL R47, R47, 0.5 ;  /* 0x3f0000002f2fc820 */ /* 0x000fe20000400000 */
[----:B------:R-:W3:Y:S01]  /*fe70*/  MUFU.EX2 R45, R97 ;  /* 0x00000061002d7308 */ /* 0x000ee20000000800 */
[----:B-1----:R-:W-:Y:S01]  /*fe80*/  @!P5 FMUL R44, R44, R44 ;  /* 0x0000002c2c2cd220 */ /* 0x002fe20000400000 */
[----:B------:R-:W-:Y:S01]  /*fe90*/  FSETP.GEU.AND P5, PT, R81, -126, PT ;  /* 0xc2fc00005100780b */ /* 0x000fe20003fae000 */
[----:B------:R-:W-:Y:S01]  /*fea0*/  FADD R41, R41, R80 ;  /* 0x0000005029297221 */ /* 0x000fe20000000000 */
[----:B------:R-:W-:-:S04]  /*feb0*/  FADD R43, R43, R40 ;  /* 0x000000282b2b7221 */ /* 0x000fc80000000000 */
[----:B------:R-:W1:Y:S01]  /*fec0*/  MUFU.EX2 R47, R47 ;  /* 0x0000002f002f7308 */ /* 0x000e620000000800 */
[----:B--2---:R-:W-:Y:S01]  /*fed0*/  @!P3 FMUL R46, R46, R46 ;  /* 0x0000002e2e2eb220 */ /* 0x004fe20000400000 */
[----:B------:R-:W-:-:S05]  /*fee0*/  FSETP.GEU.AND P3, PT, R102, -126, PT ;  /* 0xc2fc00006600780b */ /* 0x000fca0003f6e000 */
[----:B------:R-:W-:Y:S01]  /*fef0*/  @!P5 FMUL R81, R81, 0.5 ;  /* 0x3f0000005151d820 */ /* 0x000fe20000400000 */
[----:B---3--:R-:W-:Y:S01]  /*ff00*/  @!P6 FMUL R45, R45, R45 ;  /* 0x0000002d2d2de220 */ /* 0x008fe20000400000 */
[----:B------:R-:W-:-:S04]  /*ff10*/  FSETP.GEU.AND P6, PT, R82, -126, PT ;  /* 0xc2fc00005200780b */ /* 0x000fc80003fce000 */
[----:B------:R-:W2:Y:S01]  /*ff20*/  MUFU.EX2 R81, R81 ;  /* 0x0000005100517308 */ /* 0x000ea20000000800 */
[----:B------:R-:W-:Y:S01]  /*ff30*/  F2FP.BF16.F32.PACK_AB R60, R45, R44 ;  /* 0x0000002c2d3c723e */ /* 0x000fe200000010ff */
[----:B------:R-:W-:Y:S01]  /*ff40*/  @!P3 FMUL R102, R102, 0.5 ;  /* 0x3f0000006666b820 */ /* 0x000fe20000400000 */
[----:B------:R-:W-:Y:S01]  /*ff50*/  FADD R44, R43, R44 ;  /* 0x0000002c2b2c7221 */ /* 0x000fe20000000000 */
[----:B-1----:R-:W-:Y:S01]  /*ff60*/  @!P4 FMUL R47, R47, R47 ;  /* 0x0000002f2f2fc220 */ /* 0x002fe20000400000 */
[----:B------:R-:W-:Y:S02]  /*ff70*/  FSETP.GEU.AND P4, PT, R103, -126, PT ;  /* 0xc2fc00006700780b */ /* 0x000fe40003f8e000 */
[----:B------:R-:W-:Y:S02]  /*ff80*/  FADD R44, R44, R45 ;  /* 0x0000002d2c2c7221 */ /* 0x000fe40000000000 */
[----:B------:R-:W-:Y:S01]  /*ff90*/  F2FP.BF16.F32.PACK_AB R61, R47, R46 ;  /* 0x0000002e2f3d723e */ /* 0x000fe200000010ff */
[----:B------:R-:W-:Y:S01]  /*ffa0*/  @!P6 FMUL R82, R82, 0.5 ;  /* 0x3f0000005252e820 */ /* 0x000fe20000400000 */
[----:B------:R-:W-:Y:S01]  /*ffb0*/  FADD R46, R41, R46 ;  /* 0x0000002e292e7221 */ /* 0x000fe20000000000 */
[----:B------:R-:W-:-:S02]  /*ffc0*/  WARPGROUP.DEPBAR.LE gsb0, 0x0 ;  /* 0x00008000000079c5 */ /* 0x000fc40000010000 */
[----:B------:R-:W-:Y:S01]  /*ffd0*/  WARPGROUP.ARRIVE ;  /* 0x00000000000079c5 */ /* 0x000fe20000000000 */
[----:B------:R-:W1:Y:S03]  /*ffe0*/  MUFU.EX2 R48, R102 ;  /* 0x0000006600307308 */ /* 0x000e660000000800 */
[----:B------:R-:W-:Y:S01]  /*fff0*/  @!P4 FMUL R103, R103, 0.5 ;  /* 0x3f0000006767c820 */ /* 0x000fe20000400000 */
[-CC-:B------:R-:W-:Y:S01]  /*10000*/  FFMA R51, R104, R170.reuse, -R169.reuse ;  /* 0x000000aa68337223 */ /* 0x180fe200000008a9 */
[----:B------:R-:W-:Y:S01]  /*10010*/  FFMA R50, R105, R170, -R169 ;  /* 0x000000aa69327223 */ /* 0x000fe200000008a9 */
[----:B--2---:R-:W-:Y:S01]  /*10020*/  @!P5 FMUL R81, R81, R81 ;  /* 0x000000515151d220 */ /* 0x004fe20000400000 */
[----:B------:R-:W-:Y:S01]  /*10030*/  HGMMA.64x32x16.F32.BF16 R152, R52, gdesc[UR4].tnspB, R152, gsb0 ;  /* 0x4060000434987df0 */ /* 0x000fe20008001898 */
[----:B------:R-:W-:Y:S01]  /*10040*/  R2UR UR6, R24 ;  /* 0x00000000180672ca */ /* 0x000fe200000e0000 */
[----:B------:R-:W-:Y:S01]  /*10050*/  FADD R47, R46, R47 ;  /* 0x0000002f2e2f7221 */ /* 0x000fe20000000000 */
[----:B------:R-:W2:Y:S01]  /*10060*/  MUFU.EX2 R82, R82 ;  /* 0x0000005200527308 */ /* 0x000ea20000000800 */
[----:B------:R-:W-:Y:S01]  /*10070*/  R2UR UR7, R25 ;  /* 0x00000000190772ca */ /* 0x000fe200000e0000 */
[----:B------:R-:W-:Y:S01]  /*10080*/  IMAD.MOV.U32 R25, RZ, RZ, -0x7fffffe0 ;  /* 0x80000020ff197424 */ /* 0x000fe200078e00ff */
[----:B------:R-:W-:-:S02]  /*10090*/  FSETP.GEU.AND P5, PT, R51, -126, PT ;  /* 0xc2fc00003300780b */ /* 0x000fc40003fae000 */
[----:B------:R-:W-:-:S03]  /*100a0*/  IADD3 R24, R22, 0x240, RZ ;  /* 0x0000024016187810 */ /* 0x000fc60007ffe0ff */
[----:B------:R-:W3:Y:S01]  /*100b0*/  MUFU.EX2 R49, R103 ;  /* 0x0000006700317308 */ /* 0x000ee20000000800 */
[----:B-1----:R-:W-:Y:S01]  /*100c0*/  @!P3 FMUL R48, R48, R48 ;  /* 0x000000303030b220 */ /* 0x002fe20000400000 */
[----:B------:R-:W-:-:S06]  /*100d0*/  FSETP.GEU.AND P3, PT, R83, -126, PT ;  /* 0xc2fc00005300780b */ /* 0x000fcc0003f6e000 */
[----:B------:R-:W-:Y:S01]  /*100e0*/  @!P5 FMUL R51, R51, 0.5 ;  /* 0x3f0000003333d820 */ /* 0x000fe20000400000 */
[----:B--2---:R-:W-:Y:S01]  /*100f0*/  @!P6 FMUL R82, R82, R82 ;  /* 0x000000525252e220 */ /* 0x004fe20000400000 */
[----:B------:R-:W-:-:S04]  /*10100*/  FSETP.GEU.AND P6, PT, R50, -126, PT ;  /* 0xc2fc00003200780b */ /* 0x000fc80003fce000 */
[----:B------:R-:W1:Y:S01]  /*10110*/  MUFU.EX2 R51, R51 ;  /* 0x0000003300337308 */ /* 0x000e620000000800 */
[----:B------:R-:W-:Y:S01]  /*10120*/  @!P3 FMUL R83, R83, 0.5 ;  /* 0x3f0000005353b820 */ /* 0x000fe20000400000 */
[----:B------:R-:W-:Y:S01]  /*10130*/  F2FP.BF16.F32.PACK_AB R62, R82, R81 ;  /* 0x00000051523e723e */ /* 0x000fe200000010ff */
[----:B---3--:R-:W-:Y:S01]  /*10140*/  @!P4 FMUL R49, R49, R49 ;  /* 0x000000313131c220 */ /* 0x008fe20000400000 */
[----:B------:R-:W-:Y:S01]  /*10150*/  FSETP.GEU.AND P4, PT, R107, -126, PT ;  /* 0xc2fc00006b00780b */ /* 0x000fe20003f8e000 */
[----:B------:R-:W-:-:S03]  /*10160*/  FADD R81, R44, R81 ;  /* 0x000000512c517221 */ /* 0x000fc60000000000 */
[----:B------:R-:W2:Y:S01]  /*10170*/  MUFU.EX2 R83, R83 ;  /* 0x0000005300537308 */ /* 0x000ea20000000800 */
[----:B------:R-:W-:Y:S01]  /*10180*/  @!P6 FMUL R50, R50, 0.5 ;  /* 0x3f0000003232e820 */ /* 0x000fe20000400000 */
[----:B------:R-:W-:Y:S01]  /*10190*/  F2FP.BF16.F32.PACK_AB R63, R49, R48 ;  /* 0x00000030313f723e */ /* 0x000fe200000010ff */
[----:B------:R-:W-:Y:S01]  /*101a0*/  FADD R48, R47, R48 ;  /* 0x000000302f307221 */ /* 0x000fe20000000000 */
[----:B------:R-:W-:-:S03]  /*101b0*/  FADD R82, R81, R82 ;  /* 0x0000005251527221 */ /* 0x000fc60000000000 */
[----:B------:R-:W-:Y:S01]  /*101c0*/  FADD R48, R48, R49 ;  /* 0x0000003130307221 */ /* 0x000fe20000000000 */
[----:B------:R-:W3:Y:S01]  /*101d0*/  MUFU.EX2 R50, R50 ;  /* 0x0000003200327308 */ /* 0x000ee20000000800 */
[----:B------:R-:W-:Y:S01]  /*101e0*/  @!P4 FMUL R107, R107, 0.5 ;  /* 0x3f0000006b6bc820 */ /* 0x000fe20000400000 */
[----:B-1----:R-:W-:Y:S01]  /*101f0*/  @!P5 FMUL R51, R51, R51 ;  /* 0x000000333333d220 */ /* 0x002fe20000400000 */
[----:B------:R-:W-:Y:S01]  /*10200*/  FSETP.GEU.AND P5, PT, R108, -126, PT ;  /* 0xc2fc00006c00780b */ /* 0x000fe20003fae000 */
[----:B------:R-:W-:Y:S02]  /*10210*/  WARPGROUP.DEPBAR.LE gsb0, 0x0 ;  /* 0x00008000000079c5 */ /* 0x000fe40000010000 */
[----:B------:R-:W-:Y:S02]  /*10220*/  WARPGROUP.ARRIVE ;  /* 0x00000000000079c5 */ /* 0x000fe40000000000 */
[----:B------:R-:W1:Y:S01]  /*10230*/  MUFU.EX2 R54, R107 ;  /* 0x0000006b00367308 */ /* 0x000e620000000800 */
[----:B--2---:R-:W-:Y:S01]  /*10240*/  @!P3 FMUL R83, R83, R83 ;  /* 0x000000535353b220 */ /* 0x004fe20000400000 */
[----:B------:R-:W-:Y:S01]  /*10250*/  FFMA R55, R111, R170, -R21 ;  /* 0x000000aa6f377223 */ /* 0x000fe20000000815 */
[----:B------:R-:W-:-:S05]  /*10260*/  FSETP.GEU.AND P3, PT, R84, -126, PT ;  /* 0xc2fc00005400780b */ /* 0x000fca0003f6e000 */
[----:B------:R-:W-:Y:S01]  /*10270*/  @!P5 FMUL R108, R108, 0.5 ;  /* 0x3f0000006c6cd820 */ /* 0x000fe20000400000 */
[----:B------:R-:W-:Y:S01]  /*10280*/  HGMMA.64x32x16.F32.BF16 R152, R56, gdesc[UR4].tnspB, R152, gsb0 ;  /* 0x4060000438987df0 */ /* 0x000fe20008001898 */
[----:B---3--:R-:W-:Y:S01]  /*10290*/  @!P6 FMUL R50, R50, R50 ;  /* 0x000000323232e220 */ /* 0x008fe20000400000 */
[----:B------:R-:W-:Y:S01]  /*102a0*/  FSETP.GEU.AND P6, PT, R109, -126, PT ;  /* 0xc2fc00006d00780b */ /* 0x000fe20003fce000 */
[----:B------:R-:W2:Y:S01]  /*102b0*/  MUFU.EX2 R53, R108 ;  /* 0x0000006c00357308 */ /* 0x000ea20000000800 */
[----:B------:R-:W-:Y:S02]  /*102c0*/  R2UR UR6, R24 ;  /* 0x00000000180672ca */ /* 0x000fe400000e0000 */
[----:B------:R-:W-:Y:S01]  /*102d0*/  R2UR UR7, R25 ;  /* 0x00000000190772ca */ /* 0x000fe200000e0000 */
[----:B------:R-:W-:Y:S01]  /*102e0*/  IMAD.MOV.U32 R25, RZ, RZ, -0x7fffffe0 ;  /* 0x80000020ff197424 */ /* 0x000fe200078e00ff */
[----:B------:R-:W-:Y:S02]  /*102f0*/  IADD3 R24, R22, 0x280, RZ ;  /* 0x0000028016187810 */ /* 0x000fe40007ffe0ff */
[----:B------:R-:W-:Y:S01]  /*10300*/  F2FP.BF16.F32.PACK_AB R64, R50, R51 ;  /* 0x000000333240723e */ /* 0x000fe200000010ff */
[----:B------:R-:W-:Y:S01]  /*10310*/  @!P3 FMUL R84, R84, 0.5 ;  /* 0x3f0000005454b820 */ /* 0x000fe20000400000 */
[----:B-1----:R-:W-:Y:S01]  /*10320*/  @!P4 FMUL R54, R54, R54 ;  /* 0x000000363636c220 */ /* 0x002fe20000400000 */
[----:B------:R-:W-:Y:S01]  /*10330*/  FSETP.GEU.AND P4, PT, R55, -126, PT ;  /* 0xc2fc00003700780b */ /* 0x000fe20003f8e000 */
[----:B------:R-:W-:Y:S01]  /*10340*/  FADD R51, R82, R51 ;  /* 0x0000003352337221 */ /* 0x000fe20000000000 */
[----:B------:R-:W-:-:S02]  /*10350*/  @!P6 FMUL R109, R109, 0.5 ;  /* 0x3f0000006d6de820 */ /* 0x000fc40000400000 */
[----:B------:R-:W1:Y:S01]  /*10360*/  MUFU.EX2 R84, R84 ;  /* 0x0000005400547308 */ /* 0x000e620000000800 */
[----:B------:R-:W-:Y:S01]  /*10370*/  F2FP.BF16.F32.PACK_AB R65, R54, R83 ;  /* 0x000000533641723e */ /* 0x000fe200000010ff */
[----:B------:R-:W-:Y:S01]  /*10380*/  FADD R83, R48, R83 ;  /* 0x0000005330537221 */ /* 0x000fe20000000000 */
[----:B--2---:R-:W-:Y:S01]  /*10390*/  @!P5 FMUL R53, R53, R53 ;  /* 0x000000353535d220 */ /* 0x004fe20000400000 */
[----:B------:R-:W-:Y:S01]  /*103a0*/  FSETP.GEU.AND P5, PT, R85, -126, PT ;  /* 0xc2fc00005500780b */ /* 0x000fe20003fae000 */
[----:B------:R-:W-:Y:S01]  /*103b0*/  FADD R50, R51, R50 ;  /* 0x0000003233327221 */ /* 0x000fe20000000000 */
[----:B------:R-:W-:Y:S02]  /*103c0*/  FADD R83, R83, R54 ;  /* 0x0000003653537221 */ /* 0x000fe40000000000 */
[----:B------:R-:W2:Y:S01]  /*103d0*/  MUFU.EX2 R52, R109 ;  /* 0x0000006d00347308 */ /* 0x000ea20000000800 */
[----:B------:R-:W-:-:S07]  /*103e0*/  @!P4 FMUL R55, R55, 0.5 ;  /* 0x3f0000003737c820 */ /* 0x000fce0000400000 */
[----:B------:R-:W3:Y:S01]  /*103f0*/  MUFU.EX2 R55, R55 ;  /* 0x0000003700377308 */ /* 0x000ee20000000800 */
[----:B-1----:R-:W-:Y:S01]  /*10400*/  @!P3 FMUL R84, R84, R84 ;  /* 0x000000545454b220 */ /* 0x002fe20000400000 */
[----:B------:R-:W-:Y:S01]  /*10410*/  FSETP.GEU.AND P3, PT, R114, -126, PT ;  /* 0xc2fc00007200780b */ /* 0x000fe20003f6e000 */
[----:B------:R-:W-:Y:S01]  /*10420*/  @!P5 FMUL R85, R85, 0.5 ;  /* 0x3f0000005555d820 */ /* 0x000fe20000400000 */
[----:B--2---:R-:W-:Y:S01]  /*10430*/  @!P6 FMUL R52, R52, R52 ;  /* 0x000000343434e220 */ /* 0x004fe20000400000 */
[----:B------:R-:W-:-:S04]  /*10440*/  FSETP.GEU.AND P6, PT, R113, -126, PT ;  /* 0xc2fc00007100780b */ /* 0x000fc80003fce000 */
[----:B------:R-:W1:Y:S01]  /*10450*/  MUFU.EX2 R85, R85 ;  /* 0x0000005500557308 */ /* 0x000e620000000800 */
[----:B------:R-:W-:-:S05]  /*10460*/  F2FP.BF16.F32.PACK_AB R66, R52, R53 ;  /* 0x000000353442723e */ /* 0x000fca00000010ff */
[----:B------:R-:W-:Y:S01]  /*10470*/  @!P3 FMUL R114, R114, 0.5 ;  /* 0x3f0000007272b820 */ /* 0x000fe20000400000 */
[----:B------:R-:W-:Y:S01]  /*10480*/  FADD R53, R50, R53 ;  /* 0x0000003532357221 */ /* 0x000fe20000000000 */
[----:B------:R-:W-:Y:S02]  /*10490*/  WARPGROUP.DEPBAR.LE gsb0, 0x0 ;  /* 0x00008000000079c5 */ /* 0x000fe40000010000 */
[----:B------:R-:W-:Y:S01]  /*104a0*/  WARPGROUP.ARRIVE ;  /* 0x00000000000079c5 */ /* 0x000fe20000000000 */
[-CC-:B------:R-:W-:Y:S01]  /*104b0*/  FFMA R58, R115, R170.reuse, -R21.reuse ;  /* 0x000000aa733a7223 */ /* 0x180fe20000000815 */
[----:B---3--:R-:W-:Y:S01]  /*104c0*/  @!P4 FMUL R55, R55, R55 ;  /* 0x000000373737c220 */ /* 0x008fe20000400000 */
[----:B------:R-:W2:Y:S01]  /*104d0*/  MUFU.EX2 R15, R114 ;  /* 0x00000072000f7308 */ /* 0x000ea20000000800 */
[----:B------:R-:W-:Y:S01]  /*104e0*/  @!P6 FMUL R113, R113, 0.5 ;  /* 0x3f0000007171e820 */ /* 0x000fe20000400000 */
[-C--:B------:R-:W-:Y:S01]  /*104f0*/  FFMA R57, R118, R170.reuse, -R21 ;  /* 0x000000aa76397223 */ /* 0x080fe20000000815 */
[----:B------:R-:W-:Y:S01]  /*10500*/  HGMMA.64x32x16.F32.BF16 R152, R60, gdesc[UR4].tnspB, R152, gsb0 ;  /* 0x406000043c987df0 */ /* 0x000fe20008001898 */
[----:B------:R-:W-:Y:S01]  /*10510*/  FSETP.GEU.AND P4, PT, R58, -126, PT ;  /* 0xc2fc00003a00780b */ /* 0x000fe20003f8e000 */
[----:B------:R-:W-:Y:S01]  /*10520*/  FFMA R59, R120, R170, -R169 ;  /* 0x000000aa783b7223 */ /* 0x000fe200000008a9 */
[----:B-1----:R-:W-:Y:S01]  /*10530*/  @!P5 FMUL R85, R85, R85 ;  /* 0x000000555555d220 */ /* 0x002fe20000400000 */
[----:B------:R-:W-:Y:S01]  /*10540*/  FSETP.GEU.AND P5, PT, R116, -126, PT ;  /* 0xc2fc00007400780b */ /* 0x000fe20003fae000 */
[----:B------:R-:W1:Y:S01]  /*10550*/  MUFU.EX2 R56, R113 ;  /* 0x0000007100387308 */ /* 0x000e620000000800 */
[----:B------:R-:W-:Y:S01]  /*10560*/  R2UR UR6, R24 ;  /* 0x00000000180672ca */ /* 0x000fe200000e0000 */
[----:B------:R-:W-:Y:S01]  /*10570*/  FADD R52, R53, R52 ;  /* 0x0000003435347221 */ /* 0x000fe20000000000 */
[----:B------:R-:W-:Y:S01]  /*10580*/  R2UR UR7, R25 ;  /* 0x00000000190772ca */ /* 0x000fe200000e0000 */
[----:B------:R-:W-:Y:S01]  /*10590*/  IMAD.MOV.U32 R25, RZ, RZ, -0x7fffffe0 ;  /* 0x80000020ff197424 */ /* 0x000fe200078e00ff */
[----:B------:R-:W-:Y:S01]  /*105a0*/  F2FP.BF16.F32.PACK_AB R67, R55, R84 ;  /* 0x000000543743723e */ /* 0x000fe200000010ff */
[----:B------:R-:W-:Y:S01]  /*105b0*/  FADD R84, R83, R84 ;  /* 0x0000005453547221 */ /* 0x000fe20000000000 */
[----:B------:R-:W-:-:S02]  /*105c0*/  IADD3 R24, R22, 0x2c0, RZ ;  /* 0x000002c016187810 */ /* 0x000fc40007ffe0ff */
[----:B------:R-:W-:Y:S01]  /*105d0*/  @!P4 FMUL R58, R58, 0.5 ;  /* 0x3f0000003a3ac820 */ /* 0x000fe20000400000 */
[----:B--2---:R-:W-:Y:S01]  /*105e0*/  @!P3 FMUL R15, R15, R15 ;  /* 0x0000000f0f0fb220 */ /* 0x004fe20000400000 */
[----:B------:R-:W-:Y:S01]  /*105f0*/  FSETP.GEU.AND P3, PT, R57, -126, PT ;  /* 0xc2fc00003900780b */ /* 0x000fe20003f6e000 */
[----:B------:R-:W-:Y:S01]  /*10600*/  @!P5 FMUL R116, R116, 0.5 ;  /* 0x3f0000007474d820 */ /* 0x000fe20000400000 */
[----:B------:R-:W-:Y:S02]  /*10610*/  FADD R84, R84, R55 ;  /* 0x0000003754547221 */ /* 0x000fe40000000000 */
[----:B------:R-:W2:Y:S01]  /*10620*/  MUFU.EX2 R58, R58 ;  /* 0x0000003a003a7308 */ /* 0x000ea20000000800 */
[----:B-1----:R-:W-:Y:S01]  /*10630*/  @!P6 FMUL R56, R56, R56 ;  /* 0x000000383838e220 */ /* 0x002fe20000400000 */
[----:B------:R-:W-:-:S04]  /*10640*/  FSETP.GEU.AND P6, PT, R86, -126, PT ;  /* 0xc2fc00005600780b */ /* 0x000fc80003fce000 */
[----:B------:R-:W-:Y:S02]  /*10650*/  F2FP.BF16.F32.PACK_AB R68, R56, R85 ;  /* 0x000000553844723e */ /* 0x000fe400000010ff */
[----:B------:R-:W1:Y:S01]  /*10660*/  MUFU.EX2 R13, R116 ;  /* 0x00000074000d7308 */ /* 0x000e620000000800 */
[----:B------:R-:W-:Y:S01]  /*10670*/  @!P3 FMUL R57, R57, 0.5 ;  /* 0x3f0000003939b820 */ /* 0x000fe20000400000 */
[----:B------:R-:W-:-:S04]  /*10680*/  FADD R85, R52, R85 ;  /* 0x0000005534557221 */ /* 0x000fc80000000000 */
[----:B------:R-:W-:Y:S01]  /*10690*/  FADD R56, R85, R56 ;  /* 0x0000003855387221 */ /* 0x000fe20000000000 */
[----:B------:R-:W-:Y:S01]  /*106a0*/  @!P6 FMUL R86, R86, 0.5 ;  /* 0x3f0000005656e820 */ /* 0x000fe20000400000 */
[----:B--2---:R-:W-:Y:S01]  /*106b0*/  @!P4 FMUL R58, R58, R58 ;  /* 0x0000003a3a3ac220 */ /* 0x004fe20000400000 */
[----:B------:R-:W-:Y:S01]  /*106c0*/  FSETP.GEU.AND P4, PT, R119, -126, PT ;  /* 0xc2fc00007700780b */ /* 0x000fe20003f8e000 */
[----:B------:R-:W2:Y:S03]  /*106d0*/  MUFU.EX2 R57, R57 ;  /* 0x0000003900397308 */ /* 0x000ea60000000800 */
[----:B------:R-:W-:Y:S01]  /*106e0*/  F2FP.BF16.F32.PACK_AB R69, R58, R15 ;  /* 0x0000000f3a45723e */ /* 0x000fe200000010ff */
[----:B------:R-:W-:Y:S01]  /*106f0*/  FADD R15, R84, R15 ;  /* 0x0000000f540f7221 */ /* 0x000fe20000000000 */
[----:B-1----:R-:W-:Y:S01]  /*10700*/  @!P5 FMUL R13, R13, R13 ;  /* 0x0000000d0d0dd220 */ /* 0x002fe20000400000 */
[----:B------:R-:W-:-:S02]  /*10710*/  FSETP.GEU.AND P5, PT, R59, -126, PT ;  /* 0xc2fc00003b00780b */ /* 0x000fc40003fae000 */
[----:B------:R-:W1:Y:S01]  /*10720*/  MUFU.EX2 R86, R86 ;  /* 0x0000005600567308 */ /* 0x000e620000000800 */
[----:B------:R-:W-:Y:S01]  /*10730*/  FADD R58, R15, R58 ;  /* 0x0000003a0f3a7221 */ /* 0x000fe20000000000 */
[----:B------:R-:W-:Y:S02]  /*10740*/  WARPGROUP.DEPBAR.LE gsb0, 0x0 ;  /* 0x00008000000079c5 */ /* 0x000fe40000010000 */
[----:B------:R-:W-:Y:S01]  /*10750*/  WARPGROUP.ARRIVE ;  /* 0x00000000000079c5 */ /* 0x000fe20000000000 */
[----:B------:R-:W-:Y:S01]  /*10760*/  @!P4 FMUL R119, R119, 0.5 ;  /* 0x3f0000007777c820 */ /* 0x000fe20000400000 */
[-C--:B------:R-:W-:Y:S01]  /*10770*/  FFMA R61, R122, R170.reuse, -R21 ;  /* 0x000000aa7a3d7223 */ /* 0x080fe20000000815 */
[-CC-:B------:R-:W-:Y:S01]  /*10780*/  FFMA R62, R121, R170.reuse, -R169.reuse ;  /* 0x000000aa793e7223 */ /* 0x180fe200000008a9 */
[----:B--2---:R-:W-:Y:S01]  /*10790*/  @!P3 FMUL R57, R57, R57 ;  /* 0x000000393939b220 */ /* 0x004fe20000400000 */
[----:B------:R-:W2:Y:S01]  /*107a0*/  MUFU.EX2 R60, R119 ;  /* 0x00000077003c7308 */ /* 0x000ea20000000800 */
[----:B------:R-:W-:Y:S01]  /*107b0*/  HGMMA.64x32x16.F32.BF16 R152, R64, gdesc[UR4].tnspB, R152, gsb0 ;  /* 0x4060000440987df0 */ /* 0x000fe20008001898 */
[----:B------:R-:W-:Y:S01]  /*107c0*/  FSETP.GEU.AND P3, PT, R61, -126, PT ;  /* 0xc2fc00003d00780b */ /* 0x000fe20003f6e000 */
[----:B------:R-:W-:Y:S01]  /*107d0*/  @!P5 FMUL R59, R59, 0.5 ;  /* 0x3f0000003b3bd820 */ /* 0x000fe20000400000 */
[----:B------:R-:W-:Y:S01]  /*107e0*/  R2UR UR6, R24 ;  /* 0x00000000180672ca */ /* 0x000fe200000e0000 */
[----:B------:R-:W-:Y:S01]  /*107f0*/  FFMA R63, R124, R170, -R169 ;  /* 0x000000aa7c3f7223 */ /* 0x000fe200000008a9 */
[----:B------:R-:W-:Y:S01]  /*10800*/  R2UR UR7, R25 ;  /* 0x00000000190772ca */ /* 0x000fe200000e0000 */
[----:B-1----:R-:W-:Y:S01]  /*10810*/  @!P6 FMUL R86, R86, R86 ;  /* 0x000000565656e220 */ /* 0x002fe20000400000 */
[----:B------:R-:W-:Y:S01]  /*10820*/  FSETP.GEU.AND P6, PT, R62, -126, PT ;  /* 0xc2fc00003e00780b */ /* 0x000fe20003fce000 */
[----:B------:R-:W1:Y:S03]  /*10830*/  MUFU.EX2 R59, R59 ;  /* 0x0000003b003b7308 */ /* 0x000e660000000800 */
[----:B------:R-:W-:Y:S01]  /*10840*/  F2FP.BF16.F32.PACK_AB R70, R86, R13 ;  /* 0x0000000d5646723e */ /* 0x000fe200000010ff */
[----:B------:R-:W-:-:S02]  /*10850*/  FADD R13, R56, R13 ;  /* 0x0000000d380d7221 */ /* 0x000fc40000000000 */
[----:B------:R-:W-:Y:S01]  /*10860*/  @!P3 FMUL R61, R61, 0.5 ;  /* 0x3f0000003d3db820 */ /* 0x000fe20000400000 */
[----:B--2---:R-:W-:Y:S01]  /*10870*/  @!P4 FMUL R60, R60, R60 ;  /* 0x0000003c3c3cc220 */ /* 0x004fe20000400000 */
[----:B------:R-:W-:Y:S01]  /*10880*/  FSETP.GEU.AND P4, PT, R88, -126, PT ;  /* 0xc2fc00005800780b */ /* 0x000fe20003f8e000 */
[----:B------:R-:W-:-:S03]  /*10890*/  FADD R86, R13, R86 ;  /* 0x000000560d567221 */ /* 0x000fc60000000000 */
[----:B------:R-:W-:Y:S01]  /*108a0*/  @!P6 FMUL R62, R62, 0.5 ;  /* 0x3f0000003e3ee820 */ /* 0x000fe20000400000 */
[----:B------:R-:W2:Y:S01]  /*108b0*/  MUFU.EX2 R61, R61 ;  /* 0x0000003d003d7308 */ /* 0x000ea20000000800 */
[----:B------:R-:W-:Y:S01]  /*108c0*/  F2FP.BF16.F32.PACK_AB R71, R60, R57 ;  /* 0x000000393c47723e */ /* 0x000fe200000010ff */
[----:B------:R-:W-:Y:S01]  /*108d0*/  FADD R57, R58, R57 ;  /* 0x000000393a397221 */ /* 0x000fe20000000000 */
[----:B-1----:R-:W-:Y:S01]  /*108e0*/  @!P5 FMUL R59, R59, R59 ;  /* 0x0000003b3b3bd220 */ /* 0x002fe20000400000 */
[----:B------:R-:W-:Y:S02]  /*108f0*/  FSETP.GEU.AND P5, PT, R63, -126, PT ;  /* 0xc2fc00003f00780b */ /* 0x000fe40003fae000 */
[----:B------:R-:W-:Y:S02]  /*10900*/  FADD R60, R57, R60 ;  /* 0x0000003c393c7221 */ /* 0x000fe40000000000 */
[----:B------:R-:W1:Y:S01]  /*10910*/  MUFU.EX2 R62, R62 ;  /* 0x0000003e003e7308 */ /* 0x000e620000000800 */
[----:B------:R-:W-:-:S07]  /*10920*/  @!P4 FMUL R88, R88, 0.5 ;  /* 0x3f0000005858c820 */ /* 0x000fce0000400000 */
[----:B------:R-:W3:Y:S01]  /*10930*/  MUFU.EX2 R88, R88 ;  /* 0x0000005800587308 */ /* 0x000ee20000000800 */
[----:B--2---:R-:W-:Y:S01]  /*10940*/  @!P3 FMUL R61, R61, R61 ;  /* 0x0000003d3d3db220 */ /* 0x004fe20000400000 */
[----:B------:R-:W-:-:S06]  /*10950*/  @!P5 FMUL R63, R63, 0.5 ;  /* 0x3f0000003f3fd820 */ /* 0x000fcc0000400000 */
[----:B------:R-:W2:Y:S01]  /*10960*/  MUFU.EX2 R63, R63 ;  /* 0x0000003f003f7308 */ /* 0x000ea20000000800 */
[----:B-1----:R-:W-:Y:S01]  /*10970*/  @!P6 FMUL R62, R62, R62 ;  /* 0x0000003e3e3ee220 */ /* 0x002fe20000400000 */
[----:B------:R-:W-:Y:S01]  /*10980*/  FSETP.GEU.AND P6, PT, R125, -126, PT ;  /* 0xc2fc00007d00780b */ /* 0x000fe20003fce000 */
[----:B------:R-:W-:Y:S02]  /*10990*/  WARPGROUP.DEPBAR.LE gsb0, 0x0 ;  /* 0x00008000000079c5 */ /* 0x000fe40000010000 */
[-CC-:B------:R-:W-:Y:S01]  /*109a0*/  FFMA R65, R126, R170.reuse, -R21.reuse ;  /* 0x000000aa7e417223 */ /* 0x180fe20000000815 */
[--C-:B------:R-:W-:Y:S01]  /*109b0*/  FFMA R66, R127, R170, -R21.reuse ;  /* 0x000000aa7f427223 */ /* 0x100fe20000000815 */
[----:B------:R-:W-:Y:S01]  /*109c0*/  WARPGROUP.ARRIVE ;  /* 0x00000000000079c5 */ /* 0x000fe20000000000 */
[----:B---3--:R-:W-:Y:S01]  /*109d0*/  @!P4 FMUL R88, R88, R88 ;  /* 0x000000585858c220 */ /* 0x008fe20000400000 */
[-CC-:B------:R-:W-:Y:S01]  /*109e0*/  FFMA R67, R130, R170.reuse, -R21.reuse ;  /* 0x000000aa82437223 */ /* 0x180fe20000000815 */
[----:B------:R-:W-:Y:S01]  /*109f0*/  FSETP.GEU.AND P3, PT, R65, -126, PT ;  /* 0xc2fc00004100780b */ /* 0x000fe20003f6e000 */
[----:B------:R-:W-:Y:S01]  /*10a00*/  FFMA R21, R151, R170, -R21 ;  /* 0x000000aa97157223 */ /* 0x000fe20000000815 */
[----:B------:R-:W-:Y:S01]  /*10a10*/  FSETP.GEU.AND P4, PT, R66, -126, PT ;  /* 0xc2fc00004200780b */ /* 0x000fe20003f8e000 */
[----:B------:R-:W-:Y:S02]  /*10a20*/  HGMMA.64x32x16.F32.BF16 R152, R68, gdesc[UR4].tnspB, R152, gsb0 ;  /* 0x4060000444987df0 */ /* 0x000fe40008001898 */
[----:B------:R-:W-:Y:S01]  /*10a30*/  @!P6 FMUL R125, R125, 0.5 ;  /* 0x3f0000007d7de820 */ /* 0x000fe20000400000 */
[----:B--2---:R-:W-:Y:S01]  /*10a40*/  @!P5 FMUL R63, R63, R63 ;  /* 0x0000003f3f3fd220 */ /* 0x004fe20000400000 */
[----:B------:R-:W-:-:S02]  /*10a50*/  FSETP.GEU.AND P5, PT, R128, -126, PT ;  /* 0xc2fc00008000780b */ /* 0x000fc40003fae000 */
[----:B------:R-:W1:Y:S01]  /*10a60*/  MUFU.EX2 R64, R125 ;  /* 0x0000007d00407308 */ /* 0x000e620000000800 */
[----:B------:R-:W-:Y:S02]  /*10a70*/  R2UR UR6, R26 ;  /* 0x000000001a0672ca */ /* 0x000fe400000e0000 */
[----:B------:R-:W-:Y:S01]  /*10a80*/  R2UR UR7, R27 ;  /* 0x000000001b0772ca */ /* 0x000fe200000e0000 */
[----:B------:R-:W-:Y:S02]  /*10a90*/  IMAD.MOV.U32 R27, RZ, RZ, -0x7fffffe0 ;  /* 0x80000020ff1b7424 */ /* 0x000fe400078e00ff */
[----:B------:R-:W-:Y:S01]  /*10aa0*/  @!P3 FMUL R65, R65, 0.5 ;  /* 0x3f0000004141b820 */ /* 0x000fe20000400000 */
[----:B------:R-:W-:Y:S01]  /*10ab0*/  F2FP.BF16.F32.PACK_AB R72, R62, R59 ;  /* 0x0000003b3e48723e */ /* 0x000fe200000010ff */
[----:B------:R-:W-:Y:S01]  /*10ac0*/  @!P4 FMUL R66, R66, 0.5 ;  /* 0x3f0000004242c820 */ /* 0x000fe20000400000 */
[----:B------:R-:W-:Y:S01]  /*10ad0*/  F2FP.BF16.F32.PACK_AB R73, R88, R61 ;  /* 0x0000003d5849723e */ /* 0x000fe200000010ff */
[----:B------:R-:W-:Y:S01]  /*10ae0*/  FADD R59, R86, R59 ;  /* 0x0000003b563b7221 */ /* 0x000fe20000000000 */
[----:B------:R-:W-:Y:S01]  /*10af0*/  IADD3 R26, R22, 0x340, RZ ;  /* 0x00000340161a7810 */ /* 0x000fe20007ffe0ff */
[----:B------:R-:W2:Y:S01]  /*10b00*/  MUFU.EX2 R65, R65 ;  /* 0x0000004100417308 */ /* 0x000ea20000000800 */
[----:B------:R-:W-:Y:S01]  /*10b10*/  @!P5 FMUL R128, R128, 0.5 ;  /* 0x3f0000008080d820 */ /* 0x000fe20000400000 */
[----:B------:R-:W-:Y:S01]  /*10b20*/  FADD R61, R60, R61 ;  /* 0x0000003d3c3d7221 */ /* 0x000fe20000000000 */
[----:B------:R-:W-:Y:S01]  /*10b30*/  FADD R62, R59, R62 ;  /* 0x0000003e3b3e7221 */ /* 0x000fe20000000000 */
[----:B-1----:R-:W-:Y:S01]  /*10b40*/  @!P6 FMUL R64, R64, R64 ;  /* 0x000000404040e220 */ /* 0x002fe20000400000 */
[----:B------:R-:W-:-:S03]  /*10b50*/  FSETP.GEU.AND P6, PT, R129, -126, PT ;  /* 0xc2fc00008100780b */ /* 0x000fc60003fce000 */
[----:B------:R-:W1:Y:S01]  /*10b60*/  MUFU.EX2 R66, R66 ;  /* 0x0000004200427308 */ /* 0x000e620000000800 */
[----:B------:R-:W-:Y:S01]  /*10b70*/  FADD R88, R61, R88 ;  /* 0x000000583d587221 */ /* 0x000fe20000000000 */
[----:B------:R-:W-:Y:S01]  /*10b80*/  F2FP.BF16.F32.PACK_AB R74, R64, R63 ;  /* 0x0000003f404a723e */ /* 0x000fe200000010ff */
[----:B------:R-:W-:-:S05]  /*10b90*/  FADD R63, R62, R63 ;  /* 0x0000003f3e3f7221 */ /* 0x000fca0000000000 */
[----:B------:R-:W3:Y:S01]  /*10ba0*/  MUFU.EX2 R25, R128 ;  /* 0x0000008000197308 */ /* 0x000ee20000000800 */
[----:B--2---:R-:W-:Y:S01]  /*10bb0*/  @!P3 FMUL R65, R65, R65 ;  /* 0x000000414141b220 */ /* 0x004fe20000400000 */
[----:B------:R-:W-:Y:S01]  /*10bc0*/  FSETP.GEU.AND P3, PT, R67, -126, PT ;  /* 0xc2fc00004300780b */ /* 0x000fe20003f6e000 */
[----:B------:R-:W-:Y:S01]  /*10bd0*/  FADD R64, R63, R64 ;  /* 0x000000403f407221 */ /* 0x000fe20000000000 */
[----:B------:R-:W-:-:S04]  /*10be0*/  @!P6 FMUL R129, R129, 0.5 ;  /* 0x3f0000008181e820 */ /* 0x000fc80000400000 */
[----:B------:R-:W2:Y:S01]  /*10bf0*/  MUFU.EX2 R24, R129 ;  /* 0x0000008100187308 */ /* 0x000ea20000000800 */
[----:B-1----:R-:W-:Y:S01]  /*10c00*/  @!P4 FMUL R66, R66, R66 ;  /* 0x000000424242c220 */ /* 0x002fe20000400000 */
[----:B------:R-:W-:-:S04]  /*10c10*/  FSETP.GEU.AND P4, PT, R131, -126, PT ;  /* 0xc2fc00008300780b */ /* 0x000fc80003f8e000 */
[----:B------:R-:W-:Y:S01]  /*10c20*/  F2FP.BF16.F32.PACK_AB R75, R66, R65 ;  /* 0x00000041424b723e */ /* 0x000fe200000010ff */
[----:B------:R-:W-:Y:S01]  /*10c30*/  @!P3 FMUL R67, R67, 0.5 ;  /* 0x3f0000004343b820 */ /* 0x000fe20000400000 */
[----:B------:R-:W-:Y:S01]  /*10c40*/  FADD R65, R88, R65 ;  /* 0x0000004158417221 */ /* 0x000fe20000000000 */
[----:B---3--:R-:W-:Y:S01]  /*10c50*/  @!P5 FMUL R25, R25, R25 ;  /* 0x000000191919d220 */ /* 0x008fe20000400000 */
[----:B------:R-:W-:Y:S02]  /*10c60*/  WARPGROUP.DEPBAR.LE gsb0, 0x0 ;  /* 0x00008000000079c5 */ /* 0x000fe40000010000 */
[----:B------:R-:W-:Y:S01]  /*10c70*/  FSETP.GEU.AND P5, PT, R132, -126, PT ;  /* 0xc2fc00008400780b */ /* 0x000fe20003fae000 */
[----:B------:R-:W1:Y:S01]  /*10c80*/  MUFU.EX2 R67, R67 ;  /* 0x0000004300437308 */ /* 0x000e620000000800 */
[----:B------:R-:W-:Y:S01]  /*10c90*/  WARPGROUP.ARRIVE ;  /* 0x00000000000079c5 */ /* 0x000fe20000000000 */
[----:B------:R-:W-:Y:S01]  /*10ca0*/  @!P4 FMUL R131, R131, 0.5 ;  /* 0x3f0000008383c820 */ /* 0x000fe20000400000 */
[----:B------:R-:W-:Y:S01]  /*10cb0*/  FADD R66, R65, R66 ;  /* 0x0000004241427221 */ /* 0x000fe20000000000 */
[----:B--2---:R-:W-:Y:S01]  /*10cc0*/  @!P6 FMUL R24, R24, R24 ;  /* 0x000000181818e220 */ /* 0x004fe20000400000 */
[----:B------:R-:W-:-:S02]  /*10cd0*/  FSETP.GEU.AND P6, PT, R133, -126, PT ;  /* 0xc2fc00008500780b */ /* 0x000fc40003fce000 */
[----:B------:R-:W-:Y:S01]  /*10ce0*/  HGMMA.64x32x16.F32.BF16 R152, R72, gdesc[UR4].tnspB, R152, gsb0 ;  /* 0x4060000448987df0 */ /* 0x000fe20008001898 */
[----:B------:R-:W2:Y:S01]  /*10cf0*/  MUFU.EX2 R68, R131 ;  /* 0x0000008300447308 */ /* 0x000ea20000000800 */
[----:B------:R-:W-:Y:S02]  /*10d00*/  R2UR UR6, R26 ;  /* 0x000000001a0672ca */ /* 0x000fe400000e0000 */
[----:B------:R-:W-:Y:S01]  /*10d10*/  R2UR UR7, R27 ;  /* 0x000000001b0772ca */ /* 0x000fe200000e0000 */
[----:B------:R-:W-:Y:S01]  /*10d20*/  @!P5 FMUL R132, R132, 0.5 ;  /* 0x3f0000008484d820 */ /* 0x000fe20000400000 */
[----:B------:R-:W-:Y:S01]  /*10d30*/  F2FP.BF16.F32.PACK_AB R76, R24, R25 ;  /* 0x00000019184c723e */ /* 0x000fe200000010ff */
[----:B------:R-:W-:Y:S01]  /*10d40*/  IMAD.MOV.U32 R27, RZ, RZ, -0x7fffffe0 ;  /* 0x80000020ff1b7424 */ /* 0x000fe200078e00ff */
[----:B------:R-:W-:Y:S01]  /*10d50*/  IADD3 R26, R22, 0x380, RZ ;  /* 0x00000380161a7810 */ /* 0x000fe20007ffe0ff */
[----:B------:R-:W-:Y:S01]  /*10d60*/  FADD R25, R64, R25 ;  /* 0x0000001940197221 */ /* 0x000fe20000000000 */
[----:B-1----:R-:W-:Y:S01]  /*10d70*/  @!P3 FMUL R67, R67, R67 ;  /* 0x000000434343b220 */ /* 0x002fe20000400000 */
[----:B------:R-:W-:Y:S01]  /*10d80*/  FSETP.GEU.AND P3, PT, R134, -126, PT ;  /* 0xc2fc00008600780b */ /* 0x000fe20003f6e000 */
[----:B------:R-:W-:Y:S01]  /*10d90*/  @!P6 FMUL R133, R133, 0.5 ;  /* 0x3f0000008585e820 */ /* 0x000fe20000400000 */
[----:B------:R-:W1:Y:S01]  /*10da0*/  MUFU.EX2 R132, R132 ;  /* 0x0000008400847308 */ /* 0x000e620000000800 */
[----:B------:R-:W-:Y:S01]  /*10db0*/  IADD3 R22, R22, 0x3c0, RZ ;  /* 0x000003c016167810 */ /* 0x000fe20007ffe0ff */
[----:B------:R-:W-:Y:S01]  /*10dc0*/  FADD R25, R25, R24 ;  /* 0x0000001819197221 */ /* 0x000fe20000000000 */
[----:B--2---:R-:W-:Y:S01]  /*10dd0*/  @!P4 FMUL R68, R68, R68 ;  /* 0x000000444444c220 */ /* 0x004fe20000400000 */
[----:B------:R-:W-:-:S04]  /*10de0*/  FSETP.GEU.AND P4, PT, R135, -126, PT ;  /* 0xc2fc00008700780b */ /* 0x000fc80003f8e000 */
[----:B------:R-:W2:Y:S01]  /*10df0*/  MUFU.EX2 R133, R133 ;  /* 0x0000008500857308 */ /* 0x000ea20000000800 */
[----:B------:R-:W-:Y:S02]  /*10e00*/  F2FP.BF16.F32.PACK_AB R77, R68, R67 ;  /* 0x00000043444d723e */ /* 0x000fe400000010ff */
[----:B------:R-:W-:Y:S01]  /*10e10*/  @!P3 FMUL R134, R134, 0.5 ;  /* 0x3f0000008686b820 */ /* 0x000fe20000400000 */
[----:B------:R-:W-:-:S04]  /*10e20*/  FADD R67, R66, R67 ;  /* 0x0000004342437221 */ /* 0x000fc80000000000 */
[----:B------:R-:W-:Y:S01]  /*10e30*/  FADD R67, R67, R68 ;  /* 0x0000004443437221 */ /* 0x000fe20000000000 */
[----:B------:R-:W3:Y:S01]  /*10e40*/  MUFU.EX2 R134, R134 ;  /* 0x0000008600867308 */ /* 0x000ee20000000800 */
[----:B-1----:R-:W-:Y:S01]  /*10e50*/  @!P5 FMUL R132, R132, R132 ;  /* 0x000000848484d220 */ /* 0x002fe20000400000 */
[----:B------:R-:W-:Y:S01]  /*10e60*/  @!P4 FMUL R135, R135, 0.5 ;  /* 0x3f0000008787c820 */ /* 0x000fe20000400000 */
[----:B------:R-:W-:Y:S02]  /*10e70*/  FSETP.GEU.AND P5, PT, R136, -126, PT ;  /* 0xc2fc00008800780b */ /* 0x000fe40003fae000 */
[----:B------:R-:W-:-:S03]  /*10e80*/  FADD R25, R25, R132 ;  /* 0x0000008419197221 */ /* 0x000fc60000000000 */
[----:B------:R-:W1:Y:S01]  /*10e90*/  MUFU.EX2 R135, R135 ;  /* 0x0000008700877308 */ /* 0x000e620000000800 */
[----:B--2---:R-:W-:Y:S01]  /*10ea0*/  @!P6 FMUL R133, R133, R133 ;  /* 0x000000858585e220 */ /* 0x004fe20000400000 */
[----:B------:R-:W-:-:S03]  /*10eb0*/  FSETP.GEU.AND P6, PT, R137, -126, PT ;  /* 0xc2fc00008900780b */ /* 0x000fc60003fce000 */
[----:B------:R-:W-:Y:S01]  /*10ec0*/  FADD R25, R25, R133 ;  /* 0x0000008519197221 */ /* 0x000fe20000000000 */
[----:B------:R-:W-:Y:S02]  /*10ed0*/  F2FP.BF16.F32.PACK_AB R78, R133, R132 ;  /* 0x00000084854e723e */ /* 0x000fe400000010ff */
[----:B------:R-:W-:Y:S01]  /*10ee0*/  @!P5 FMUL R136, R136, 0.5 ;  /* 0x3f0000008888d820 */ /* 0x000fe20000400000 */
[----:B---3--:R-:W-:Y:S01]  /*10ef0*/  @!P3 FMUL R134, R134, R134 ;  /* 0x000000868686b220 */ /* 0x008fe20000400000 */
[----:B------:R-:W-:Y:S01]  /*10f00*/  FSETP.GEU.AND P3, PT, R138, -126, PT ;  /* 0xc2fc00008a00780b */ /* 0x000fe20003f6e000 */
[----:B------:R-:W-:-:S03]  /*10f10*/  WARPGROUP.DEPBAR.LE gsb0, 0x0 ;  /* 0x00008000000079c5 */ /* 0x000fc60000010000 */
[----:B------:R-:W2:Y:S01]  /*10f20*/  MUFU.EX2 R136, R136 ;  /* 0x0000008800887308 */ /* 0x000ea20000000800 */
[----:B------:R-:W-:Y:S01]  /*10f30*/  @!P6 FMUL R137, R137, 0.5 ;  /* 0x3f0000008989e820 */ /* 0x000fe20000400000 */
[----:B------:R-:W-:Y:S01]  /*10f40*/  FADD R67, R67, R134 ;  /* 0x0000008643437221 */ /* 0x000fe20000000000 */
[----:B-1----:R-:W-:Y:S01]  /*10f50*/  @!P4 FMUL R135, R135, R135 ;  /* 0x000000878787c220 */ /* 0x002fe20000400000 */
[----:B------:R-:W-:-:S03]  /*10f60*/  FSETP.GEU.AND P4, PT, R139, -126, PT ;  /* 0xc2fc00008b00780b */ /* 0x000fc60003f8e000 */
[----:B------:R-:W-:Y:S01]  /*10f70*/  FADD R67, R67, R135 ;  /* 0x0000008743437221 */ /* 0x000fe20000000000 */
[----:B------:R-:W1:Y:S01]  /*10f80*/  MUFU.EX2 R137, R137 ;  /* 0x0000008900897308 */ /* 0x000e620000000800 */
[----:B------:R-:W-:Y:S01]  /*10f90*/  @!P3 FMUL R138, R138, 0.5 ;  /* 0x3f0000008a8ab820 */ /* 0x000fe20000400000 */
[----:B------:R-:W-:-:S04]  /*10fa0*/  F2FP.BF16.F32.PACK_AB R79, R135, R134 ;  /* 0x00000086874f723e */ /* 0x000fc800000010ff */
[----:B------:R-:W-:Y:S02]  /*10fb0*/  WARPGROUP.ARRIVE ;  /* 0x00000000000079c5 */ /* 0x000fe40000000000 */
[----:B------:R-:W3:Y:S01]  /*10fc0*/  MUFU.EX2 R138, R138 ;  /* 0x0000008a008a7308 */ /* 0x000ee20000000800 */
[----:B------:R-:W-:Y:S01]  /*10fd0*/  @!P4 FMUL R139, R139, 0.5 ;  /* 0x3f0000008b8bc820 */ /* 0x000fe20000400000 */
[----:B--2---:R-:W-:Y:S01]  /*10fe0*/  @!P5 FMUL R136, R136, R136 ;  /* 0x000000888888d220 */ /* 0x004fe20000400000 */
[----:B------:R-:W-:Y:S01]  /*10ff0*/  FSETP.GEU.AND P5, PT, R140, -126, PT ;  /* 0xc2fc00008c00780b */ /* 0x000fe20003fae000 */
[----:B------:R-:W-:Y:S01]  /*11000*/  HGMMA.64x32x16.F32.BF16 R152, R76, gdesc[UR4].tnspB, R152, gsb0 ;  /* 0x406000044c987df0 */ /* 0x000fe20008001898 */
[----:B------:R-:W-:Y:S01]  /*11010*/  R2UR UR6, R26 ;  /* 0x000000001a0672ca */ /* 0x000fe200000e0000 */
[----:B------:R-:W-:Y:S01]  /*11020*/  FADD R25, R25, R136 ;  /* 0x0000008819197221 */ /* 0x000fe20000000000 */
[----:B------:R-:W-:Y:S01]  /*11030*/  R2UR UR7, R27 ;  /* 0x000000001b0772ca */ /* 0x000fe200000e0000 */
[----:B------:R-:W2:Y:S01]  /*11040*/  MUFU.EX2 R139, R139 ;  /* 0x0000008b008b7308 */ /* 0x000ea20000000800 */
[----:B-1----:R-:W-:Y:S01]  /*11050*/  @!P6 FMUL R137, R137, R137 ;  /* 0x000000898989e220 */ /* 0x002fe20000400000 */
[----:B------:R-:W-:-:S03]  /*11060*/  FSETP.GEU.AND P6, PT, R141, -126, PT ;  /* 0xc2fc00008d00780b */ /* 0x000fc60003fce000 */
[----:B------:R-:W-:Y:S01]  /*11070*/  FADD R25, R25, R137 ;  /* 0x0000008919197221 */ /* 0x000fe20000000000 */
[----:B------:R-:W-:Y:S02]  /*11080*/  F2FP.BF16.F32.PACK_AB R80, R137, R136 ;  /* 0x000000888950723e */ /* 0x000fe400000010ff */
[----:B------:R-:W-:Y:S01]  /*11090*/  @!P5 FMUL R140, R140, 0.5 ;  /* 0x3f0000008c8cd820 */ /* 0x000fe20000400000 */
[----:B---3--:R-:W-:Y:S01]  /*110a0*/  @!P3 FMUL R138, R138, R138 ;  /* 0x0000008a8a8ab220 */ /* 0x008fe20000400000 */
[----:B------:R-:W-:-:S03]  /*110b0*/  FSETP.GEU.AND P3, PT, R142, -126, PT ;  /* 0xc2fc00008e00780b */ /* 0x000fc60003f6e000 */
[----:B------:R-:W-:Y:S01]  /*110c0*/  FADD R67, R67, R138 ;  /* 0x0000008a43437221 */ /* 0x000fe20000000000 */
[----:B------:R-:W1:Y:S01]  /*110d0*/  MUFU.EX2 R140, R140 ;  /* 0x0000008c008c7308 */ /* 0x000e620000000800 */
[----:B------:R-:W-:Y:S01]  /*110e0*/  @!P6 FMUL R141, R141, 0.5 ;  /* 0x3f0000008d8de820 */ /* 0x000fe20000400000 */
[----:B--2---:R-:W-:Y:S01]  /*110f0*/  @!P4 FMUL R139, R139, R139 ;  /* 0x0000008b8b8bc220 */ /* 0x004fe20000400000 */
[----:B------:R-:W-:-:S03]  /*11100*/  FSETP.GEU.AND P4, PT, R143, -126, PT ;  /* 0xc2fc00008f00780b */ /* 0x000fc60003f8e000 */
[----:B------:R-:W-:Y:S02]  /*11110*/  FADD R67, R67, R139 ;  /* 0x0000008b43437221 */ /* 0x000fe40000000000 */
[----:B------:R-:W2:Y:S01]  /*11120*/  MUFU.EX2 R141, R141 ;  /* 0x0000008d008d7308 */ /* 0x000ea20000000800 */
[----:B------:R-:W-:Y:S01]  /*11130*/  @!P3 FMUL R142, R142, 0.5 ;  /* 0x3f0000008e8eb820 */ /* 0x000fe20000400000 */
[----:B------:R-:W-:-:S06]  /*11140*/  F2FP.BF16.F32.PACK_AB R81, R139, R138 ;  /* 0x0000008a8b51723e */ /* 0x000fcc00000010ff */
[----:B------:R-:W3:Y:S01]  /*11150*/  MUFU.EX2 R142, R142 ;  /* 0x0000008e008e7308 */ /* 0x000ee20000000800 */
[----:B------:R-:W-:Y:S01]  /*11160*/  @!P4 FMUL R143, R143, 0.5 ;  /* 0x3f0000008f8fc820 */ /* 0x000fe20000400000 */
[----:B-1----:R-:W-:Y:S01]  /*11170*/  @!P5 FMUL R140, R140, R140 ;  /* 0x0000008c8c8cd220 */ /* 0x002fe20000400000 */
[----:B------:R-:W-:-:S03]  /*11180*/  FSETP.GEU.AND P5, PT, R144, -126, PT ;  /* 0xc2fc00009000780b */ /* 0x000fc60003fae000 */
[----:B------:R-:W-:Y:S02]  /*11190*/  FADD R25, R25, R140 ;  /* 0x0000008c19197221 */ /* 0x000fe40000000000 */
        /* <DEDUP_REMOVED lines=8> */
[----:B------:R-:W-:Y:S02]  /*11220*/  WARPGROUP.DEPBAR.LE gsb0, 0x0 ;  /* 0x00008000000079c5 */ /* 0x000fe40000010000 */
[----:B------:R-:W-:Y:S01]  /*11230*/  FADD R67, R67, R142 ;  /* 0x0000008e43437221 */ /* 0x000fe20000000000 */
[----:B------:R-:W2:Y:S01]  /*11240*/  MUFU.EX2 R144, R144 ;  /* 0x0000009000907308 */ /* 0x000ea20000000800 */
[----:B------:R-:W-:Y:S01]  /*11250*/  @!P6 FMUL R145, R145, 0.5 ;  /* 0x3f0000009191e820 */ /* 0x000fe20000400000 */
[----:B-1----:R-:W-:Y:S01]  /*11260*/  @!P4 FMUL R143, R143, R143 ;  /* 0x0000008f8f8fc220 */ /* 0x002fe20000400000 */
[----:B------:R-:W-:-:S03]  /*11270*/  FSETP.GEU.AND P4, PT, R147, -126, PT ;  /* 0xc2fc00009300780b */ /* 0x000fc60003f8e000 */
[----:B------:R-:W-:Y:S02]  /*11280*/  FADD R67, R67, R143 ;  /* 0x0000008f43437221 */ /* 0x000fe40000000000 */
        /* <DEDUP_REMOVED lines=14> */
[----:B------:R-:W-:-:S02]  /*11370*/  FSETP.GEU.AND P6, PT, R149, -126, PT ;  /* 0xc2fc00009500780b */ /* 0x000fc40003fce000 */
[----:B------:R-:W-:Y:S01]  /*11380*/  SEL R23, R7, RZ, P2 ;  /* 0x000000ff07177207 */ /* 0x000fe20001000000 */
[----:B------:R-:W-:Y:S01]  /*11390*/  FADD R25, R25, R145 ;  /* 0x0000009119197221 */ /* 0x000fe20000000000 */
[----:B------:R-:W-:Y:S02]  /*113a0*/  F2FP.BF16.F32.PACK_AB R84, R145, R144 ;  /* 0x000000909154723e */ /* 0x000fe400000010ff */
[----:B------:R-:W-:Y:S01]  /*113b0*/  @!P5 FMUL R148, R148, 0.5 ;  /* 0x3f0000009494d820 */ /* 0x000fe20000400000 */
[----:B---3--:R-:W-:Y:S01]  /*113c0*/  @!P3 FMUL R146, R146, R146 ;  /* 0x000000929292b220 */ /* 0x008fe20000400000 */
[----:B------:R-:W-:Y:S02]  /*113d0*/  FSETP.GEU.AND P3, PT, R150, -126, PT ;  /* 0xc2fc00009600780b */ /* 0x000fe40003f6e000 */
[----:B------:R-:W-:Y:S01]  /*113e0*/  LEA R7, R23, R14, 0x3 ;  /* 0x0000000e17077211 */ /* 0x000fe200078e18ff */
[----:B------:R-:W-:Y:S01]  /*113f0*/  FADD R67, R67, R146 ;  /* 0x0000009243437221 */ /* 0x000fe20000000000 */
[----:B------:R-:W1:Y:S01]  /*11400*/  MUFU.EX2 R148, R148 ;  /* 0x0000009400947308 */ /* 0x000e620000000800 */
[----:B------:R-:W-:Y:S01]  /*11410*/  @!P6 FMUL R149, R149, 0.5 ;  /* 0x3f0000009595e820 */ /* 0x000fe20000400000 */
[----:B------:R-:W-:Y:S01]  /*11420*/  PRMT R7, RZ, 0x654, R7 ;  /* 0x00000654ff077816 */ /* 0x000fe20000000007 */
[----:B--2---:R-:W-:Y:S01]  /*11430*/  @!P4 FMUL R147, R147, R147 ;  /* 0x000000939393c220 */ /* 0x004fe20000400000 */
[----:B------:R-:W-:-:S03]  /*11440*/  FSETP.GEU.AND P4, PT, R21, -126, PT ;  /* 0xc2fc00001500780b */ /* 0x000fc60003f8e000 */
[----:B------:R-:W-:Y:S01]  /*11450*/  FADD R67, R67, R147 ;  /* 0x0000009343437221 */ /* 0x000fe20000000000 */
[----:B------:R-:W2:Y:S01]  /*11460*/  MUFU.EX2 R149, R149 ;  /* 0x0000009500957308 */ /* 0x000ea20000000800 */
[----:B------:R-:W-:Y:S01]  /*11470*/  @!P3 FMUL R150, R150, 0.5 ;  /* 0x3f0000009696b820 */ /* 0x000fe20000400000 */
[----:B------:R-:W-:-:S06]  /*11480*/  F2FP.BF16.F32.PACK_AB R85, R147, R146 ;  /* 0x000000929355723e */ /* 0x000fcc00000010ff */
[----:B------:R-:W3:Y:S01]  /*11490*/  MUFU.EX2 R150, R150 ;  /* 0x0000009600967308 */ /* 0x000ee20000000800 */
[----:B------:R-:W-:Y:S01]  /*114a0*/  @!P4 FMUL R21, R21, 0.5 ;  /* 0x3f0000001515c820 */ /* 0x000fe20000400000 */
[----:B-1----:R-:W-:-:S04]  /*114b0*/  @!P5 FMUL R148, R148, R148 ;  /* 0x000000949494d220 */ /* 0x002fc80000400000 */
[----:B------:R-:W-:Y:S02]  /*114c0*/  FADD R25, R25, R148 ;  /* 0x0000009419197221 */ /* 0x000fe40000000000 */
[----:B------:R-:W1:Y:S01]  /*114d0*/  MUFU.EX2 R13, R21 ;  /* 0x00000015000d7308 */ /* 0x000e620000000800 */
[----:B--2---:R-:W-:-:S04]  /*114e0*/  @!P6 FMUL R149, R149, R149 ;  /* 0x000000959595e220 */ /* 0x004fc80000400000 */
[----:B------:R-:W-:Y:S01]  /*114f0*/  FADD R15, R25, R149 ;  /* 0x00000095190f7221 */ /* 0x000fe20000000000 */
[----:B------:R-:W-:Y:S01]  /*11500*/  F2FP.BF16.F32.PACK_AB R86, R149, R148 ;  /* 0x000000949556723e */ /* 0x000fe200000010ff */
[----:B------:R-:W-:Y:S02]  /*11510*/  WARPGROUP.DEPBAR.LE gsb0, 0x0 ;  /* 0x00008000000079c5 */ /* 0x000fe40000010000 */
[----:B---3--:R-:W-:-:S04]  /*11520*/  @!P3 FMUL R150, R150, R150 ;  /* 0x000000969696b220 */ /* 0x008fc80000400000 */
[----:B------:R-:W-:Y:S01]  /*11530*/  FADD R67, R67, R150 ;  /* 0x0000009643437221 */ /* 0x000fe20000000000 */
[----:B-1----:R-:W-:-:S05]  /*11540*/  @!P4 FMUL R13, R13, R13 ;  /* 0x0000000d0d0dc220 */ /* 0x002fca0000400000 */
[----:B------:R-:W-:Y:S01]  /*11550*/  F2FP.BF16.F32.PACK_AB R87, R13, R150 ;  /* 0x000000960d57723e */ /* 0x000fe200000010ff */
[----:B------:R-:W-:-:S03]  /*11560*/  FADD R13, R67, R13 ;  /* 0x0000000d430d7221 */ /* 0x000fc60000000000 */
[----:B------:R-:W-:-:S06]  /*11570*/  WARPGROUP.ARRIVE ;  /* 0x00000000000079c5 */ /* 0x000fcc0000000000 */
[----:B------:R-:W-:Y:S03]  /*11580*/  HGMMA.64x32x16.F32.BF16 R152, R84, gdesc[UR4].tnspB, R152, gsb0 ;  /* 0x4060000454987df0 */ /* 0x000fe60008001898 */
[----:B------:R-:W-:Y:S02]  /*11590*/  WARPGROUP.DEPBAR.LE gsb0, 0x0 ;  /* 0x00008000000079c5 */ /* 0x000fe40000010000 */
[----:B------:R1:W-:Y:S01]  /*115a0*/  SYNCS.ARRIVE.TRANS64.RED.A1T0 RZ, [R7+URZ], RZ ;  /* 0x000000ff07ff79a7 */ /* 0x0003e2000810043f */
[----:B------:R-:W-:Y:S05]  /*115b0*/  @P1 BRA `(.L_x_46) ;  /* 0x0000000000a41947 */ /* 0x000fea0003800000 */
[----:B------:R-:W-:Y:S01]  /*115c0*/  ISETP.LT.OR P1, PT, R8, 0x1, !P0 ;  /* 0x000000010800780c */ /* 0x000fe20004721670 */
[----:B------:R-:W-:-:S12]  /*115d0*/  BSSY B0, `(.L_x_47) ;  /* 0x0000026000007945 */ /* 0x000fd80003800000 */
[----:B------:R-:W-:Y:S05]  /*115e0*/  @P1 BRA `(.L_x_48) ;  /* 0x0000000000901947 */ /* 0x000fea0003800000 */
[----:B------:R-:W-:Y:S01]  /*115f0*/  ISETP.NE.AND P2, PT, R0, RZ, PT ;  /* 0x000000ff0000720c */ /* 0x000fe20003f45270 */
[----:B-1----:R-:W-:Y:S01]  /*11600*/  IMAD R7, R5, 0x8, R2 ;  /* 0x0000000805077824 */ /* 0x002fe200078e0202 */
[----:B------:R-:W-:-:S11]  /*11610*/  SHF.L.U32 R22, R6, 0x1f, RZ ;  /* 0x0000001f06167819 */ /* 0x000fd600000006ff */
.L_x_49:
        /* <DEDUP_REMOVED lines=10> */
.L_x_50:
[----:B------:R-:W-:Y:S01]  /*116c0*/  IMAD R21, R5, 0x4000, R2 ;  /* 0x0000400005157824 */ /* 0x000fe200078e0202 */
[----:B------:R-:W-:Y:S01]  /*116d0*/  R2UR UR11, R9 ;  /* 0x00000000090b72ca */ /* 0x000fe200000e0000 */
[----:B------:R-:W-:Y:S01]  /*116e0*/  ULDC.64 UR6, c[0x0][0x198] ;  /* 0x0000660000067ab9 */ /* 0x000fe20000000a00 */
[----:B------:R-:W-:Y:S01]  /*116f0*/  R2UR UR9, R7 ;  /* 0x00000000070972ca */ /* 0x000fe200000e0000 */
[----:B------:R-:W-:Y:S01]  /*11700*/  UIADD3 UR6, UP0, UR6, 0x2f0, URZ ;  /* 0x000002f006067890 */ /* 0x000fe2000ff1e03f */
[----:B------:R-:W-:Y:S01]  /*11710*/  R2UR UR8, R21 ;  /* 0x00000000150872ca */ /* 0x000fe200000e0000 */
[----:B------:R-:W-:Y:S01]  /*11720*/  UMOV UR18, 0x0 ;  /* 0x0000000000127882 */ /* 0x000fe20000000000 */
[----:B------:R-:W-:Y:S01]  /*11730*/  UMOV UR19, 0x10000000 ;  /* 0x1000000000137882 */ /* 0x000fe20000000000 */
[----:B------:R-:W-:Y:S01]  /*11740*/  UIADD3.X UR7, URZ, UR7, URZ, UP0, !UPT ;  /* 0x000000073f077290 */ /* 0x000fe200087fe43f */
[----:B------:R-:W-:Y:S01]  /*11750*/  IADD3 R5, R5, 0x1, RZ ;  /* 0x0000000105057810 */ /* 0x000fe20007ffe0ff */
[----:B------:R-:W-:Y:S01]  /*11760*/  UMOV UR10, URZ ;  /* 0x0000003f000a7c82 */ /* 0x000fe20008000000 */
[----:B------:R-:W-:Y:S01]  /*11770*/  UMOV UR12, UR36 ;  /* 0x00000024000c7c82 */ /* 0x000fe20008000000 */
[----:B------:R-:W-:Y:S01]  /*11780*/  UMOV UR13, UR37 ;  /* 0x00000025000d7c82 */ /* 0x000fe20008000000 */
[----:B------:R-:W-:Y:S01]  /*11790*/  ISETP.NE.AND P1, PT, R5, 0x4, PT ;  /* 0x000000040500780c */ /* 0x000fe20003f25270 */
[----:B------:R-:W-:Y:S01]  /*117a0*/  USHF.L.U32 UR11, UR11, 0x8, URZ ;  /* 0x000000080b0b7899 */ /* 0x000fe2000800063f */
[----:B------:R-:W-:Y:S01]  /*117b0*/  VIADD R9, R9, 0x1 ;  /* 0x0000000109097836 */ /* 0x000fe20000000000 */
[----:B------:R-:W-:Y:S01]  /*117c0*/  UIADD3 UR9, UR9, 0x11000, URZ ;  /* 0x0001100009097890 */ /* 0x000fe2000fffe03f */
[----:B-12---:R-:W-:Y:S01]  /*117d0*/  SEL R7, RZ, 0x1, P1 ;  /* 0x00000001ff077807 */ /* 0x006fe20000800000 */
[----:B------:R-:W-:Y:S01]  /*117e0*/  UIADD3 UR8, UR8, 0x1000, URZ ;  /* 0x0000100008087890 */ /* 0x000fe2000fffe03f */
[----:B------:R-:W-:-:S02]  /*117f0*/  SEL R5, R5, RZ, P1 ;  /* 0x000000ff05057207 */ /* 0x000fc40000800000 */
[----:B------:R-:W-:-:S06]  /*11800*/  LOP3.LUT R6, R6, R7, RZ, 0x3c, !PT ;  /* 0x0000000706067212 */ /* 0x000fcc00078e3cff */
[----:B------:R2:W-:Y:S02]  /*11810*/  UTMALDG.4D [UR8], [UR6], desc[UR18] ;  /* 0x00001208060075b4 */ /* 0x0005e40008019000 */
[----:B--2---:R-:W-:Y:S01]  /*11820*/  NOP ;  /* 0x0000000000007918 */ /* 0x004fe20000000000 */
.L_x_48:
[----:B------:R-:W-:Y:S05]  /*11830*/  BSYNC B0 ;  /* 0x0000000000007941 */ /* 0x000fea0003800000 */
.L_x_47:
[----:B------:R-:W-:-:S07]  /*11840*/  IADD3 R8, R8, -0x1, RZ ;  /* 0xffffffff08087810 */ /* 0x000fce0007ffe0ff */
.L_x_46:
[C---:B------:R-:W-:Y:S01]  /*11850*/  ISETP.GT.AND P3, PT, R20.reuse, 0x1, PT ;  /* 0x000000011400780c */ /* 0x040fe20003f64270 */
[----:B------:R-:W-:Y:S01]  /*11860*/  VIADD R17, R17, 0x1 ;  /* 0x0000000111117836 */ /* 0x000fe20000000000 */
[----:B-1----:R-:W-:Y:S01]  /*11870*/  IADD3 R7, R23, 0x1, RZ ;  /* 0x0000000117077810 */ /* 0x002fe20007ffe0ff */
[----:B------:R-:W-:Y:S01]  /*11880*/  VIADD R20, R20, 0xffffffff ;  /* 0xffffffff14147836 */ /* 0x000fe20000000000 */
[----:B------:R-:W-:Y:S01]  /*11890*/  IADD3 R12, R12, 0x100, RZ ;  /* 0x000001000c0c7810 */ /* 0x000fe20007ffe0ff */
[----:B------:R-:W-:Y:S01]  /*118a0*/  IMAD.MOV.U32 R22, RZ, RZ, R18 ;  /* 0x000000ffff167224 */ /* 0x000fe200078e0012 */
[----:B------:R-:W-:Y:S02]  /*118b0*/  ISETP.NE.AND P1, PT, R17, 0x4, PT ;  /* 0x000000041100780c */ /* 0x000fe40003f25270 */
[----:B------:R-:W-:Y:S02]  /*118c0*/  ISETP.NE.AND P2, PT, R7, 0x4, PT ;  /* 0x000000040700780c */ /* 0x000fe40003f45270 */
[----:B------:R-:W-:-:S02]  /*118d0*/  SEL R21, RZ, 0x1, P1 ;  /* 0x00000001ff157807 */ /* 0x000fc40000800000 */
[----:B------:R-:W-:Y:S02]  /*118e0*/  SEL R17, R17, RZ, P1 ;  /* 0x000000ff11117207 */ /* 0x000fe40000800000 */
[----:B------:R-:W-:Y:S02]  /*118f0*/  LOP3.LUT R4, R4, R21, RZ, 0x3c, !PT ;  /* 0x0000001504047212 */ /* 0x000fe400078e3cff */
[----:B------:R-:W-:Y:S02]  /*11900*/  MOV R21, R19 ;  /* 0x0000001300157202 */ /* 0x000fe40000000f00 */
[----:B------:R-:W-:Y:S01]  /*11910*/  SEL R7, R7, RZ, P2 ;  /* 0x000000ff07077207 */ /* 0x000fe20001000000 */
[----:B------:R-:W-:Y:S06]  /*11920*/  @P3 BRA `(.L_x_51) ;  /* 0xffffff9c00543947 */ /* 0x000fec000383ffff */
.L_x_37:
[----:B------:R-:W-:Y:S05]  /*11930*/  WARPSYNC.ALL ;  /* 0x0000000000007948 */ /* 0x000fea0003800000 */
[----:B------:R-:W2:Y:S01]  /*11940*/  SHFL.BFLY PT, R0, R15, 0x1, 0x1f ;  /* 0x0c201f000f007f89 */ /* 0x000ea200000e0000 */
[----:B------:R-:W-:Y:S01]  /*11950*/  BSSY B0, `(.L_x_52) ;  /* 0x0000023000007945 */ /* 0x000fe20003800000 */
[----:B------:R-:W-:Y:S01]  /*11960*/  IMAD.MOV.U32 R7, RZ, RZ, 0x7f800000 ;  /* 0x7f800000ff077424 */ /* 0x000fe200078e00ff */
[----:B------:R-:W-:Y:S01]  /*11970*/  MOV R8, 0x3f800000 ;  /* 0x3f80000000087802 */ /* 0x000fe20000000f00 */
[----:B------:R-:W3:Y:S01]  /*11980*/  SHFL.BFLY PT, R4, R13, 0x1, 0x1f ;  /* 0x0c201f000d047f89 */ /* 0x000ee200000e0000 */
[----:B------:R-:W-:Y:S01]  /*11990*/  MOV R9, 0x7f800000 ;  /* 0x7f80000000097802 */ /* 0x000fe20000000f00 */
[----:B--2---:R-:W-:Y:S01]  /*119a0*/  FADD R0, R0, R15 ;  /* 0x0000000f00007221 */ /* 0x004fe20000000000 */
[----:B---3--:R-:W-:-:S04]  /*119b0*/  FADD R14, R4, R13 ;  /* 0x0000000d040e7221 */ /* 0x008fc80000000000 */
[----:B------:R-:W2:Y:S01]  /*119c0*/  SHFL.BFLY PT, R3, R0, 0x2, 0x1f ;  /* 0x0c401f0000037f89 */ /* 0x000ea200000e0000 */
[----:B------:R-:W-:-:S03]  /*119d0*/  IMAD.MOV.U32 R4, RZ, RZ, 0x3f800000 ;  /* 0x3f800000ff047424 */ /* 0x000fc600078e00ff */
[----:B------:R-:W3:Y:S01]  /*119e0*/  SHFL.BFLY PT, R17, R14, 0x2, 0x1f ;  /* 0x0c401f000e117f89 */ /* 0x000ee200000e0000 */
[C---:B--2---:R-:W-:Y:S01]  /*119f0*/  FSETP.NE.AND P0, PT, R0.reuse, -R3, PT ;  /* 0x800000030000720b */ /* 0x044fe20003f05000 */
[----:B------:R-:W-:Y:S01]  /*11a00*/  FADD R3, R0, R3 ;  /* 0x0000000300037221 */ /* 0x000fe20000000000 */
[----:B---3--:R-:W-:-:S11]  /*11a10*/  FADD R6, R14, R17 ;  /* 0x000000110e067221 */ /* 0x008fd60000000000 */
[----:B------:R-:W-:Y:S05]  /*11a20*/  @!P0 BRA `(.L_x_53) ;  /* 0x0000000000548947 */ /* 0x000fea0003800000 */
[----:B------:R-:W-:Y:S01]  /*11a30*/  VIADD R0, R3, 0x1800000 ;  /* 0x0180000003007836 */ /* 0x000fe20000000000 */
[----:B------:R-:W-:Y:S04]  /*11a40*/  BSSY B1, `(.L_x_54) ;  /* 0x000000c000017945 */ /* 0x000fe80003800000 */
[----:B------:R-:W-:-:S04]  /*11a50*/  LOP3.LUT R0, R0, 0x7f800000, RZ, 0xc0, !PT ;  /* 0x7f80000000007812 */ /* 0x000fc800078ec0ff */
[----:B------:R-:W-:-:S13]  /*11a60*/  ISETP.GT.U32.AND P0, PT, R0, 0x1ffffff, PT ;  /* 0x01ffffff0000780c */ /* 0x000fda0003f04070 */
[----:B------:R-:W-:Y:S05]  /*11a70*/  @P0 BRA `(.L_x_55) ;  /* 0x0000000000100947 */ /* 0x000fea0003800000 */
[----:B------:R-:W-:-:S07]  /*11a80*/  MOV R12, 0x11aa0 ;  /* 0x00011aa0000c7802 */ /* 0x000fce0000000f00 */
[----:B-1----:R-:W-:Y:S05]  /*11a90*/  CALL.REL.NOINC `($__internal_0_$__cuda_sm20_rcp_rn_f32_slowpath) ;  /* 0x0000000c00507944 */ /* 0x002fea0003c00000 */
[----:B------:R-:W-:Y:S01]  /*11aa0*/  MOV R4, R0 ;  /* 0x0000000000047202 */ /* 0x000fe20000000f00 */
[----:B------:R-:W-:Y:S06]  /*11ab0*/  BRA `(.L_x_56) ;  /* 0x0000000000107947 */ /* 0x000fec0003800000 */
.L_x_55:
[----:B------:R-:W2:Y:S02]  /*11ac0*/  MUFU.RCP R4, R3 ;  /* 0x0000000300047308 */ /* 0x000ea40000001000 */
[----:B--2---:R-:W-:-:S04]  /*11ad0*/  FFMA R0, R3, R4, -1 ;  /* 0xbf80000003007423 */ /* 0x004fc80000000004 */
[----:B------:R-:W-:-:S04]  /*11ae0*/  FADD.FTZ R5, -R0, -RZ ;  /* 0x800000ff00057221 */ /* 0x000fc80000010100 */
[----:B------:R-:W-:-:S07]  /*11af0*/  FFMA R4, R4, R5, R4 ;  /* 0x0000000504047223 */ /* 0x000fce0000000004 */
.L_x_56:
[----:B------:R-:W-:Y:S05]  /*11b00*/  BSYNC B1 ;  /* 0x0000000000017941 */ /* 0x000fea0003800000 */
.L_x_54:
[----:B------:R-:W-:Y:S01]  /*11b10*/  FSETP.GEU.AND P0, PT, |R3|, 1.175494350822287508e-38, PT ;  /* 0x008000000300780b */ /* 0x000fe20003f0e200 */
[----:B------:R-:W-:-:S12]  /*11b20*/  ULDC UR6, c[0x0][0x600] ;  /* 0x0001800000067ab9 */ /* 0x000fd80000000800 */
[----:B------:R-:W-:-:S04]  /*11b30*/  @!P0 FMUL R3, R3, 16777216 ;  /* 0x4b80000003038820 */ /* 0x000fc80000400000 */
[----:B------:R-:W2:Y:S02]  /*11b40*/  MUFU.LG2 R0, R3 ;  /* 0x0000000300007308 */ /* 0x000ea40000000c00 */
[----:B--2---:R-:W-:-:S04]  /*11b50*/  @!P0 FADD R0, R0, -24 ;  /* 0xc1c0000000008421 */ /* 0x004fc80000000000 */
[----:B------:R-:W-:-:S04]  /*11b60*/  FMUL R9, R0, 0.69314718246459960938 ;  /* 0x3f31721800097820 */ /* 0x000fc80000400000 */
[----:B------:R-:W-:-:S07]  /*11b70*/  FFMA R9, R18, UR6, R9 ;  /* 0x0000000612097c23 */ /* 0x000fce0008000009 */
.L_x_53:
[----:B------:R-:W-:Y:S05]  /*11b80*/  BSYNC B0 ;  /* 0x0000000000007941 */ /* 0x000fea0003800000 */
.L_x_52:
[----:B------:R-:W-:Y:S01]  /*11b90*/  FSETP.NE.AND P0, PT, R14, -R17, PT ;  /* 0x800000110e00720b */ /* 0x000fe20003f05000 */
[----:B------:R-:W-:Y:S01]  /*11ba0*/  ULDC UR4, c[0x0][0x608] ;  /* 0x0001820000047ab9 */ /* 0x000fe20000000800 */
[----:B------:R-:W-:Y:S01]  /*11bb0*/  BSSY B0, `(.L_x_57) ;  /* 0x0000021000007945 */ /* 0x000fe20003800000 */
[----:B------:R-:W-:-:S04]  /*11bc0*/  FMUL R4, R4, UR4 ;  /* 0x0000000404047c20 */ /* 0x000fc80008400000 */
[-C--:B------:R-:W-:Y:S01]  /*11bd0*/  FMUL R23, R152, R4.reuse ;  /* 0x0000000498177220 */ /* 0x080fe20000400000 */
[-C--:B------:R-:W-:Y:S01]  /*11be0*/  FMUL R153, R153, R4.reuse ;  /* 0x0000000499997220 */ /* 0x080fe20000400000 */
[-C--:B------:R-:W-:Y:S01]  /*11bf0*/  FMUL R25, R156, R4.reuse ;  /* 0x000000049c197220 */ /* 0x080fe20000400000 */
[-C--:B------:R-:W-:Y:S01]  /*11c00*/  FMUL R157, R157, R4.reuse ;  /* 0x000000049d9d7220 */ /* 0x080fe20000400000 */
[-C--:B------:R-:W-:Y:S01]  /*11c10*/  FMUL R27, R160, R4.reuse ;  /* 0x00000004a01b7220 */ /* 0x080fe20000400000 */
[-C--:B------:R-:W-:Y:S01]  /*11c20*/  FMUL R161, R161, R4.reuse ;  /* 0x00000004a1a17220 */ /* 0x080fe20000400000 */
[-C--:B------:R-:W-:Y:S01]  /*11c30*/  FMUL R29, R164, R4.reuse ;  /* 0x00000004a41d7220 */ /* 0x080fe20000400000 */
[----:B------:R-:W-:Y:S01]  /*11c40*/  FMUL R165, R165, R4 ;  /* 0x00000004a5a57220 */ /* 0x000fe20000400000 */
[----:B------:R-:W-:Y:S06]  /*11c50*/  @!P0 BRA `(.L_x_58) ;  /* 0x0000000000588947 */ /* 0x000fec0003800000 */
[----:B------:R-:W-:Y:S01]  /*11c60*/  VIADD R0, R6, 0x1800000 ;  /* 0x0180000006007836 */ /* 0x000fe20000000000 */
[----:B------:R-:W-:Y:S04]  /*11c70*/  BSSY B1, `(.L_x_59) ;  /* 0x000000d000017945 */ /* 0x000fe80003800000 */
[----:B------:R-:W-:-:S04]  /*11c80*/  LOP3.LUT R0, R0, 0x7f800000, RZ, 0xc0, !PT ;  /* 0x7f80000000007812 */ /* 0x000fc800078ec0ff */
[----:B------:R-:W-:-:S13]  /*11c90*/  ISETP.GT.U32.AND P0, PT, R0, 0x1ffffff, PT ;  /* 0x01ffffff0000780c */ /* 0x000fda0003f04070 */
[----:B------:R-:W-:Y:S05]  /*11ca0*/  @P0 BRA `(.L_x_60) ;  /* 0x0000000000140947 */ /* 0x000fea0003800000 */
[----:B------:R-:W-:Y:S02]  /*11cb0*/  MOV R3, R6 ;  /* 0x0000000600037202 */ /* 0x000fe40000000f00 */
[----:B------:R-:W-:-:S07]  /*11cc0*/  MOV R12, 0x11ce0 ;  /* 0x00011ce0000c7802 */ /* 0x000fce0000000f00 */
[----:B-1----:R-:W-:Y:S05]  /*11cd0*/  CALL.REL.NOINC `($__internal_0_$__cuda_sm20_rcp_rn_f32_slowpath) ;  /* 0x0000000800c07944 */ /* 0x002fea0003c00000 */
[----:B------:R-:W-:Y:S01]  /*11ce0*/  IMAD.MOV.U32 R8, RZ, RZ, R0 ;  /* 0x000000ffff087224 */ /* 0x000fe200078e0000 */
[----:B------:R-:W-:Y:S06]  /*11cf0*/  BRA `(.L_x_61) ;  /* 0x0000000000107947 */ /* 0x000fec0003800000 */
.L_x_60:
[----:B------:R-:W2:Y:S02]  /*11d00*/  MUFU.RCP R3, R6 ;  /* 0x0000000600037308 */ /* 0x000ea40000001000 */
[----:B--2---:R-:W-:-:S04]  /*11d10*/  FFMA R0, R6, R3, -1 ;  /* 0xbf80000006007423 */ /* 0x004fc80000000003 */
[----:B------:R-:W-:-:S04]  /*11d20*/  FADD.FTZ R0, -R0, -RZ ;  /* 0x800000ff00007221 */ /* 0x000fc80000010100 */
[----:B------:R-:W-:-:S07]  /*11d30*/  FFMA R8, R3, R0, R3 ;  /* 0x0000000003087223 */ /* 0x000fce0000000003 */
.L_x_61:
[----:B------:R-:W-:Y:S05]  /*11d40*/  BSYNC B1 ;  /* 0x0000000000017941 */ /* 0x000fea0003800000 */
.L_x_59:
[----:B------:R-:W-:Y:S01]  /*11d50*/  FSETP.GEU.AND P0, PT, |R6|, 1.175494350822287508e-38, PT ;  /* 0x008000000600780b */ /* 0x000fe20003f0e200 */
[----:B------:R-:W-:-:S12]  /*11d60*/  ULDC UR4, c[0x0][0x600] ;  /* 0x0001800000047ab9 */ /* 0x000fd80000000800 */
[----:B------:R-:W-:-:S04]  /*11d70*/  @!P0 FMUL R6, R6, 16777216 ;  /* 0x4b80000006068820 */ /* 0x000fc80000400000 */
[----:B------:R-:W2:Y:S02]  /*11d80*/  MUFU.LG2 R0, R6 ;  /* 0x0000000600007308 */ /* 0x000ea40000000c00 */
[----:B--2---:R-:W-:-:S04]  /*11d90*/  @!P0 FADD R0, R0, -24 ;  /* 0xc1c0000000008421 */ /* 0x004fc80000000000 */
[----:B------:R-:W-:-:S04]  /*11da0*/  FMUL R0, R0, 0.69314718246459960938 ;  /* 0x3f31721800007820 */ /* 0x000fc80000400000 */
[----:B------:R-:W-:-:S07]  /*11db0*/  FFMA R7, R19, UR4, R0 ;  /* 0x0000000413077c23 */ /* 0x000fce0008000000 */
.L_x_58:
[----:B------:R-:W-:Y:S05]  /*11dc0*/  BSYNC B0 ;  /* 0x0000000000007941 */ /* 0x000fea0003800000 */
.L_x_57:
[C---:B------:R-:W-:Y:S01]  /*11dd0*/  LOP3.LUT P0, RZ, R16.reuse, 0x3, RZ, 0xc0, !PT ;  /* 0x0000000310ff7812 */ /* 0x040fe2000780c0ff */
[----:B------:R-:W-:Y:S01]  /*11de0*/  ULDC UR4, c[0x0][0x608] ;  /* 0x0001820000047ab9 */ /* 0x000fe20000000800 */
[----:B------:R-:W-:Y:S01]  /*11df0*/  LOP3.LUT R17, R16, 0x7f, RZ, 0xc0, !PT ;  /* 0x0000007f10117812 */ /* 0x000fe200078ec0ff */
[----:B------:R-:W-:Y:S01]  /*11e00*/  ULDC.64 UR8, c[0x0][0x208] ;  /* 0x0000820000087ab9 */ /* 0x000fe20000000a00 */
[----:B------:R-:W-:Y:S01]  /*11e10*/  FMUL R8, R8, UR4 ;  /* 0x0000000408087c20 */ /* 0x000fe20008400000 */
[----:B------:R-:W-:Y:S01]  /*11e20*/  BSSY B0, `(.L_x_62) ;  /* 0x0000018000007945 */ /* 0x000fe20003800000 */
[----:B------:R-:W-:-:S07]  /*11e30*/  SHF.R.U32.HI R18, RZ, 0x5, R17 ;  /* 0x00000005ff127819 */ /* 0x000fce0000011611 */
[----:B------:R-:W-:Y:S05]  /*11e40*/  @P0 BRA `(.L_x_63) ;  /* 0x0000000000540947 */ /* 0x000fea0003800000 */
[----:B------:R-:W2:Y:S01]  /*11e50*/  S2UR UR4, SR_CTAID.X ;  /* 0x00000000000479c3 */ /* 0x000ea20000002500 */
[----:B------:R-:W-:Y:S02]  /*11e60*/  SHF.R.U32.HI R0, RZ, 0x2, R16 ;  /* 0x00000002ff007819 */ /* 0x000fe40000011610 */
[----:B------:R-:W-:Y:S02]  /*11e70*/  SHF.L.U32 R3, R18, 0x4, RZ ;  /* 0x0000000412037819 */ /* 0x000fe400000006ff */
[----:B------:R-:W-:-:S04]  /*11e80*/  LOP3.LUT R0, R0, 0x7, RZ, 0xc0, !PT ;  /* 0x0000000700007812 */ /* 0x000fc800078ec0ff */
[----:B------:R-:W-:Y:S01]  /*11e90*/  LOP3.LUT R0, R3, 0xfffffff0, R0, 0xe2, !PT ;  /* 0xfffffff003007812 */ /* 0x000fe200078ee200 */
[----:B--2---:R-:W-:-:S03]  /*11ea0*/  USHF.L.U32 UR6, UR4, 0x6, URZ ;  /* 0x0000000604067899 */ /* 0x004fc6000800063f */
[----:B------:R-:W-:Y:S02]  /*11eb0*/  ULDC.64 UR4, c[0x0][0x688] ;  /* 0x0001a20000047ab9 */ /* 0x000fe40000000a00 */
[----:B------:R-:W-:Y:S02]  /*11ec0*/  UIMAD UR4, UR36, UR4, UR6 ;  /* 0x00000004240472a4 */ /* 0x000fe4000f8e0206 */
[----:B------:R-:W-:Y:S02]  /*11ed0*/  LOP3.LUT R3, R0, UR6, RZ, 0xfc, !PT ;  /* 0x0000000600037c12 */ /* 0x000fe4000f8efcff */
[----:B------:R-:W-:-:S03]  /*11ee0*/  UIMAD UR4, UR37, UR5, UR4 ;  /* 0x00000005250472a4 */ /* 0x000fc6000f8e0204 */
[C---:B------:R-:W-:Y:S01]  /*11ef0*/  VIADD R4, R3.reuse, 0x8 ;  /* 0x0000000803047836 */ /* 0x040fe20000000000 */
[----:B------:R-:W-:Y:S02]  /*11f00*/  ULDC UR5, c[0x0][0x288] ;  /* 0x0000a20000057ab9 */ /* 0x000fe40000000800 */
[----:B------:R-:W-:Y:S02]  /*11f10*/  ISETP.GE.U32.AND P0, PT, R3, UR5, PT ;  /* 0x0000000503007c0c */ /* 0x000fe4000bf06070 */
[----:B------:R-:W-:Y:S02]  /*11f20*/  IADD3 R0, P2, R0, UR4, RZ ;  /* 0x0000000400007c10 */ /* 0x000fe4000ff5e0ff */
[----:B------:R-:W-:Y:S01]  /*11f30*/  ISETP.GE.U32.AND P1, PT, R4, UR5, PT ;  /* 0x0000000504007c0c */ /* 0x000fe2000bf26070 */
[----:B------:R-:W-:Y:S01]  /*11f40*/  ULDC.64 UR4, c[0x0][0x680] ;  /* 0x0001a00000047ab9 */ /* 0x000fe20000000a00 */
[----:B------:R-:W-:Y:S02]  /*11f50*/  IADD3.X R3, RZ, RZ, RZ, P2, !PT ;  /* 0x000000ffff037210 */ /* 0x000fe400017fe4ff */
[----:B------:R-:W-:-:S04]  /*11f60*/  LEA R4, P2, R0, UR4, 0x2 ;  /* 0x0000000400047c11 */ /* 0x000fc8000f8410ff */
[----:B------:R-:W-:-:S05]  /*11f70*/  LEA.HI.X R5, R0, UR5, R3, 0x2, P2 ;  /* 0x0000000500057c11 */ /* 0x000fca00090f1403 */
[----:B------:R2:W-:Y:S04]  /*11f80*/  @!P0 STG.E desc[UR8][R4.64], R9 ;  /* 0x0000000904008986 */ /* 0x0005e8000c101908 */
[----:B------:R2:W-:Y:S02]  /*11f90*/  @!P1 STG.E desc[UR8][R4.64+0x20], R7 ;  /* 0x0000200704009986 */ /* 0x0005e4000c101908 */
.L_x_63:
[----:B------:R-:W-:Y:S05]  /*11fa0*/  BSYNC B0 ;  /* 0x0000000000007941 */ /* 0x000fea0003800000 */
.L_x_62:
[----:B------:R-:W-:Y:S01]  /*11fb0*/  ULDC.64 UR4, c[0x0][0x730] ;  /* 0x0001cc0000047ab9 */ /* 0x000fe20000000a00 */
[-C--:B------:R-:W-:Y:S01]  /*11fc0*/  FMUL R31, R154, R8.reuse ;  /* 0x000000089a1f7220 */ /* 0x080fe20000400000 */
[----:B------:R-:W-:Y:S01]  /*11fd0*/  ISETP.NE.U32.AND P0, PT, RZ, UR4, PT ;  /* 0x00000004ff007c0c */ /* 0x000fe2000bf05070 */
[-C--:B------:R-:W-:Y:S01]  /*11fe0*/  FMUL R155, R155, R8.reuse ;  /* 0x000000089b9b7220 */ /* 0x080fe20000400000 */
[-C--:B------:R-:W-:Y:S01]  /*11ff0*/  FMUL R33, R158, R8.reuse ;  /* 0x000000089e217220 */ /* 0x080fe20000400000 */
[-C--:B------:R-:W-:Y:S01]  /*12000*/  FMUL R159, R159, R8.reuse ;  /* 0x000000089f9f7220 */ /* 0x080fe20000400000 */
[----:B------:R-:W-:Y:S01]  /*12010*/  ISETP.NE.AND.EX P0, PT, RZ, UR5, PT, P0 ;  /* 0x00000005ff007c0c */ /* 0x000fe2000bf05300 */
[-C--:B------:R-:W-:Y:S01]  /*12020*/  FMUL R35, R162, R8.reuse ;  /* 0x00000008a2237220 */ /* 0x080fe20000400000 */
[-C--:B------:R-:W-:Y:S01]  /*12030*/  FMUL R163, R163, R8.reuse ;  /* 0x00000008a3a37220 */ /* 0x080fe20000400000 */
[-C--:B------:R-:W-:Y:S01]  /*12040*/  FMUL R37, R166, R8.reuse ;  /* 0x00000008a6257220 */ /* 0x080fe20000400000 */
[----:B------:R-:W-:-:S09]  /*12050*/  FMUL R167, R167, R8 ;  /* 0x00000008a7a77220 */ /* 0x000fd20000400000 */
[----:B------:R-:W-:Y:S05]  /*12060*/  @P0 BRA `(.L_x_64) ;  /* 0x0000000000200947 */ /* 0x000fea0003800000 */
[----:B------:R-:W-:Y:S02]  /*12070*/  ULDC.64 UR4, c[0x0][0x728] ;  /* 0x0001ca0000047ab9 */ /* 0x000fe40000000a00 */
[----:B------:R-:W-:-:S04]  /*12080*/  ISETP.NE.U32.AND P0, PT, RZ, UR4, PT ;  /* 0x00000004ff007c0c */ /* 0x000fc8000bf05070 */
[----:B------:R-:W-:-:S13]  /*12090*/  ISETP.NE.AND.EX P0, PT, RZ, UR5, PT, P0 ;  /* 0x00000005ff007c0c */ /* 0x000fda000bf05300 */
[----:B------:R-:W-:Y:S05]  /*120a0*/  @!P0 BRA `(.L_x_65) ;  /* 0x00000000000c8947 */ /* 0x000fea0003800000 */
[----:B--2---:R-:W2:Y:S02]  /*120b0*/  LDC.64 R4, c[0x0][0x728] ;  /* 0x0001ca00ff047b82 */ /* 0x004ea40000000a00 */
[----:B--2---:R4:W5:Y:S01]  /*120c0*/  LDG.E R4, desc[UR8][R4.64] ;  /* 0x0000000804047981 */ /* 0x004962000c1e1900 */
[----:B------:R-:W-:Y:S05]  /*120d0*/  BRA `(.L_x_64) ;  /* 0x0000000000047947 */ /* 0x000fea0003800000 */
.L_x_65:
[----:B--2---:R-:W3:Y:S02]  /*120e0*/  LDC R4, c[0x0][0x720] ;  /* 0x0001c800ff047b82 */ /* 0x004ee40000000800 */
.L_x_64:
[----:B------:R-:W-:Y:S01]  /*120f0*/  MOV R0, RZ ;  /* 0x000000ff00007202 */ /* 0x000fe20000000f00 */
[----:B---3-5:R-:W-:-:S03]  /*12100*/  IMAD.MOV.U32 R22, RZ, RZ, R4 ;  /* 0x000000ffff167224 */ /* 0x028fc600078e0004 */
[----:B------:R-:W-:-:S13]  /*12110*/  LOP3.LUT P0, RZ, R0, 0x1bf, RZ, 0xc0, !PT ;  /* 0x000001bf00ff7812 */ /* 0x000fda000780c0ff */
[----:B------:R-:W-:Y:S05]  /*12120*/  @!P0 BRA `(.L_x_66) ;  /* 0x0000000000408947 */ /* 0x000fea0003800000 */
[----:B------:R-:W-:Y:S01]  /*12130*/  MOV R0, 0x0 ;  /* 0x0000000000007802 */ /* 0x000fe20000000f00 */
[----:B------:R-:W-:Y:S01]  /*12140*/  ULDC.64 UR4, c[0x4][0x68] ;  /* 0x01001a0000047ab9 */ /* 0x000fe20000000a00 */
[----:B------:R-:W-:Y:S01]  /*12150*/  ULDC.64 UR6, c[0x4][0x8] ;  /* 0x0100020000067ab9 */ /* 0x000fe20000000a00 */
[----:B--2---:R-:W-:Y:S01]  /*12160*/  MOV R4, UR4 ;  /* 0x0000000400047c02 */ /* 0x004fe20008000f00 */
[----:B------:R2:W3:Y:S01]  /*12170*/  LDC.64 R14, c[0x4][R0] ;  /* 0x01000000000e7b82 */ /* 0x0004e20000000a00 */
[----:B----4-:R-:W-:Y:S01]  /*12180*/  IMAD.U32 R5, RZ, RZ, UR5 ;  /* 0x00000005ff057e24 */ /* 0x010fe2000f8e00ff */
[----:B------:R-:W-:Y:S01]  /*12190*/  ULDC.64 UR4, c[0x4][0x70] ;  /* 0x01001c0000047ab9 */ /* 0x000fe20000000a00 */
[----:B------:R-:W-:Y:S01]  /*121a0*/  MOV R10, UR6 ;  /* 0x00000006000a7c02 */ /* 0x000fe20008000f00 */
[----:B------:R-:W-:Y:S01]  /*121b0*/  IMAD.U32 R7, RZ, RZ, UR5 ;  /* 0x00000005ff077e24 */ /* 0x000fe2000f8e00ff */
[----:B------:R-:W-:Y:S01]  /*121c0*/  MOV R6, UR4 ;  /* 0x0000000400067c02 */ /* 0x000fe20008000f00 */
[----:B------:R-:W-:Y:S01]  /*121d0*/  IMAD.U32 R11, RZ, RZ, UR7 ;  /* 0x00000007ff0b7e24 */ /* 0x000fe2000f8e00ff */
[----:B------:R-:W-:Y:S01]  /*121e0*/  MOV R8, 0x70 ;  /* 0x0000007000087802 */ /* 0x000fe20000000f00 */
[----:B------:R-:W-:Y:S01]  /*121f0*/  IMAD.MOV.U32 R12, RZ, RZ, 0x1 ;  /* 0x00000001ff0c7424 */ /* 0x000fe200078e00ff */
[----:B--2---:R-:W-:-:S07]  /*12200*/  MOV R13, RZ ;  /* 0x000000ff000d7202 */ /* 0x004fce0000000f00 */
[----:B-1----:R-:W-:-:S07]  /*12210*/  LEPC R20, `(.L_x_66) ;  /* 0x000000001014794e */ /* 0x002fce0000000000 */
[----:B---3--:R-:W-:Y:S05]  /*12220*/  CALL.ABS.NOINC R14 ;  /* 0x000000000e007343 */ /* 0x008fea0003c00000 */
.L_x_66:
[----:B------:R-:W-:-:S13]  /*12230*/  LOP3.LUT P0, RZ, R2, 0x1bf, RZ, 0xc0, !PT ;  /* 0x000001bf02ff7812 */ /* 0x000fda000780c0ff */
[----:B------:R-:W-:Y:S05]  /*12240*/  @!P0 BRA `(.L_x_67) ;  /* 0x0000000000408947 */ /* 0x000fea0003800000 */
[----:B------:R-:W-:Y:S01]  /*12250*/  MOV R0, 0x0 ;  /* 0x0000000000007802 */ /* 0x000fe20000000f00 */
[----:B------:R-:W-:Y:S01]  /*12260*/  ULDC.64 UR4, c[0x4][0x68] ;  /* 0x01001a0000047ab9 */ /* 0x000fe20000000a00 */
[----:B------:R-:W-:Y:S01]  /*12270*/  ULDC.64 UR6, c[0x4][0x8] ;  /* 0x0100020000067ab9 */ /* 0x000fe20000000a00 */
[----:B--2---:R-:W-:Y:S01]  /*12280*/  IMAD.U32 R4, RZ, RZ, UR4 ;  /* 0x00000004ff047e24 */ /* 0x004fe2000f8e00ff */
[----:B------:R2:W3:Y:S01]  /*12290*/  LDC.64 R14, c[0x4][R0] ;  /* 0x01000000000e7b82 */ /* 0x0004e20000000a00 */
[----:B----4-:R-:W-:Y:S01]  /*122a0*/  MOV R5, UR5 ;  /* 0x0000000500057c02 */ /* 0x010fe20008000f00 */
[----:B------:R-:W-:Y:S01]  /*122b0*/  ULDC.64 UR4, c[0x4][0x70] ;  /* 0x01001c0000047ab9 */ /* 0x000fe20000000a00 */
[----:B------:R-:W-:Y:S01]  /*122c0*/  IMAD.U32 R10, RZ, RZ, UR6 ;  /* 0x00000006ff0a7e24 */ /* 0x000fe2000f8e00ff */
[----:B------:R-:W-:Y:S01]  /*122d0*/  MOV R7, UR5 ;  /* 0x0000000500077c02 */ /* 0x000fe20008000f00 */
[----:B------:R-:W-:Y:S01]  /*122e0*/  IMAD.U32 R6, RZ, RZ, UR4 ;  /* 0x00000004ff067e24 */ /* 0x000fe2000f8e00ff */
[----:B------:R-:W-:Y:S01]  /*122f0*/  MOV R11, UR7 ;  /* 0x00000007000b7c02 */ /* 0x000fe20008000f00 */
[----:B------:R-:W-:Y:S01]  /*12300*/  IMAD.MOV.U32 R8, RZ, RZ, 0x70 ;  /* 0x00000070ff087424 */ /* 0x000fe200078e00ff */
[----:B------:R-:W-:Y:S01]  /*12310*/  MOV R12, 0x1 ;  /* 0x00000001000c7802 */ /* 0x000fe20000000f00 */
[----:B--2---:R-:W-:-:S07]  /*12320*/  IMAD.MOV.U32 R13, RZ, RZ, RZ ;  /* 0x000000ffff0d7224 */ /* 0x004fce00078e00ff */
[----:B-1----:R-:W-:-:S07]  /*12330*/  LEPC R20, `(.L_x_67) ;  /* 0x000000001014794e */ /* 0x002fce0000000000 */
[----:B---3--:R-:W-:Y:S05]  /*12340*/  CALL.ABS.NOINC R14 ;  /* 0x000000000e007343 */ /* 0x008fea0003c00000 */
.L_x_67:
[----:B------:R-:W-:Y:S01]  /*12350*/  ULDC.64 UR4, c[0x0][0x730] ;  /* 0x0001cc0000047ab9 */ /* 0x000fe20000000a00 */
[----:B------:R-:W-:Y:S01]  /*12360*/  SHF.L.U32 R0, R16, 0x5, RZ ;  /* 0x0000000510007819 */ /* 0x000fe200000006ff */
[----:B------:R-:W-:Y:S01]  /*12370*/  VIADD R17, R17, 0x1f ;  /* 0x0000001f11117836 */ /* 0x000fe20000000000 */
[----:B------:R-:W-:Y:S02]  /*12380*/  ISETP.NE.U32.AND P0, PT, RZ, UR4, PT ;  /* 0x00000004ff007c0c */ /* 0x000fe4000bf05070 */
[----:B--2---:R-:W-:Y:S02]  /*12390*/  SHF.R.U32.HI R4, RZ, 0x1, R16 ;  /* 0x00000001ff047819 */ /* 0x004fe40000011610 */
[----:B------:R-:W-:Y:S02]  /*123a0*/  ISETP.NE.AND.EX P0, PT, RZ, UR5, PT, P0 ;  /* 0x00000005ff007c0c */ /* 0x000fe4000bf05300 */
[C---:B----4-:R-:W-:Y:S02]  /*123b0*/  LOP3.LUT R5, R0.reuse, 0xc0, RZ, 0xc0, !PT ;  /* 0x000000c000057812 */ /* 0x050fe400078ec0ff */
[----:B------:R-:W-:-:S02]  /*123c0*/  LOP3.LUT R3, R0, 0x20, RZ, 0xc0, !PT ;  /* 0x0000002000037812 */ /* 0x000fc400078ec0ff */
[----:B------:R-:W-:Y:S01]  /*123d0*/  LOP3.LUT R5, R5, 0x8, R4, 0xf8, !PT ;  /* 0x0000000805057812 */ /* 0x000fe200078ef804 */
[----:B------:R-:W-:Y:S01]  /*123e0*/  IMAD.SHL.U32 R4, R16, 0x4, RZ ;  /* 0x0000000410047824 */ /* 0x000fe200078e00ff */
[----:B------:R-:W-:Y:S02]  /*123f0*/  ISETP.GT.U32.AND P1, PT, R17, 0x3e, PT ;  /* 0x0000003e1100780c */ /* 0x000fe40003f24070 */
[----:B------:R-:W-:Y:S02]  /*12400*/  LEA R3, R18, R3, 0x9 ;  /* 0x0000000312037211 */ /* 0x000fe400078e48ff */
[----:B------:R-:W-:Y:S01]  /*12410*/  LOP3.LUT R4, R5, 0x18, R4, 0x78, !PT ;  /* 0x0000001805047812 */ /* 0x000fe200078e7804 */
[----:B------:R-:W2:Y:S01]  /*12420*/  @P0 LDC R22, c[0x0][0x720] ;  /* 0x0001c800ff160b82 */ /* 0x000ea20000000800 */
[----:B------:R-:W-:Y:S02]  /*12430*/  LOP3.LUT R0, R0, 0x100, RZ, 0xc0, !PT ;  /* 0x0000010000007812 */ /* 0x000fe400078ec0ff */
[----:B------:R-:W-:-:S02]  /*12440*/  LOP3.LUT P0, RZ, R16, 0x4, RZ, 0xc0, !PT ;  /* 0x0000000410ff7812 */ /* 0x000fc4000780c0ff */
[----:B------:R-:W-:-:S04]  /*12450*/  IADD3 R19, R4, R3, R0 ;  /* 0x0000000304137210 */ /* 0x000fc80007ffe000 */
[----:B------:R-:W-:Y:S01]  /*12460*/  LEA R19, R19, R2, 0x1 ;  /* 0x0000000213137211 */ /* 0x000fe200078e08ff */
[-C--:B--2---:R-:W-:Y:S01]  /*12470*/  FMUL R0, R23, R22.reuse ;  /* 0x0000001617007220 */ /* 0x084fe20000400000 */
[-C--:B------:R-:W-:Y:S01]  /*12480*/  FMUL R3, R153, R22.reuse ;  /* 0x0000001699037220 */ /* 0x080fe20000400000 */
        /* <DEDUP_REMOVED lines=14> */
[----:B------:R-:W-:Y:S01]  /*12570*/  F2FP.BF16.F32.PACK_AB R20, R3, R0 ;  /* 0x000000000314723e */ /* 0x000fe200000010ff */
[----:B------:R-:W-:Y:S01]  /*12580*/  VIADD R0, R19, 0x20 ;  /* 0x0000002013007836 */ /* 0x000fe20000000000 */
[----:B-1----:R-:W-:-:S02]  /*12590*/  F2FP.BF16.F32.PACK_AB R21, R5, R4 ;  /* 0x000000040515723e */ /* 0x002fc400000010ff */
[----:B------:R-:W-:Y:S02]  /*125a0*/  F2FP.BF16.F32.PACK_AB R22, R7, R6 ;  /* 0x000000060716723e */ /* 0x000fe400000010ff */
[----:B------:R-:W-:Y:S02]  /*125b0*/  F2FP.BF16.F32.PACK_AB R23, R9, R8 ;  /* 0x000000080917723e */ /* 0x000fe400000010ff */
[----:B------:R-:W-:Y:S02]  /*125c0*/  F2FP.BF16.F32.PACK_AB R4, R11, R10 ;  /* 0x0000000a0b04723e */ /* 0x000fe400000010ff */
[----:B------:R-:W-:Y:S02]  /*125d0*/  F2FP.BF16.F32.PACK_AB R5, R13, R12 ;  /* 0x0000000c0d05723e */ /* 0x000fe400000010ff */
[----:B------:R-:W-:Y:S02]  /*125e0*/  F2FP.BF16.F32.PACK_AB R6, R15, R14 ;  /* 0x0000000e0f06723e */ /* 0x000fe400000010ff */
[----:B------:R-:W-:Y:S01]  /*125f0*/  F2FP.BF16.F32.PACK_AB R7, R17, R16 ;  /* 0x000000101107723e */ /* 0x000fe200000010ff */
[----:B------:R-:W-:Y:S06]  /*12600*/  @P1 BRA `(.L_x_68) ;  /* 0x0000000000041947 */ /* 0x000fec0003800000 */
[----:B------:R-:W-:-:S04]  /*12610*/  DEPBAR.LE SB0, 0x0 ;  /* 0x000080000000791a */ /* 0x000fc80000000000 */
.L_x_68:
[----:B------:R-:W-:Y:S05]  /*12620*/  WARPSYNC.ALL ;  /* 0x0000000000007948 */ /* 0x000fea0003800000 */
[----:B------:R-:W-:Y:S01]  /*12630*/  BAR.SYNC.DEFER_BLOCKING 0x1, 0x80 ;  /* 0x0042000000007b1d */ /* 0x000fe20000010000 */
[----:B------:R-:W-:-:S05]  /*12640*/  @P0 IADD3 R0, R19, -0x20, RZ ;  /* 0xffffffe013000810 */ /* 0x000fca0007ffe0ff */
[----:B------:R-:W-:Y:S01]  /*12650*/  BSSY B0, `(.L_x_69) ;  /* 0x0000016000007945 */ /* 0x000fe20003800000 */
[----:B------:R1:W-:Y:S04]  /*12660*/  STSM.16.M88.4 [R19], R20 ;  /* 0x0000001413007844 */ /* 0x0003e80000000200 */
[----:B------:R1:W-:Y:S01]  /*12670*/  STSM.16.M88.4 [R0], R4 ;  /* 0x0000000400007844 */ /* 0x0003e20000000200 */
[----:B------:R-:W-:Y:S01]  /*12680*/  @!PT LDS RZ, [RZ] ;  /* 0x00000000fffff984 */ /* 0x000fe20000000800 */
[----:B------:R-:W-:Y:S01]  /*12690*/  @!PT LDS RZ, [RZ] ;  /* 0x00000000fffff984 */ /* 0x000fe20000000800 */
[----:B------:R-:W-:Y:S01]  /*126a0*/  @!PT LDS RZ, [RZ] ;  /* 0x00000000fffff984 */ /* 0x000fe20000000800 */
[----:B------:R-:W-:Y:S01]  /*126b0*/  @!PT LDS RZ, [RZ] ;  /* 0x00000000fffff984 */ /* 0x000fe20000000800 */
[----:B------:R2:W-:Y:S06]  /*126c0*/  MEMBAR.ALL.CTA ;  /* 0x0000000000007992 */ /* 0x0005ec0000008000 */
[----:B--2---:R-:W2:Y:S02]  /*126d0*/  FENCE.VIEW.ASYNC.S ;  /* 0x00000000000073c6 */ /* 0x004ea40000000000 */
[----:B--2---:R-:W-:Y:S06]  /*126e0*/  BAR.SYNC.DEFER_BLOCKING 0x1, 0x80 ;  /* 0x0042000000007b1d */ /* 0x004fec0000010000 */
[----:B------:R-:W-:Y:S05]  /*126f0*/  @P1 BRA `(.L_x_70) ;  /* 0x00000000002c1947 */ /* 0x000fea0003800000 */
[----:B------:R-:W2:Y:S01]  /*12700*/  S2UR UR10, SR_CTAID.X ;  /* 0x00000000000a79c3 */ /* 0x000ea20000002500 */
[----:B------:R-:W-:Y:S01]  /*12710*/  ULDC.64 UR4, c[0x0][0x198] ;  /* 0x0000660000047ab9 */ /* 0x000fe20000000a00 */
[----:B------:R-:W-:Y:S01]  /*12720*/  R2UR UR8, R2 ;  /* 0x00000000020872ca */ /* 0x000fe200000e0000 */
[----:B------:R-:W-:Y:S01]  /*12730*/  UIADD3 UR4, UP0, UR4, 0x670, URZ ;  /* 0x0000067004047890 */ /* 0x000fe2000ff1e03f */
[----:B------:R-:W-:Y:S01]  /*12740*/  UMOV UR9, URZ ;  /* 0x0000003f00097c82 */ /* 0x000fe20008000000 */
[----:B------:R-:W-:Y:S02]  /*12750*/  UMOV UR11, UR36 ;  /* 0x00000024000b7c82 */ /* 0x000fe40008000000 */
[----:B------:R-:W-:Y:S01]  /*12760*/  UIADD3.X UR5, URZ, UR5, URZ, UP0, !UPT ;  /* 0x000000053f057290 */ /* 0x000fe200087fe43f */
[----:B------:R-:W-:Y:S01]  /*12770*/  UMOV UR12, UR37 ;  /* 0x00000025000c7c82 */ /* 0x000fe20008000000 */
[----:B--2---:R-:W-:-:S09]  /*12780*/  USHF.L.U32 UR10, UR10, 0x6, URZ ;  /* 0x000000060a0a7899 */ /* 0x004fd2000800063f */
[----:B------:R2:W-:Y:S02]  /*12790*/  UTMASTG.4D [UR8], [UR4] ;  /* 0x00000008040073b5 */ /* 0x0005e40008018000 */
[----:B--2---:R0:W-:Y:S02]  /*127a0*/  UTMACMDFLUSH ;  /* 0x00000000000079b7 */ /* 0x0041e40000000000 */
.L_x_70:
[----:B------:R-:W-:Y:S05]  /*127b0*/  BSYNC B0 ;  /* 0x0000000000007941 */ /* 0x000fea0003800000 */
.L_x_69:
[----:B------:R-:W-:-:S04]  /*127c0*/  DEPBAR.LE SB0, 0x0 ;  /* 0x000080000000791a */ /* 0x000fc80000000000 */
[----:B------:R-:W-:Y:S05]  /*127d0*/  EXIT ;  /* 0x000000000000794d */ /* 0x000fea0003800000 */
        .weak           $__internal_0_$__cuda_sm20_rcp_rn_f32_slowpath
        .type           $__internal_0_$__cuda_sm20_rcp_rn_f32_slowpath,@function
        .size           $__internal_0_$__cuda_sm20_rcp_rn_f32_slowpath,(.L_x_76 - $__internal_0_$__cuda_sm20_rcp_rn_f32_slowpath)
$__internal_0_$__cuda_sm20_rcp_rn_f32_slowpath:
[----:B------:R-:W-:Y:S01]  /*127e0*/  IMAD.SHL.U32 R0, R3, 0x2, RZ ;  /* 0x0000000203007824 */ /* 0x000fe200078e00ff */
[----:B------:R-:W-:Y:S04]  /*127f0*/  BSSY B2, `(.L_x_71) ;  /* 0x0000030000027945 */ /* 0x000fe80003800000 */
[----:B------:R-:W-:-:S04]  /*12800*/  SHF.R.U32.HI R13, RZ, 0x18, R0 ;  /* 0x00000018ff0d7819 */ /* 0x000fc80000011600 */
[----:B------:R-:W-:-:S13]  /*12810*/  ISETP.NE.U32.AND P0, PT, R13, RZ, PT ;  /* 0x000000ff0d00720c */ /* 0x000fda0003f05070 */
[----:B------:R-:W-:Y:S05]  /*12820*/  @P0 BRA `(.L_x_72) ;  /* 0x0000000000280947 */ /* 0x000fea0003800000 */
[----:B------:R-:W-:-:S04]  /*12830*/  SHF.L.U32 R0, R3, 0x1, RZ ;  /* 0x0000000103007819 */ /* 0x000fc800000006ff */
[----:B------:R-:W-:-:S13]  /*12840*/  ISETP.NE.AND P0, PT, R0, RZ, PT ;  /* 0x000000ff0000720c */ /* 0x000fda0003f05270 */
[----:B------:R-:W-:Y:S01]  /*12850*/  @P0 FFMA R5, R3, 1.84467440737095516160e+19, RZ ;  /* 0x5f80000003050823 */ /* 0x000fe200000000ff */
[----:B------:R-:W-:Y:S08]  /*12860*/  @!P0 MUFU.RCP R4, R3 ;  /* 0x0000000300048308 */ /* 0x000ff00000001000 */
[----:B------:R-:W1:Y:S02]  /*12870*/  @P0 MUFU.RCP R0, R5 ;  /* 0x0000000500000308 */ /* 0x000e640000001000 */
[----:B-1----:R-:W-:-:S04]  /*12880*/  @P0 FFMA R10, R5, R0, -1 ;  /* 0xbf800000050a0423 */ /* 0x002fc80000000000 */
[----:B------:R-:W-:-:S04]  /*12890*/  @P0 FADD.FTZ R11, -R10, -RZ ;  /* 0x800000ff0a0b0221 */ /* 0x000fc80000010100 */
[----:B------:R-:W-:-:S04]  /*128a0*/  @P0 FFMA R0, R0, R11, R0 ;  /* 0x0000000b00000223 */ /* 0x000fc80000000000 */
[----:B------:R-:W-:Y:S01]  /*128b0*/  @P0 FFMA R4, R0, 1.84467440737095516160e+19, RZ ;  /* 0x5f80000000040823 */ /* 0x000fe200000000ff */
[----:B------:R-:W-:Y:S06]  /*128c0*/  BRA `(.L_x_73) ;  /* 0x0000000000887947 */ /* 0x000fec0003800000 */
.L_x_72:
[----:B------:R-:W-:-:S05]  /*128d0*/  VIADD R20, R13, 0xffffff03 ;  /* 0xffffff030d147836 */ /* 0x000fca0000000000 */
[----:B------:R-:W-:-:S13]  /*128e0*/  ISETP.GT.U32.AND P0, PT, R20, 0x1, PT ;  /* 0x000000011400780c */ /* 0x000fda0003f04070 */
[----:B------:R-:W-:Y:S05]  /*128f0*/  @P0 BRA `(.L_x_74) ;  /* 0x0000000000780947 */ /* 0x000fea0003800000 */
[----:B------:R-:W-:Y:S02]  /*12900*/  LOP3.LUT R0, R3, 0x7fffff, RZ, 0xc0, !PT ;  /* 0x007fffff03007812 */ /* 0x000fe400078ec0ff */
[----:B------:R-:W-:Y:S02]  /*12910*/  MOV R11, 0x3 ;  /* 0x00000003000b7802 */ /* 0x000fe40000000f00 */
[----:B------:R-:W-:Y:S02]  /*12920*/  LOP3.LUT R0, R0, 0x3f800000, RZ, 0xfc, !PT ;  /* 0x3f80000000007812 */ /* 0x000fe400078efcff */
[----:B------:R-:W-:Y:S02]  /*12930*/  SHF.L.U32 R11, R11, R20, RZ ;  /* 0x000000140b0b7219 */ /* 0x000fe400000006ff */
[----:B------:R-:W1:Y:S02]  /*12940*/  MUFU.RCP R5, R0 ;  /* 0x0000000000057308 */ /* 0x000e640000001000 */
[----:B-1----:R-:W-:-:S04]  /*12950*/  FFMA R4, R0, R5, -1 ;  /* 0xbf80000000047423 */ /* 0x002fc80000000005 */
[----:B------:R-:W-:-:S04]  /*12960*/  FADD.FTZ R4, -R4, -RZ ;  /* 0x800000ff04047221 */ /* 0x000fc80000010100 */
[CCC-:B------:R-:W-:Y:S01]  /*12970*/  FFMA.RM R10, R5.reuse, R4.reuse, R5.reuse ;  /* 0x00000004050a7223 */ /* 0x1c0fe20000004005 */
[----:B------:R-:W-:-:S04]  /*12980*/  FFMA.RP R5, R5, R4, R5 ;  /* 0x0000000405057223 */ /* 0x000fc80000008005 */
[C---:B------:R-:W-:Y:S02]  /*12990*/  LOP3.LUT R4, R10.reuse, 0x7fffff, RZ, 0xc0, !PT ;  /* 0x007fffff0a047812 */ /* 0x040fe400078ec0ff */
[----:B------:R-:W-:Y:S02]  /*129a0*/  FSETP.NEU.FTZ.AND P0, PT, R10, R5, PT ;  /* 0x000000050a00720b */ /* 0x000fe40003f1d000 */
[----:B------:R-:W-:Y:S02]  /*129b0*/  LOP3.LUT R4, R4, 0x800000, RZ, 0xfc, !PT ;  /* 0x0080000004047812 */ /* 0x000fe400078efcff */
[----:B------:R-:W-:Y:S02]  /*129c0*/  SEL R5, RZ, 0xffffffff, !P0 ;  /* 0xffffffffff057807 */ /* 0x000fe40004000000 */
[----:B------:R-:W-:-:S03]  /*129d0*/  LOP3.LUT R11, R11, R4, RZ, 0xc0, !PT ;  /* 0x000000040b0b7212 */ /* 0x000fc600078ec0ff */
[----:B------:R-:W-:Y:S01]  /*129e0*/  IMAD.MOV R5, RZ, RZ, -R5 ;  /* 0x000000ffff057224 */ /* 0x000fe200078e0a05 */
[----:B------:R-:W-:-:S04]  /*129f0*/  SHF.R.U32.HI R11, RZ, R20, R11 ;  /* 0x00000014ff0b7219 */ /* 0x000fc8000001160b */
[--C-:B------:R-:W-:Y:S01]  /*12a00*/  LOP3.LUT P1, RZ, R5, R20, R4.reuse, 0xf8, !PT ;  /* 0x0000001405ff7212 */ /* 0x100fe2000782f804 */
[----:B------:R-:W-:Y:S01]  /*12a10*/  VIADD R5, R13, 0xffffff04 ;  /* 0xffffff040d057836 */ /* 0x000fe20000000000 */
[C---:B------:R-:W-:Y:S02]  /*12a20*/  LOP3.LUT P0, RZ, R11.reuse, 0x1, RZ, 0xc0, !PT ;  /* 0x000000010bff7812 */ /* 0x040fe4000780c0ff */
[----:B------:R-:W-:Y:S02]  /*12a30*/  LOP3.LUT P2, RZ, R11, 0x2, RZ, 0xc0, !PT ;  /* 0x000000020bff7812 */ /* 0x000fe4000784c0ff */
[----:B------:R-:W-:Y:S02]  /*12a40*/  SHF.R.U32.HI R4, RZ, R5, R4 ;  /* 0x00000005ff047219 */ /* 0x000fe40000011604 */
[----:B------:R-:W-:Y:S02]  /*12a50*/  PLOP3.LUT P0, PT, P0, P1, P2, 0xe0, 0x0 ;  /* 0x000000000000781c */ /* 0x000fe40000703c20 */
[----:B------:R-:W-:-:S02]  /*12a60*/  LOP3.LUT P1, RZ, R3, 0x7fffff, RZ, 0xc0, !PT ;  /* 0x007fffff03ff7812 */ /* 0x000fc4000782c0ff */
[----:B------:R-:W-:-:S04]  /*12a70*/  SEL R0, RZ, 0x1, !P0 ;  /* 0x00000001ff007807 */ /* 0x000fc80004000000 */
[----:B------:R-:W-:-:S04]  /*12a80*/  IADD3 R0, -R0, RZ, RZ ;  /* 0x000000ff00007210 */ /* 0x000fc80007ffe1ff */
[----:B------:R-:W-:-:S13]  /*12a90*/  ISETP.GE.AND P0, PT, R0, RZ, PT ;  /* 0x000000ff0000720c */ /* 0x000fda0003f06270 */
[----:B------:R-:W-:-:S05]  /*12aa0*/  @!P0 IADD3 R4, R4, 0x1, RZ ;  /* 0x0000000104048810 */ /* 0x000fca0007ffe0ff */
[----:B------:R-:W-:-:S05]  /*12ab0*/  @!P1 IMAD.SHL.U32 R4, R4, 0x2, RZ ;  /* 0x0000000204049824 */ /* 0x000fca00078e00ff */
[----:B------:R-:W-:Y:S01]  /*12ac0*/  LOP3.LUT R4, R4, 0x80000000, R3, 0xf8, !PT ;  /* 0x8000000004047812 */ /* 0x000fe200078ef803 */
[----:B------:R-:W-:Y:S06]  /*12ad0*/  BRA `(.L_x_73) ;  /* 0x0000000000047947 */ /* 0x000fec0003800000 */
.L_x_74:
[----:B------:R1:W2:Y:S02]  /*12ae0*/  MUFU.RCP R4, R3 ;  /* 0x0000000300047308 */ /* 0x0002a40000001000 */
.L_x_73:
[----:B------:R-:W-:Y:S05]  /*12af0*/  BSYNC B2 ;  /* 0x0000000000027941 */ /* 0x000fea0003800000 */
.L_x_71:
[----:B--2---:R-:W-:Y:S01]  /*12b00*/  MOV R0, R4 ;  /* 0x0000000400007202 */ /* 0x004fe20000000f00 */
[----:B------:R-:W-:Y:S01]  /*12b10*/  IMAD.MOV.U32 R4, RZ, RZ, R12 ;  /* 0x000000ffff047224 */ /* 0x000fe200078e000c */
[----:B------:R-:W-:-:S04]  /*12b20*/  MOV R5, 0x0 ;  /* 0x0000000000057802 */ /* 0x000fc80000000f00 */
[----:B-1----:R-:W-:Y:S05]  /*12b30*/  RET.REL.NODEC R4 `(_ZN7cutlass13device_kernelINS_4fmha6kernel13FmhaKernelTmaINS1_10collective15FmhaMainloopTmaINS_10bfloat16_tEfN4cute5tupleIJNS7_1CILi64EEENS9_ILi256EEENS9_ILi32EEEEEENS4_12CausalFusionEJEEENS4_15FmhaFwdEpilogueIS6_fNS8_IJSA_SC_SB_EEEEEJEEEEEvNT_6ParamsE) ;  /* 0xfffffed404307950 */ /* 0x002fea0003c3ffff */
.L_x_75:
[----:B------:R-:W-:-:S00]  /*12b40*/  BRA `(.L_x_75) ;  /* 0xfffffffc00fc7947 */ /* 0x000fc0000383ffff */
[----:B------:R-:W-:-:S00]  /*12b50*/  NOP ;  /* 0x0000000000007918 */ /* 0x000fc00000000000 */
        /* <DEDUP_REMOVED lines=10> */
.L_x_76:


//--------------------- .nv.global.init           --------------------------
	.section	.nv.global.init,"aw",@progbits
.nv.global.init:
	.type		$str$23,@object
	.size		$str$23,($str$24 - $str$23)
$str$23:
        /*0000*/ 	.byte	0x28, 0x61, 0x64, 0x64, 0x72, 0x65, 0x73, 0x73, 0x20, 0x26, 0x20, 0x6d, 0x61, 0x73, 0x6b, 0x29
        /*0010*/ 	.byte	0x20, 0x3d, 0x3d, 0x20, 0x30, 0x00
	.type		$str$24,@object
	.size		$str$24,(__unnamed_1 - $str$24)
$str$24:
        /*0016*/ 	.byte	0x2f, 0x74, 0x6d, 0x70, 0x2f, 0x63, 0x75, 0x74, 0x6c, 0x61, 0x73, 0x73, 0x5f, 0x73, 0x77, 0x65
        /*0026*/ 	.byte	0x65, 0x70, 0x5f, 0x73, 0x72, 0x63, 0x2f, 0x69, 0x6e, 0x63, 0x6c, 0x75, 0x64, 0x65, 0x2f, 0x63
        /*0036*/ 	.byte	0x75, 0x74, 0x65, 0x2f, 0x70, 0x6f, 0x69, 0x6e, 0x74, 0x65, 0x72, 0x5f, 0x66, 0x6c, 0x61, 0x67
        /*0046*/ 	.byte	0x67, 0x65, 0x64, 0x2e, 0x68, 0x70, 0x70, 0x00
	.type		__unnamed_1,@object
	.size		__unnamed_1,(.L_0 - __unnamed_1)
__unnamed_1:
        /*004e*/ 	.byte	0x61, 0x75, 0x74, 0x6f, 0x20, 0x63, 0x75, 0x74, 0x65, 0x3a, 0x3a, 0x61, 0x73, 0x5f, 0x70, 0x6f
        /* <DEDUP_REMOVED lines=27> */
        /*020e*/ 	.byte	0x30, 0x3e, 0x3e, 0x3e, 0x3e, 0x3e, 0x5d, 0x00
.L_0:


//--------------------- .nv.shared._ZN7cutlass13device_kernelINS_4fmha6kernel13FmhaKernelTmaINS1_10collective15FmhaMainloopTmaINS_10bfloat16_tEfN4cute5tupleIJNS7_1CILi64EEENS9_ILi256EEENS9_ILi32EEEEEENS4_12CausalFusionEJEEENS4_15FmhaFwdEpilogueIS6_fNS8_IJSA_SC_SB_EEEEEJEEEEEvNT_6ParamsE --------------------------
	.section	.nv.shared._ZN7cutlass13device_kernelINS_4fmha6kernel13FmhaKernelTmaINS1_10collective15FmhaMainloopTmaINS_10bfloat16_tEfN4cute5tupleIJNS7_1CILi64EEENS9_ILi256EEENS9_ILi32EEEEEENS4_12CausalFusionEJEEENS4_15FmhaFwdEpilogueIS6_fNS8_IJSA_SC_SB_EEEEEJEEEEEvNT_6ParamsE,"aw",@nobits
	.sectionflags	@""
	.align	16
	.zero		1024


//--------------------- .nv.shared.reserved.0     --------------------------
	.section	.nv.shared.reserved.0,"aw",@nobits
	.weak		__nv_reservedSMEM_offset_0_alias
	.size		__nv_reservedSMEM_offset_0_alias, 0, 0
	.other		__nv_reservedSMEM_offset_0_alias,@"STO_CUDA_RESERVED_SHARED STV_DEFAULT"
__nv_reservedSMEM_offset_0_alias:
	.zero		0


//--------------------- .nv.global                --------------------------
	.section	.nv.global,"aw",@nobits
.nv.global:
	.type		_ZN39_INTERNAL_afb0979f_4_k_cu_24fdaf5c_29384cute1_E,@object
	.size		_ZN39_INTERNAL_afb0979f_4_k_cu_24fdaf5c_29384cute1_E,(_ZN39_INTERNAL_afb0979f_4_k_cu_24fdaf5c_29384cuda3std3__45__cpo6cbeginE - _ZN39_INTERNAL_afb0979f_4_k_cu_24fdaf5c_29384cute1_E)
_ZN39_INTERNAL_afb0979f_4_k_cu_24fdaf5c_29384cute1_E:
	.zero		1
	.type		_ZN39_INTERNAL_afb0979f_4_k_cu_24fdaf5c_29384cuda3std3__45__cpo6cbeginE,@object
	.size		_ZN39_INTERNAL_afb0979f_4_k_cu_24fdaf5c_29384cuda3std3__45__cpo6cbeginE,(_ZN39_INTERNAL_afb0979f_4_k_cu_24fdaf5c_29384cuda3std3__48in_placeE - _ZN39_INTERNAL_afb0979f_4_k_cu_24fdaf5c_29384cuda3std3__45__cpo6cbeginE)
_ZN39_INTERNAL_afb0979f_4_k_cu_24fdaf5c_29384cuda3std3__45__cpo6cbeginE:
	.zero		1
	.type		_ZN39_INTERNAL_afb0979f_4_k_cu_24fdaf5c_29384cuda3std3__48in_placeE,@object
	.size		_ZN39_INTERNAL_afb0979f_4_k_cu_24fdaf5c_29384cuda3std3__48in_placeE,(_ZN39_INTERNAL_afb0979f_4_k_cu_24fdaf5c_29384cuda3std6ranges3__45__cpo9iter_moveE - _ZN39_INTERNAL_afb0979f_4_k_cu_24fdaf5c_29384cuda3std3__48in_placeE)
_ZN39_INTERNAL_afb0979f_4_k_cu_24fdaf5c_29384cuda3std3__48in_placeE:
	.zero		1
	.type		_ZN39_INTERNAL_afb0979f_4_k_cu_24fdaf5c_29384cuda3std6ranges3__45__cpo9iter_moveE,@object
	.size		_ZN39_INTERNAL_afb0979f_4_k_cu_24fdaf5c_29384cuda3std6ranges3__45__cpo9iter_moveE,(_ZN39_INTERNAL_afb0979f_4_k_cu_24fdaf5c_29384cuda3std3__45__cpo5beginE - _ZN39_INTERNAL_afb0979f_4_k_cu_24fdaf5c_29384cuda3std6ranges3__45__cpo9iter_moveE)
_ZN39_INTERNAL_afb0979f_4_k_cu_24fdaf5c_29384cuda3std6ranges3__45__cpo9iter_moveE:
	.zero		1
	.type		_ZN39_INTERNAL_afb0979f_4_k_cu_24fdaf5c_29384cuda3std3__45__cpo5beginE,@object
	.size		_ZN39_INTERNAL_afb0979f_4_k_cu_24fdaf5c_29384cuda3std3__45__cpo5beginE,(_ZN39_INTERNAL_afb0979f_4_k_cu_24fdaf5c_29384cuda3std3__441_GLOBAL__N__afb0979f_4_k_cu_24fdaf5c_29386ignoreE - _ZN39_INTERNAL_afb0979f_4_k_cu_24fdaf5c_29384cuda3std3__45__cpo5beginE)
_ZN39_INTERNAL_afb0979f_4_k_cu_24fdaf5c_29384cuda3std3__45__cpo5beginE:
	.zero		1
	.type		_ZN39_INTERNAL_afb0979f_4_k_cu_24fdaf5c_29384cuda3std3__441_GLOBAL__N__afb0979f_4_k_cu_24fdaf5c_29386ignoreE,@object
	.size		_ZN39_INTERNAL_afb0979f_4_k_cu_24fdaf5c_29384cuda3std3__441_GLOBAL__N__afb0979f_4_k_cu_24fdaf5c_29386ignoreE,(_ZN39_INTERNAL_afb0979f_4_k_cu_24fdaf5c_29384cute7productE - _ZN39_INTERNAL_afb0979f_4_k_cu_24fdaf5c_29384cuda3std3__441_GLOBAL__N__afb0979f_4_k_cu_24fdaf5c_29386ignoreE)
_ZN39_INTERNAL_afb0979f_4_k_cu_24fdaf5c_29384cuda3std3__441_GLOBAL__N__afb0979f_4_k_cu_24fdaf5c_29386ignoreE:
	.zero		1
	.type		_ZN39_INTERNAL_afb0979f_4_k_cu_24fdaf5c_29384cute7productE,@object
	.size		_ZN39_INTERNAL_afb0979f_4_k_cu_24fdaf5c_29384cute7productE,(_ZN39_INTERNAL_afb0979f_4_k_cu_24fdaf5c_29384cuda3std3__45__cpo3endE - _ZN39_INTERNAL_afb0979f_4_k_cu_24fdaf5c_29384cute7productE)
_ZN39_INTERNAL_afb0979f_4_k_cu_24fdaf5c_29384cute7productE:
	.zero		1
	.type		_ZN39_INTERNAL_afb0979f_4_k_cu_24fdaf5c_29384cuda3std3__45__cpo3endE,@object
	.size		_ZN39_INTERNAL_afb0979f_4_k_cu_24fdaf5c_29384cuda3std3__45__cpo3endE,(_ZN39_INTERNAL_afb0979f_4_k_cu_24fdaf5c_29384cuda3std3__419piecewise_constructE - _ZN39_INTERNAL_afb0979f_4_k_cu_24fdaf5c_29384cuda3std3__45__cpo3endE)
_ZN39_INTERNAL_afb0979f_4_k_cu_24fdaf5c_29384cuda3std3__45__cpo3endE:
	.zero		1
	.type		_ZN39_INTERNAL_afb0979f_4_k_cu_24fdaf5c_29384cuda3std3__419piecewise_constructE,@object
	.size		_ZN39_INTERNAL_afb0979f_4_k_cu_24fdaf5c_29384cuda3std3__419piecewise_constructE,(_ZN39_INTERNAL_afb0979f_4_k_cu_24fdaf5c_29384cuda3std3__45__cpo4cendE - _ZN39_INTERNAL_afb0979f_4_k_cu_24fdaf5c_29384cuda3std3__419piecewise_constructE)
_ZN39_INTERNAL_afb0979f_4_k_cu_24fdaf5c_29384cuda3std3__419piecewise_constructE:
	.zero		1
	.type		_ZN39_INTERNAL_afb0979f_4_k_cu_24fdaf5c_29384cuda3std3__45__cpo4cendE,@object
	.size		_ZN39_INTERNAL_afb0979f_4_k_cu_24fdaf5c_29384cuda3std3__45__cpo4cendE,(_ZN39_INTERNAL_afb0979f_4_k_cu_24fdaf5c_29384cuda3std6ranges3__45__cpo4swapE - _ZN39_INTERNAL_afb0979f_4_k_cu_24fdaf5c_29384cuda3std3__45__cpo4cendE)
_ZN39_INTERNAL_afb0979f_4_k_cu_24fdaf5c_29384cuda3std3__45__cpo4cendE:
	.zero		1
	.type		_ZN39_INTERNAL_afb0979f_4_k_cu_24fdaf5c_29384cuda3std6ranges3__45__cpo4swapE,@object
	.size		_ZN39_INTERNAL_afb0979f_4_k_cu_24fdaf5c_29384cuda3std6ranges3__45__cpo4swapE,(.L_8 - _ZN39_INTERNAL_afb0979f_4_k_cu_24fdaf5c_29384cuda3std6ranges3__45__cpo4swapE)
_ZN39_INTERNAL_afb0979f_4_k_cu_24fdaf5c_29384cuda3std6ranges3__45__cpo4swapE:
	.zero		1
.L_8:


//--------------------- .nv.constant0._ZN7cutlass13device_kernelINS_4fmha6kernel13FmhaKernelTmaINS1_10collective15FmhaMainloopTmaINS_10bfloat16_tEfN4cute5tupleIJNS7_1CILi64EEENS9_ILi256EEENS9_ILi32EEEEEENS4_12CausalFusionEJEEENS4_15FmhaFwdEpilogueIS6_fNS8_IJSA_SC_SB_EEEEEJEEEEEvNT_6ParamsE --------------------------
	.section	.nv.constant0._ZN7cutlass13device_kernelINS_4fmha6kernel13FmhaKernelTmaINS1_10collective15FmhaMainloopTmaINS_10bfloat16_tEfN4cute5tupleIJNS7_1CILi64EEENS9_ILi256EEENS9_ILi32EEEEEENS4_12CausalFusionEJEEENS4_15FmhaFwdEpilogueIS6_fNS8_IJSA_SC_SB_EEEEEJEEEEEvNT_6ParamsE,"a",@progbits
	.sectionflags	@""
	.align	4
.nv.constant0._ZN7cutlass13device_kernelINS_4fmha6kernel13FmhaKernelTmaINS1_10collective15FmhaMainloopTmaINS_10bfloat16_tEfN4cute5tupleIJNS7_1CILi64EEENS9_ILi256EEENS9_ILi32EEEEEENS4_12CausalFusionEJEEENS4_15FmhaFwdEpilogueIS6_fNS8_IJSA_SC_SB_EEEEEJEEEEEvNT_6ParamsE:
	.zero		2688


//--------------------- SYMBOLS --------------------------

	.type		.nv.reservedSmem.offset0,@object
	.size		.nv.reservedSmem.offset0,0x4
	.type		__assertfail,@function
